def matmul_kernel(
    a_ptr,
    b_ptr,
    c_ptr,
    M,
    N,
    K,
    stride_am,
    stride_ak,
    stride_bk,
    stride_bn,
    stride_cm,
    stride_cn,
    BLOCK_M: tl.constexpr,
    BLOCK_N: tl.constexpr,
    BLOCK_K: tl.constexpr,
    GROUP_M: tl.constexpr,
):
    pid = tl.program_id(axis=0)
    num_pid_m = tl.cdiv(M, BLOCK_M)
    num_pid_n = tl.cdiv(N, BLOCK_N)
    num_pid_in_group = GROUP_M * num_pid_n
    group_id = pid // num_pid_in_group
    first_pid_m = group_id * GROUP_M
    group_size_m = min(num_pid_m - first_pid_m, GROUP_M)
    pid_m = first_pid_m + ((pid % num_pid_in_group) % group_size_m)
    pid_n = (pid % num_pid_in_group) // group_size_m

    offs_am = (pid_m * BLOCK_M + tl.arange(0, BLOCK_M)) % M
    offs_bn = (pid_n * BLOCK_N + tl.arange(0, BLOCK_N)) % N
    offs_k = tl.arange(0, BLOCK_K)
    a_ptrs = a_ptr + offs_am[:, None] * stride_am + offs_k[None, :] * stride_ak
    b_ptrs = b_ptr + offs_k[:, None] * stride_bk + offs_bn[None, :] * stride_bn

    acc = tl.zeros((BLOCK_M, BLOCK_N), dtype=tl.float32)
    for kk in range(0, tl.cdiv(K, BLOCK_K)):
        a = tl.load(a_ptrs, mask=offs_k[None, :] < K - kk * BLOCK_K, other=0.0)
        b = tl.load(b_ptrs, mask=offs_k[:, None] < K - kk * BLOCK_K, other=0.0)
        acc = tl.dot(a, b, acc)
        a_ptrs += BLOCK_K * stride_ak
        b_ptrs += BLOCK_K * stride_bk

    c = acc.to(c_ptr.dtype.element_ty)
    offs_cm = pid_m * BLOCK_M + tl.arange(0, BLOCK_M)
    offs_cn = pid_n * BLOCK_N + tl.arange(0, BLOCK_N)
    c_ptrs = c_ptr + offs_cm[:, None] * stride_cm + offs_cn[None, :] * stride_cn
    mask = (offs_cm[:, None] < M) & (offs_cn[None, :] < N)
    tl.store(c_ptrs, c, mask=mask)

# config = {"BLOCK_K": 64, "BLOCK_M": 256, "BLOCK_N": 64, "GROUP_M": 8, "arch": "sm_90", "dtype": "fp32", "num_ctas": 1, "num_stages": 2, "num_warps": 4}
# arch = sm_90


// ===== COMPILED SASS (sm_90a) =====

	.target	sm_90a

	.elftype	@"ET_EXEC"


//--------------------- .note.nv.tkinfo           --------------------------
	.section	.note.nv.tkinfo,"",@"SHT_NOTE"
	.sectionflags	@"SHF_NOTE_NV_TKINFO"
	.tkinfo
        /*0018*/ 	.word	0x00000002
        /*0030*/ 	.string	""
        /*0030*/ 	.string	"ptxas"
        /*0030*/ 	.string	"Cuda compilation tools, release 13.0, V13.0.88"
        /*0030*/ 	.string	"Build cuda_13.0.r13.0/compiler.36424714_0"
        /*0030*/ 	.string	"-v  -suppress-debug-info  -lineinfo  -arch sm_90a "



//--------------------- .note.nv.cuinfo           --------------------------
	.section	.note.nv.cuinfo,"",@"SHT_NOTE"
	.sectionflags	@"SHF_NOTE_NV_CUINFO"
        /*0018*/ 	.short	0x0002
        /*001a*/ 	.short	0x005a
        /*001c*/ 	.short	0x0082
	.zero		2


//--------------------- .nv.info                  --------------------------
	.section	.nv.info,"",@"SHT_CUDA_INFO"
	.align	4


	//----- nvinfo : EIATTR_REGCOUNT
	.align		4
        /*0000*/ 	.byte	0x04, 0x2f
        /*0002*/ 	.short	(.L_1 - .L_0)
	.align		4
.L_0:
        /*0004*/ 	.word	index@(matmul_kernel)
        /*0008*/ 	.word	0x000000ff


	//----- nvinfo : EIATTR_FRAME_SIZE
	.align		4
.L_1:
        /*000c*/ 	.byte	0x04, 0x11
        /*000e*/ 	.short	(.L_3 - .L_2)
	.align		4
.L_2:
        /*0010*/ 	.word	index@(matmul_kernel)
        /*0014*/ 	.word	0x000005a8


	//----- nvinfo : EIATTR_MIN_STACK_SIZE
	.align		4
.L_3:
        /*0018*/ 	.byte	0x04, 0x12
        /*001a*/ 	.short	(.L_5 - .L_4)
	.align		4
.L_4:
        /*001c*/ 	.word	index@(matmul_kernel)
        /*0020*/ 	.word	0x000005a8
.L_5:


//--------------------- .nv.compat                --------------------------
	.section	.nv.compat,"",@"SHT_CUDA_COMPAT_INFO"
	.align	4
        /*0000*/ 	.byte	0x02, 0x09, 0x01, 0x00, 0x02, 0x02, 0x04, 0x00, 0x02, 0x05, 0x05, 0x00, 0x03, 0x07, 0x01, 0x01
        /*0010*/ 	.byte	0x02, 0x03, 0x00, 0x00, 0x02, 0x06, 0x01, 0x00, 0x04, 0x0b, 0x08, 0x00, 0x00, 0x00, 0x00, 0x00
        /*0020*/ 	.byte	0x00, 0x00, 0x00, 0x00


//--------------------- .nv.info.matmul_kernel    --------------------------
	.section	.nv.info.matmul_kernel,"",@"SHT_CUDA_INFO"
	.sectionflags	@""
	.align	4


	//----- nvinfo : EIATTR_CUDA_API_VERSION
	.align		4
        /*0000*/ 	.byte	0x04, 0x37
        /*0002*/ 	.short	(.L_7 - .L_6)
.L_6:
        /*0004*/ 	.word	0x00000082


	//----- nvinfo : EIATTR_KPARAM_INFO
	.align		4
.L_7:
        /*0008*/ 	.byte	0x04, 0x17
        /*000a*/ 	.short	(.L_9 - .L_8)
.L_8:
        /*000c*/ 	.word	0x00000000
        /*0010*/ 	.short	0x000d
        /*0012*/ 	.short	0x0048
        /*0014*/ 	.byte	0x00, 0xf4, 0x21, 0x00


	//----- nvinfo : EIATTR_KPARAM_INFO
	.align		4
.L_9:
        /*0018*/ 	.byte	0x04, 0x17
        /*001a*/ 	.short	(.L_11 - .L_10)
.L_10:
        /*001c*/ 	.word	0x00000000
        /*0020*/ 	.short	0x000c
        /*0022*/ 	.short	0x0040
        /*0024*/ 	.byte	0x00, 0xf4, 0x21, 0x00


	//----- nvinfo : EIATTR_KPARAM_INFO
	.align		4
.L_11:
        /*0028*/ 	.byte	0x04, 0x17
        /*002a*/ 	.short	(.L_13 - .L_12)
.L_12:
        /*002c*/ 	.word	0x00000000
        /*0030*/ 	.short	0x000b
        /*0032*/ 	.short	0x0038
        /*0034*/ 	.byte	0x00, 0xf0, 0x11, 0x00


	//----- nvinfo : EIATTR_KPARAM_INFO
	.align		4
.L_13:
        /*0038*/ 	.byte	0x04, 0x17
        /*003a*/ 	.short	(.L_15 - .L_14)
.L_14:
        /*003c*/ 	.word	0x00000000
        /*0040*/ 	.short	0x000a
        /*0042*/ 	.short	0x0034
        /*0044*/ 	.byte	0x00, 0xf0, 0x11, 0x00


	//----- nvinfo : EIATTR_KPARAM_INFO
	.align		4
.L_15:
        /*0048*/ 	.byte	0x04, 0x17
        /*004a*/ 	.short	(.L_17 - .L_16)
.L_16:
        /*004c*/ 	.word	0x00000000
        /*0050*/ 	.short	0x0009
        /*0052*/ 	.short	0x0030
        /*0054*/ 	.byte	0x00, 0xf0, 0x11, 0x00


	//----- nvinfo : EIATTR_KPARAM_INFO
	.align		4
.L_17:
        /*0058*/ 	.byte	0x04, 0x17
        /*005a*/ 	.short	(.L_19 - .L_18)
.L_18:
        /*005c*/ 	.word	0x00000000
        /*0060*/ 	.short	0x0008
        /*0062*/ 	.short	0x002c
        /*0064*/ 	.byte	0x00, 0xf0, 0x11, 0x00


	//----- nvinfo : EIATTR_KPARAM_INFO
	.align		4
.L_19:
        /*0068*/ 	.byte	0x04, 0x17
        /*006a*/ 	.short	(.L_21 - .L_20)
.L_20:
        /*006c*/ 	.word	0x00000000
        /*0070*/ 	.short	0x0007
        /*0072*/ 	.short	0x0028
        /*0074*/ 	.byte	0x00, 0xf0, 0x11, 0x00


	//----- nvinfo : EIATTR_KPARAM_INFO
	.align		4
.L_21:
        /*0078*/ 	.byte	0x04, 0x17
        /*007a*/ 	.short	(.L_23 - .L_22)
.L_22:
        /*007c*/ 	.word	0x00000000
        /*0080*/ 	.short	0x0006
        /*0082*/ 	.short	0x0024
        /*0084*/ 	.byte	0x00, 0xf0, 0x11, 0x00


	//----- nvinfo : EIATTR_KPARAM_INFO
	.align		4
.L_23:
        /*0088*/ 	.byte	0x04, 0x17
        /*008a*/ 	.short	(.L_25 - .L_24)
.L_24:
        /*008c*/ 	.word	0x00000000
        /*0090*/ 	.short	0x0005
        /*0092*/ 	.short	0x0020
        /*0094*/ 	.byte	0x00, 0xf0, 0x11, 0x00


	//----- nvinfo : EIATTR_KPARAM_INFO
	.align		4
.L_25:
        /*0098*/ 	.byte	0x04, 0x17
        /*009a*/ 	.short	(.L_27 - .L_26)
.L_26:
        /*009c*/ 	.word	0x00000000
        /*00a0*/ 	.short	0x0004
        /*00a2*/ 	.short	0x001c
        /*00a4*/ 	.byte	0x00, 0xf0, 0x11, 0x00


	//----- nvinfo : EIATTR_KPARAM_INFO
	.align		4
.L_27:
        /*00a8*/ 	.byte	0x04, 0x17
        /*00aa*/ 	.short	(.L_29 - .L_28)
.L_28:
        /*00ac*/ 	.word	0x00000000
        /*00b0*/ 	.short	0x0003
        /*00b2*/ 	.short	0x0018
        /*00b4*/ 	.byte	0x00, 0xf0, 0x11, 0x00


	//----- nvinfo : EIATTR_KPARAM_INFO
	.align		4
.L_29:
        /*00b8*/ 	.byte	0x04, 0x17
        /*00ba*/ 	.short	(.L_31 - .L_30)
.L_30:
        /*00bc*/ 	.word	0x00000000
        /*00c0*/ 	.short	0x0002
        /*00c2*/ 	.short	0x0010
        /*00c4*/ 	.byte	0x00, 0xf4, 0x21, 0x00


	//----- nvinfo : EIATTR_KPARAM_INFO
	.align		4
.L_31:
        /*00c8*/ 	.byte	0x04, 0x17
        /*00ca*/ 	.short	(.L_33 - .L_32)
.L_32:
        /*00cc*/ 	.word	0x00000000
        /*00d0*/ 	.short	0x0001
        /*00d2*/ 	.short	0x0008
        /*00d4*/ 	.byte	0x00, 0xf4, 0x21, 0x00


	//----- nvinfo : EIATTR_KPARAM_INFO
	.align		4
.L_33:
        /*00d8*/ 	.byte	0x04, 0x17
        /*00da*/ 	.short	(.L_35 - .L_34)
.L_34:
        /*00dc*/ 	.word	0x00000000
        /*00e0*/ 	.short	0x0000
        /*00e2*/ 	.short	0x0000
        /*00e4*/ 	.byte	0x00, 0xf4, 0x21, 0x00


	//----- nvinfo : EIATTR_SPARSE_MMA_MASK
	.align		4
.L_35:
        /*00e8*/ 	.byte	0x03, 0x50
        /*00ea*/ 	.short	0x0000


	//----- nvinfo : EIATTR_MAXREG_COUNT
	.align		4
        /*00ec*/ 	.byte	0x03, 0x1b
        /*00ee*/ 	.short	0x00ff


	//----- nvinfo : EIATTR_NUM_BARRIERS
	.align		4
        /*00f0*/ 	.byte	0x02, 0x4c
        /*00f2*/ 	.byte	0x01
	.zero		1


	//----- nvinfo : EIATTR_ANNOTATIONS
	.align		4
        /*00f4*/ 	.byte	0x04, 0x55
        /*00f6*/ 	.short	(.L_37 - .L_36)


	//   ....[0]....
.L_36:
        /*00f8*/ 	.word	0x00000001
        /*00fc*/ 	.byte	0xa0, 0x21, 0x00, 0x00, 0x01, 0x00, 0x00, 0x00, 0xd0, 0x21, 0x00, 0x00, 0x01, 0x00, 0x00, 0x00
        /* <DEDUP_REMOVED lines=481> */
        /*1f1c*/ 	.byte	0x70, 0xf0, 0x00, 0x00, 0x01, 0x00, 0x00, 0x00, 0xa0, 0xf0, 0x00, 0x00


	//----- nvinfo : EIATTR_MERCURY_ISA_VERSION
	.align		4
.L_37:
        /*1f28*/ 	.byte	0x03, 0x5f
        /*1f2a*/ 	.short	0x0101


	//----- nvinfo : EIATTR_EXIT_INSTR_OFFSETS
	.align		4
        /*1f2c*/ 	.byte	0x04, 0x1c
        /*1f2e*/ 	.short	(.L_39 - .L_38)


	//   ....[0]....
.L_38:
        /*1f30*/ 	.word	0x00012610


	//   ....[1]....
        /*1f34*/ 	.word	0x00012630


	//----- nvinfo : EIATTR_REQNTID
	.align		4
.L_39:
        /*1f38*/ 	.byte	0x04, 0x10
        /*1f3a*/ 	.short	(.L_41 - .L_40)
.L_40:
        /*1f3c*/ 	.word	0x00000080
        /*1f40*/ 	.word	0x00000001
        /*1f44*/ 	.word	0x00000001


	//----- nvinfo : EIATTR_CBANK_PARAM_SIZE
	.align		4
.L_41:
        /*1f48*/ 	.byte	0x03, 0x19
        /*1f4a*/ 	.short	0x0050


	//----- nvinfo : EIATTR_PARAM_CBANK
	.align		4
        /*1f4c*/ 	.byte	0x04, 0x0a
        /*1f4e*/ 	.short	(.L_43 - .L_42)
	.align		4
.L_42:
        /*1f50*/ 	.word	index@(.nv.constant0.matmul_kernel)
        /*1f54*/ 	.short	0x0210
        /*1f56*/ 	.short	0x0050


	//----- nvinfo : EIATTR_SW_WAR
	.align		4
.L_43:
        /*1f58*/ 	.byte	0x04, 0x36
        /*1f5a*/ 	.short	(.L_45 - .L_44)
.L_44:
        /*1f5c*/ 	.word	0x00000008
.L_45:


//--------------------- .nv.callgraph             --------------------------
	.section	.nv.callgraph,"",@"SHT_CUDA_CALLGRAPH"
	.align	4
	.sectionentsize	8
	.align		4
        /*0000*/ 	.word	0x00000000
	.align		4
        /*0004*/ 	.word	0xffffffff
	.align		4
        /*0008*/ 	.word	0x00000000
	.align		4
        /*000c*/ 	.word	0xfffffffe
	.align		4
        /*0010*/ 	.word	0x00000000
	.align		4
        /*0014*/ 	.word	0xfffffffd
	.align		4
        /*0018*/ 	.word	0x00000000
	.align		4
        /*001c*/ 	.word	0xfffffffc


//--------------------- .text.matmul_kernel       --------------------------
	.section	.text.matmul_kernel,"ax",@progbits
	.align	128
        .global         matmul_kernel
        .type           matmul_kernel,@function
        .size           matmul_kernel,(.L_x_3 - matmul_kernel)
        .other          matmul_kernel,@"STO_CUDA_ENTRY STV_DEFAULT"
matmul_kernel:
.text.matmul_kernel:
[----:B------:R-:W1:Y:S08]  /*0000*/  LDC R1, c[0x0][0x28] ;  /* 0x00000a00ff017b82 */ /* 0x000e700000000800 */
[----:B------:R-:W2:Y:S01]  /*0010*/  LDC.64 R188, c[0x0][0x228] ;  /* 0x00008a00ffbc7b82 */ /* 0x000ea20000000a00 */
[----:B------:R-:W3:Y:S01]  /*0020*/  S2R R5, SR_CTAID.X ;  /* 0x0000000000057919 */ /* 0x000ee20000002500 */
[----:B------:R-:W-:Y:S01]  /*0030*/  ULDC.64 UR8, c[0x0][0x210] ;  /* 0x0000840000087ab9 */ /* 0x000fe20000000a00 */
[----:B------:R-:W-:Y:S01]  /*0040*/  UMOV UR7, 0x400 ;  /* 0x0000040000077882 */ /* 0x000fe20000000000 */
[----:B------:R-:W-:Y:S01]  /*0050*/  ULDC.64 UR14, c[0x0][0x208] ;  /* 0x00008200000e7ab9 */ /* 0x000fe20000000a00 */
[----:B------:R-:W4:Y:S01]  /*0060*/  S2R R60, SR_TID.X ;  /* 0x00000000003c7919 */ /* 0x000f220000002100 */
[----:B-1----:R-:W-:-:S02]  /*0070*/  VIADD R1, R1, 0xfffffa58 ;  /* 0xfffffa5801017836 */ /* 0x002fc40000000000 */
[----:B------:R-:W1:Y:S08]  /*0080*/  LDC.64 R186, c[0x0][0x230] ;  /* 0x00008c00ffba7b82 */ /* 0x000e700000000a00 */
[----:B------:R-:W4:Y:S01]  /*0090*/  S2UR UR4, SR_CgaCtaId ;  /* 0x00000000000479c3 */ /* 0x000f220000008800 */
[----:B--2---:R-:W-:-:S07]  /*00a0*/  VIADD R0, R189, 0x3f ;  /* 0x0000003fbd007836 */ /* 0x004fce0000000000 */
[----:B------:R-:W2:Y:S01]  /*00b0*/  LDC.64 R178, c[0x0][0x238] ;  /* 0x00008e00ffb27b82 */ /* 0x000ea20000000a00 */
[----:B------:R-:W-:Y:S01]  /*00c0*/  SHF.R.S32.HI R3, RZ, 0x1f, R0 ;  /* 0x0000001fff037819 */ /* 0x000fe20000011400 */
[----:B-1----:R-:W-:-:S03]  /*00d0*/  VIADD R62, R186, 0xffffffd3 ;  /* 0xffffffd3ba3e7836 */ /* 0x002fc60000000000 */
[----:B------:R-:W-:Y:S01]  /*00e0*/  LEA.HI R3, R3, R0, RZ, 0x6 ;  /* 0x0000000003037211 */ /* 0x000fe200078f30ff */
[----:B------:R-:W-:Y:S01]  /*00f0*/  VIADD R66, R186, 0xfffffffe ;  /* 0xfffffffeba427836 */ /* 0x000fe20000000000 */
[----:B---3--:R-:W-:Y:S02]  /*0100*/  IABS R8, R5 ;  /* 0x0000000500087213 */ /* 0x008fe40000000000 */
[----:B------:R-:W-:Y:S01]  /*0110*/  SHF.R.S32.HI R3, RZ, 0x6, R3 ;  /* 0x00000006ff037819 */ /* 0x000fe20000011403 */
[----:B----4-:R-:W-:-:S04]  /*0120*/  ULEA UR7, UR4, UR7, 0x18 ;  /* 0x0000000704077291 */ /* 0x010fc8000f8ec03f */
[----:B------:R-:W-:Y:S01]  /*0130*/  IMAD.SHL.U32 R4, R3, 0x8, RZ ;  /* 0x0000000803047824 */ /* 0x000fe200078e00ff */
[----:B------:R-:W-:-:S04]  /*0140*/  ULDC.64 UR4, c[0x0][0x218] ;  /* 0x0000860000047ab9 */ /* 0x000fc80000000a00 */
[-C--:B------:R-:W-:Y:S02]  /*0150*/  IABS R7, R4.reuse ;  /* 0x0000000400077213 */ /* 0x080fe40000000000 */
[----:B------:R-:W-:Y:S01]  /*0160*/  IABS R10, R4 ;  /* 0x00000004000a7213 */ /* 0x000fe20000000000 */
[C---:B--2---:R-:W-:Y:S01]  /*0170*/  IMAD R161, R178.reuse, 0x7, RZ ;  /* 0x00000007b2a17824 */ /* 0x044fe200078e02ff */
[----:B------:R-:W1:Y:S01]  /*0180*/  I2F.RP R0, R7 ;  /* 0x0000000700007306 */ /* 0x000e620000209400 */
[C---:B------:R-:W-:Y:S02]  /*0190*/  IMAD.SHL.U32 R163, R178.reuse, 0x8, RZ ;  /* 0x00000008b2a37824 */ /* 0x040fe400078e00ff */
[C---:B------:R-:W-:Y:S02]  /*01a0*/  IMAD R167, R178.reuse, 0x9, RZ ;  /* 0x00000009b2a77824 */ /* 0x040fe400078e02ff */
[C---:B------:R-:W-:Y:S02]  /*01b0*/  IMAD R171, R178.reuse, 0xa, RZ ;  /* 0x0000000ab2ab7824 */ /* 0x040fe400078e02ff */
[----:B------:R-:W-:-:S02]  /*01c0*/  IMAD R175, R178, 0xb, RZ ;  /* 0x0000000bb2af7824 */ /* 0x000fc400078e02ff */
[C---:B------:R-:W-:Y:S02]  /*01d0*/  IMAD R195, R178.reuse, 0xc, RZ ;  /* 0x0000000cb2c37824 */ /* 0x040fe400078e02ff */
[C---:B------:R-:W-:Y:S02]  /*01e0*/  IMAD R185, R178.reuse, 0xd, RZ ;  /* 0x0000000db2b97824 */ /* 0x040fe400078e02ff */
[C---:B------:R-:W-:Y:S01]  /*01f0*/  IMAD R199, R178.reuse, 0xe, RZ ;  /* 0x0000000eb2c77824 */ /* 0x040fe200078e02ff */
[----:B-1----:R-:W1:Y:S01]  /*0200*/  MUFU.RCP R0, R0 ;  /* 0x0000000000007308 */ /* 0x002e620000001000 */
[C---:B------:R-:W-:Y:S02]  /*0210*/  IMAD R203, R178.reuse, 0xf, RZ ;  /* 0x0000000fb2cb7824 */ /* 0x040fe400078e02ff */
[C---:B------:R-:W-:Y:S02]  /*0220*/  IMAD.SHL.U32 R209, R178.reuse, 0x10, RZ ;  /* 0x00000010b2d17824 */ /* 0x040fe400078e00ff */
[----:B------:R-:W-:-:S02]  /*0230*/  IMAD R213, R178, 0x11, RZ ;  /* 0x00000011b2d57824 */ /* 0x000fc400078e02ff */
[C---:B------:R-:W-:Y:S02]  /*0240*/  IMAD R217, R178.reuse, 0x12, RZ ;  /* 0x00000012b2d97824 */ /* 0x040fe400078e02ff */
[C---:B------:R-:W-:Y:S02]  /*0250*/  IMAD R221, R178.reuse, 0x13, RZ ;  /* 0x00000013b2dd7824 */ /* 0x040fe400078e02ff */
[C---:B------:R-:W-:Y:S02]  /*0260*/  IMAD R225, R178.reuse, 0x14, RZ ;  /* 0x00000014b2e17824 */ /* 0x040fe400078e02ff */
[C---:B------:R-:W-:Y:S02]  /*0270*/  IMAD R229, R178.reuse, 0x15, RZ ;  /* 0x00000015b2e57824 */ /* 0x040fe400078e02ff */
[----:B------:R-:W-:Y:S02]  /*0280*/  IMAD R233, R178, 0x16, RZ ;  /* 0x00000016b2e97824 */ /* 0x000fe400078e02ff */
[----:B-1----:R-:W-:-:S02]  /*0290*/  VIADD R2, R0, 0xffffffe ;  /* 0x0ffffffe00027836 */ /* 0x002fc40000000000 */
[----:B------:R-:W-:Y:S02]  /*02a0*/  IMAD.MOV R0, RZ, RZ, -R10 ;  /* 0x000000ffff007224 */ /* 0x000fe400078e0a0a */
[----:B------:R1:W2:Y:S01]  /*02b0*/  F2I.FTZ.U32.TRUNC.NTZ R3, R2 ;  /* 0x0000000200037305 */ /* 0x0002a2000021f000 */
[C---:B------:R-:W-:Y:S02]  /*02c0*/  IMAD R237, R178.reuse, 0x17, RZ ;  /* 0x00000017b2ed7824 */ /* 0x040fe400078e02ff */
[C---:B------:R-:W-:Y:S02]  /*02d0*/  IMAD R241, R178.reuse, 0x18, RZ ;  /* 0x00000018b2f17824 */ /* 0x040fe400078e02ff */
[C---:B------:R-:W-:Y:S02]  /*02e0*/  IMAD R245, R178.reuse, 0x19, RZ ;  /* 0x00000019b2f57824 */ /* 0x040fe400078e02ff */
[----:B------:R-:W-:Y:S02]  /*02f0*/  IMAD R248, R178, 0x1a, RZ ;  /* 0x0000001ab2f87824 */ /* 0x000fe400078e02ff */
[----:B-1----:R-:W-:-:S02]  /*0300*/  IMAD.MOV.U32 R2, RZ, RZ, RZ ;  /* 0x000000ffff027224 */ /* 0x002fc400078e00ff */
[----:B--2---:R-:W-:-:S04]  /*0310*/  IMAD.MOV R6, RZ, RZ, -R3 ;  /* 0x000000ffff067224 */ /* 0x004fc800078e0a03 */
[----:B------:R-:W-:Y:S02]  /*0320*/  IMAD R9, R6, R7, RZ ;  /* 0x0000000706097224 */ /* 0x000fe400078e02ff */
[----:B------:R-:W-:Y:S02]  /*0330*/  IMAD.MOV.U32 R6, RZ, RZ, R8 ;  /* 0x000000ffff067224 */ /* 0x000fe400078e0008 */
[----:B------:R-:W-:-:S06]  /*0340*/  IMAD.HI.U32 R3, R3, R9, R2 ;  /* 0x0000000903037227 */ /* 0x000fcc00078e0002 */
[----:B------:R-:W-:-:S04]  /*0350*/  IMAD.HI.U32 R3, R3, R6, RZ ;  /* 0x0000000603037227 */ /* 0x000fc800078e00ff */
[----:B------:R-:W-:-:S05]  /*0360*/  IMAD R0, R3, R0, R6 ;  /* 0x0000000003007224 */ /* 0x000fca00078e0206 */
[----:B------:R-:W-:-:S13]  /*0370*/  ISETP.GT.U32.AND P1, PT, R7, R0, PT ;  /* 0x000000000700720c */ /* 0x000fda0003f24070 */
[-C--:B------:R-:W-:Y:S01]  /*0380*/  @!P1 IADD3 R0, R0, -R7.reuse, RZ ;  /* 0x8000000700009210 */ /* 0x080fe20007ffe0ff */
[----:B------:R-:W-:Y:S01]  /*0390*/  @!P1 VIADD R3, R3, 0x1 ;  /* 0x0000000103039836 */ /* 0x000fe20000000000 */
[----:B------:R-:W-:Y:S02]  /*03a0*/  ISETP.NE.AND P1, PT, R4, RZ, PT ;  /* 0x000000ff0400720c */ /* 0x000fe40003f25270 */
[----:B------:R-:W-:Y:S02]  /*03b0*/  ISETP.GE.U32.AND P0, PT, R0, R7, PT ;  /* 0x000000070000720c */ /* 0x000fe40003f06070 */
[----:B------:R-:W-:-:S04]  /*03c0*/  LOP3.LUT R0, R5, R4, RZ, 0x3c, !PT ;  /* 0x0000000405007212 */ /* 0x000fc800078e3cff */
[----:B------:R-:W-:Y:S01]  /*03d0*/  ISETP.GE.AND P2, PT, R0, RZ, PT ;  /* 0x000000ff0000720c */ /* 0x000fe20003f46270 */
[----:B------:R-:W-:-:S06]  /*03e0*/  VIADD R0, R188, 0xff ;  /* 0x000000ffbc007836 */ /* 0x000fcc0000000000 */
[----:B------:R-:W-:-:S04]  /*03f0*/  @P0 VIADD R3, R3, 0x1 ;  /* 0x0000000103030836 */ /* 0x000fc80000000000 */
[----:B------:R-:W-:Y:S01]  /*0400*/  IMAD.MOV.U32 R2, RZ, RZ, R3 ;  /* 0x000000ffff027224 */ /* 0x000fe200078e0003 */
[----:B------:R-:W-:-:S03]  /*0410*/  SHF.R.S32.HI R3, RZ, 0x1f, R0 ;  /* 0x0000001fff037819 */ /* 0x000fc60000011400 */
[----:B------:R-:W-:Y:S01]  /*0420*/  @!P2 IMAD.MOV R2, RZ, RZ, -R2 ;  /* 0x000000ffff02a224 */ /* 0x000fe200078e0a02 */
[----:B------:R-:W-:Y:S02]  /*0430*/  @!P1 LOP3.LUT R2, RZ, R4, RZ, 0x33, !PT ;  /* 0x00000004ff029212 */ /* 0x000fe400078e33ff */
[----:B------:R-:W-:-:S03]  /*0440*/  LEA.HI R3, R3, R0, RZ, 0x8 ;  /* 0x0000000003037211 */ /* 0x000fc600078f40ff */
[----:B------:R-:W-:Y:S02]  /*0450*/  IMAD.SHL.U32 R14, R2, 0x8, RZ ;  /* 0x00000008020e7824 */ /* 0x000fe400078e00ff */
[----:B------:R-:W-:-:S03]  /*0460*/  IMAD.MOV R2, RZ, RZ, -R2 ;  /* 0x000000ffff027224 */ /* 0x000fc600078e0a02 */
[----:B------:R-:W-:Y:S01]  /*0470*/  LEA.HI.SX32 R3, R3, -R14, 0x18 ;  /* 0x8000000e03037211 */ /* 0x000fe200078fc2ff */
[----:B------:R-:W-:Y:S01]  /*0480*/  IMAD R15, R4, R2, R5 ;  /* 0x00000002040f7224 */ /* 0x000fe200078e0205 */
[----:B------:R-:W-:Y:S01]  /*0490*/  IABS R4, R189 ;  /* 0x000000bd00047213 */ /* 0x000fe20000000000 */
[----:B------:R-:W-:Y:S01]  /*04a0*/  IMAD.MOV.U32 R2, RZ, RZ, RZ ;  /* 0x000000ffff027224 */ /* 0x000fe200078e00ff */
[----:B------:R-:W-:-:S04]  /*04b0*/  VIMNMX R16, R3, 0x8, PT ;  /* 0x0000000803107848 */ /* 0x000fc80003fe0100 */
[-C--:B------:R-:W-:Y:S02]  /*04c0*/  IABS R9, R16.reuse ;  /* 0x0000001000097213 */ /* 0x080fe40000000000 */
[----:B------:R-:W-:Y:S02]  /*04d0*/  IABS R7, R16 ;  /* 0x0000001000077213 */ /* 0x000fe40000000000 */
[----:B------:R-:W1:Y:S08]  /*04e0*/  I2F.RP R0, R9 ;  /* 0x0000000900007306 */ /* 0x000e700000209400 */
[----:B-1----:R-:W1:Y:S02]  /*04f0*/  MUFU.RCP R0, R0 ;  /* 0x0000000000007308 */ /* 0x002e640000001000 */
[----:B-1----:R-:W-:-:S02]  /*0500*/  VIADD R3, R0, 0xffffffe ;  /* 0x0ffffffe00037836 */ /* 0x002fc40000000000 */
[----:B------:R-:W-:-:S04]  /*0510*/  IMAD.MOV R0, RZ, RZ, -R7 ;  /* 0x000000ffff007224 */ /* 0x000fc800078e0a07 */
[----:B------:R-:W1:Y:S08]  /*0520*/  I2F.RP R7, R4 ;  /* 0x0000000400077306 */ /* 0x000e700000209400 */
[----:B------:R-:W2:Y:S08]  /*0530*/  F2I.FTZ.U32.TRUNC.NTZ R3, R3 ;  /* 0x0000000300037305 */ /* 0x000eb0000021f000 */
[----:B-1----:R-:W1:Y:S01]  /*0540*/  MUFU.RCP R7, R7 ;  /* 0x0000000700077308 */ /* 0x002e620000001000 */
[----:B--2---:R-:W-:-:S05]  /*0550*/  IADD3 R6, RZ, -R3, RZ ;  /* 0x80000003ff067210 */ /* 0x004fca0007ffe0ff */
[----:B------:R-:W-:Y:S01]  /*0560*/  IMAD R5, R6, R9, RZ ;  /* 0x0000000906057224 */ /* 0x000fe200078e02ff */
[----:B------:R-:W-:-:S03]  /*0570*/  IABS R6, R15 ;  /* 0x0000000f00067213 */ /* 0x000fc60000000000 */
[----:B------:R-:W-:-:S04]  /*0580*/  IMAD.HI.U32 R2, R3, R5, R2 ;  /* 0x0000000503027227 */ /* 0x000fc800078e0002 */
[----:B------:R-:W-:Y:S01]  /*0590*/  IMAD.MOV.U32 R3, RZ, RZ, R6 ;  /* 0x000000ffff037224 */ /* 0x000fe200078e0006 */
[----:B------:R-:W-:-:S03]  /*05a0*/  IABS R6, R188 ;  /* 0x000000bc00067213 */ /* 0x000fc60000000000 */
[----:B------:R-:W-:Y:S01]  /*05b0*/  IMAD.HI.U32 R2, R2, R3, RZ ;  /* 0x0000000302027227 */ /* 0x000fe200078e00ff */
[----:B------:R-:W2:Y:S03]  /*05c0*/  I2F.RP R5, R6 ;  /* 0x0000000600057306 */ /* 0x000ea60000209400 */
[----:B------:R-:W-:Y:S02]  /*05d0*/  IMAD R0, R2, R0, R3 ;  /* 0x0000000002007224 */ /* 0x000fe400078e0203 */
[----:B-1----:R-:W-:Y:S01]  /*05e0*/  VIADD R3, R7, 0xffffffe ;  /* 0x0ffffffe07037836 */ /* 0x002fe20000000000 */
[----:B------:R-:W-:Y:S02]  /*05f0*/  SHF.R.U32.HI R7, RZ, 0x6, R60 ;  /* 0x00000006ff077819 */ /* 0x000fe4000001163c */
[----:B------:R-:W-:Y:S02]  /*0600*/  ISETP.GT.U32.AND P1, PT, R9, R0, PT ;  /* 0x000000000900720c */ /* 0x000fe40003f24070 */
[----:B------:R-:W-:Y:S01]  /*0610*/  SGXT.U32 R7, R7, 0x1 ;  /* 0x000000010707781a */ /* 0x000fe20000000000 */
[----:B------:R-:W1:Y:S08]  /*0620*/  F2I.FTZ.U32.TRUNC.NTZ R3, R3 ;  /* 0x0000000300037305 */ /* 0x000e70000021f000 */
[----:B--2---:R-:W2:Y:S02]  /*0630*/  MUFU.RCP R5, R5 ;  /* 0x0000000500057308 */ /* 0x004ea40000001000 */
[----:B------:R-:W-:-:S02]  /*0640*/  @!P1 IMAD.IADD R0, R0, 0x1, -R9 ;  /* 0x0000000100009824 */ /* 0x000fc400078e0a09 */
[----:B------:R-:W-:Y:S01]  /*0650*/  @!P1 VIADD R2, R2, 0x1 ;  /* 0x0000000102029836 */ /* 0x000fe20000000000 */
[----:B------:R-:W-:Y:S02]  /*0660*/  ISETP.NE.AND P1, PT, R16, RZ, PT ;  /* 0x000000ff1000720c */ /* 0x000fe40003f25270 */
[----:B------:R-:W-:Y:S01]  /*0670*/  ISETP.GE.U32.AND P0, PT, R0, R9, PT ;  /* 0x000000090000720c */ /* 0x000fe20003f06070 */
[----:B-1----:R-:W-:Y:S01]  /*0680*/  IMAD.MOV R11, RZ, RZ, -R3 ;  /* 0x000000ffff0b7224 */ /* 0x002fe200078e0a03 */
[----:B------:R-:W-:-:S03]  /*0690*/  LOP3.LUT R0, R15, R16, RZ, 0x3c, !PT ;  /* 0x000000100f007212 */ /* 0x000fc600078e3cff */
[----:B------:R-:W-:Y:S01]  /*06a0*/  IMAD R11, R11, R4, RZ ;  /* 0x000000040b0b7224 */ /* 0x000fe200078e02ff */
[----:B------:R-:W-:Y:S01]  /*06b0*/  ISETP.GE.AND P2, PT, R0, RZ, PT ;  /* 0x000000ff0000720c */ /* 0x000fe20003f46270 */
[----:B--2---:R-:W-:-:S06]  /*06c0*/  VIADD R8, R5, 0xffffffe ;  /* 0x0ffffffe05087836 */ /* 0x004fcc0000000000 */
[----:B------:R-:W-:-:S04]  /*06d0*/  @P0 VIADD R2, R2, 0x1 ;  /* 0x0000000102020836 */ /* 0x000fc80000000000 */
[----:B------:R-:W-:Y:S02]  /*06e0*/  IMAD.MOV.U32 R9, RZ, RZ, R2 ;  /* 0x000000ffff097224 */ /* 0x000fe400078e0002 */
[----:B------:R-:W-:-:S03]  /*06f0*/  IMAD.MOV.U32 R2, RZ, RZ, RZ ;  /* 0x000000ffff027224 */ /* 0x000fc600078e00ff */
[----:B------:R-:W-:Y:S01]  /*0700*/  @!P2 IADD3 R9, -R9, RZ, RZ ;  /* 0x000000ff0909a210 */ /* 0x000fe20007ffe1ff */
[----:B------:R-:W-:Y:S01]  /*0710*/  IMAD.HI.U32 R11, R3, R11, R2 ;  /* 0x0000000b030b7227 */ /* 0x000fe200078e0002 */
[----:B------:R-:W-:Y:S01]  /*0720*/  @!P1 LOP3.LUT R9, RZ, R16, RZ, 0x33, !PT ;  /* 0x00000010ff099212 */ /* 0x000fe200078e33ff */
[----:B------:R-:W1:Y:S01]  /*0730*/  F2I.FTZ.U32.TRUNC.NTZ R3, R8 ;  /* 0x0000000800037305 */ /* 0x000e62000021f000 */
[----:B------:R-:W-:-:S03]  /*0740*/  SHF.R.S32.HI R2, RZ, 0x6, R60 ;  /* 0x00000006ff027819 */ /* 0x000fc6000001143c */
[----:B------:R-:W-:Y:S01]  /*0750*/  IMAD.SHL.U32 R0, R9, 0x40, RZ ;  /* 0x0000004009007824 */ /* 0x000fe200078e00ff */
[----:B------:R-:W-:-:S04]  /*0760*/  SGXT R2, R2, 0x1 ;  /* 0x000000010202781a */ /* 0x000fc80000000200 */
[----:B------:R-:W-:Y:S01]  /*0770*/  LOP3.LUT R10, R0, R7, RZ, 0xfc, !PT ;  /* 0x00000007000a7212 */ /* 0x000fe200078efcff */
[----:B------:R-:W-:Y:S01]  /*0780*/  IMAD.SHL.U32 R7, R60, 0x4, RZ ;  /* 0x000000043c077824 */ /* 0x000fe200078e00ff */
[----:B------:R-:W-:Y:S02]  /*0790*/  LOP3.LUT R2, R2, 0x90, RZ, 0xc0, !PT ;  /* 0x0000009002027812 */ /* 0x000fe400078ec0ff */
[----:B------:R-:W-:Y:S02]  /*07a0*/  IABS R13, R10 ;  /* 0x0000000a000d7213 */ /* 0x000fe40000000000 */
[----:B------:R-:W-:Y:S01]  /*07b0*/  LOP3.LUT R18, R10, 0x3e, RZ, 0xfc, !PT ;  /* 0x0000003e0a127812 */ /* 0x000fe200078efcff */
[----:B-1----:R-:W-:Y:S01]  /*07c0*/  IMAD.MOV R17, RZ, RZ, -R3 ;  /* 0x000000ffff117224 */ /* 0x002fe200078e0a03 */
[----:B------:R-:W-:Y:S01]  /*07d0*/  LOP3.LUT R7, R2, 0x7c, R7, 0x78, !PT ;  /* 0x0000007c02077812 */ /* 0x000fe200078e7807 */
[----:B------:R-:W-:Y:S01]  /*07e0*/  IMAD.HI.U32 R5, R11, R13, RZ ;  /* 0x0000000d0b057227 */ /* 0x000fe200078e00ff */
[----:B------:R-:W-:-:S02]  /*07f0*/  IABS R52, R18 ;  /* 0x0000001200347213 */ /* 0x000fc40000000000 */
[C---:B------:R-:W-:Y:S01]  /*0800*/  LOP3.LUT R20, R10.reuse, 0x4, RZ, 0xfc, !PT ;  /* 0x000000040a147812 */ /* 0x040fe200078efcff */
[----:B------:R-:W-:Y:S01]  /*0810*/  IMAD.MOV R5, RZ, RZ, -R5 ;  /* 0x000000ffff057224 */ /* 0x000fe200078e0a05 */
[----:B------:R-:W-:Y:S01]  /*0820*/  LOP3.LUT R19, R10, 0x2, RZ, 0xfc, !PT ;  /* 0x000000020a137812 */ /* 0x000fe200078efcff */
[----:B------:R-:W-:Y:S01]  /*0830*/  IMAD.HI.U32 R2, R11, R52, RZ ;  /* 0x000000340b027227 */ /* 0x000fe200078e00ff */
[----:B------:R-:W-:Y:S02]  /*0840*/  ISETP.GE.AND P5, PT, R20, RZ, PT ;  /* 0x000000ff1400720c */ /* 0x000fe40003fa6270 */
[----:B------:R-:W-:Y:S01]  /*0850*/  IABS R12, R19 ;  /* 0x00000013000c7213 */ /* 0x000fe20000000000 */
[----:B------:R-:W-:Y:S01]  /*0860*/  IMAD R13, R4, R5, R13 ;  /* 0x00000005040d7224 */ /* 0x000fe200078e020d */
[----:B------:R-:W-:Y:S01]  /*0870*/  ISETP.GE.AND P1, PT, R19, RZ, PT ;  /* 0x000000ff1300720c */ /* 0x000fe20003f26270 */
[----:B------:R-:W-:Y:S01]  /*0880*/  IMAD.MOV R5, RZ, RZ, -R9 ;  /* 0x000000ffff057224 */ /* 0x000fe200078e0a09 */
[----:B------:R-:W-:Y:S01]  /*0890*/  IADD3 R9, -R2, RZ, RZ ;  /* 0x000000ff02097210 */ /* 0x000fe20007ffe1ff */
[----:B------:R-:W-:Y:S01]  /*08a0*/  IMAD.HI.U32 R8, R11, R12, RZ ;  /* 0x0000000c0b087227 */ /* 0x000fe200078e00ff */
[----:B------:R-:W-:-:S02]  /*08b0*/  IABS R2, R20 ;  /* 0x0000001400027213 */ /* 0x000fc40000000000 */
[C---:B------:R-:W-:Y:S01]  /*08c0*/  ISETP.GT.U32.AND P0, PT, R4.reuse, R13, PT ;  /* 0x0000000d0400720c */ /* 0x040fe20003f04070 */
[----:B------:R-:W-:Y:S01]  /*08d0*/  IMAD R52, R4, R9, R52 ;  /* 0x0000000904347224 */ /* 0x000fe200078e0234 */
[C---:B------:R-:W-:Y:S01]  /*08e0*/  LOP3.LUT R20, R10.reuse, 0x10, RZ, 0xfc, !PT ;  /* 0x000000100a147812 */ /* 0x040fe200078efcff */
[----:B------:R-:W-:Y:S01]  /*08f0*/  IMAD R9, R17, R6, RZ ;  /* 0x0000000611097224 */ /* 0x000fe200078e02ff */
[----:B------:R-:W-:Y:S01]  /*0900*/  LOP3.LUT R22, R10, 0x1e, RZ, 0xfc, !PT ;  /* 0x0000001e0a167812 */ /* 0x000fe200078efcff */
[----:B------:R-:W-:Y:S01]  /*0910*/  IMAD.MOV.U32 R17, RZ, RZ, R2 ;  /* 0x000000ffff117224 */ /* 0x000fe200078e0002 */
[----:B------:R-:W-:Y:S01]  /*0920*/  ISETP.GT.U32.AND P6, PT, R4, R52, PT ;  /* 0x000000340400720c */ /* 0x000fe20003fc4070 */
[----:B------:R-:W-:Y:S01]  /*0930*/  IMAD.MOV.U32 R2, RZ, RZ, RZ ;  /* 0x000000ffff027224 */ /* 0x000fe200078e00ff */
[----:B------:R-:W-:Y:S01]  /*0940*/  LOP3.LUT R24, R10, 0x20, RZ, 0xfc, !PT ;  /* 0x000000200a187812 */ /* 0x000fe200078efcff */
[----:B------:R-:W-:Y:S01]  /*0950*/  IMAD R5, R16, R5, R15 ;  /* 0x0000000510057224 */ /* 0x000fe200078e020f */
[----:B------:R-:W-:Y:S01]  /*0960*/  IABS R16, R20 ;  /* 0x0000001400107213 */ /* 0x000fe20000000000 */
[----:B------:R-:W-:Y:S01]  /*0970*/  IMAD.HI.U32 R9, R3, R9, R2 ;  /* 0x0000000903097227 */ /* 0x000fe200078e0002 */
[----:B------:R-:W-:-:S02]  /*0980*/  IABS R45, R22 ;  /* 0x00000016002d7213 */ /* 0x000fc40000000000 */
[----:B------:R-:W-:Y:S01]  /*0990*/  IABS R49, R24 ;  /* 0x0000001800317213 */ /* 0x000fe20000000000 */
[----:B------:R-:W-:Y:S01]  /*09a0*/  IMAD.HI.U32 R2, R11, R17, RZ ;  /* 0x000000110b027227 */ /* 0x000fe200078e00ff */
[C---:B------:R-:W-:Y:S02]  /*09b0*/  LOP3.LUT R26, R10.reuse, 0x36, RZ, 0xfc, !PT ;  /* 0x000000360a1a7812 */ /* 0x040fe400078efcff */
[----:B------:R-:W-:Y:S01]  /*09c0*/  LOP3.LUT R28, R10, 0x38, RZ, 0xfc, !PT ;  /* 0x000000380a1c7812 */ /* 0x000fe200078efcff */
[----:B------:R-:W-:Y:S01]  /*09d0*/  IMAD.MOV R2, RZ, RZ, -R2 ;  /* 0x000000ffff027224 */ /* 0x000fe200078e0a02 */
[----:B------:R-:W-:Y:S01]  /*09e0*/  IABS R75, R26 ;  /* 0x0000001a004b7213 */ /* 0x000fe20000000000 */
[----:B------:R-:W-:Y:S01]  /*09f0*/  IMAD.IADD R3, R14, 0x1, R5 ;  /* 0x000000010e037824 */ /* 0x000fe200078e0205 */
[----:B------:R-:W-:Y:S01]  /*0a00*/  LOP3.LUT R14, R10, 0xa, RZ, 0xfc, !PT ;  /* 0x0000000a0a0e7812 */ /* 0x000fe200078efcff */
[----:B------:R-:W-:Y:S01]  /*0a10*/  IMAD R17, R4, R2, R17 ;  /* 0x0000000204117224 */ /* 0x000fe200078e0211 */
[----:B------:R-:W-:Y:S01]  /*0a20*/  IABS R77, R28 ;  /* 0x0000001c004d7213 */ /* 0x000fe20000000000 */
[----:B------:R-:W-:Y:S01]  /*0a30*/  IMAD.MOV R5, RZ, RZ, -R8 ;  /* 0x000000ffff057224 */ /* 0x000fe200078e0a08 */
[----:B------:R-:W-:Y:S01]  /*0a40*/  LOP3.LUT R8, R10, 0x6, RZ, 0xfc, !PT ;  /* 0x000000060a087812 */ /* 0x000fe200078efcff */
[--C-:B------:R-:W-:Y:S01]  /*0a50*/  @!P0 IMAD.IADD R13, R13, 0x1, -R4.reuse ;  /* 0x000000010d0d8824 */ /* 0x100fe200078e0a04 */
[----:B------:R-:W-:Y:S01]  /*0a60*/  ISETP.GT.U32.AND P0, PT, R4, R17, PT ;  /* 0x000000110400720c */ /* 0x000fe20003f04070 */
[----:B------:R-:W-:Y:S01]  /*0a70*/  @!P6 IMAD.IADD R52, R52, 0x1, -R4 ;  /* 0x000000013434e824 */ /* 0x000fe200078e0a04 */
[----:B------:R-:W-:Y:S01]  /*0a80*/  IABS R19, R8 ;  /* 0x0000000800137213 */ /* 0x000fe20000000000 */
[C---:B------:R-:W-:Y:S01]  /*0a90*/  IMAD R5, R4.reuse, R5, R12 ;  /* 0x0000000504057224 */ /* 0x040fe200078e020c */
[----:B------:R-:W-:-:S02]  /*0aa0*/  ISETP.GT.U32.AND P3, PT, R4, R13, PT ;  /* 0x0000000d0400720c */ /* 0x000fc40003f64070 */
[C---:B------:R-:W-:Y:S01]  /*0ab0*/  ISETP.GT.U32.AND P6, PT, R4.reuse, R52, PT ;  /* 0x000000340400720c */ /* 0x040fe20003fc4070 */
[----:B------:R-:W-:Y:S01]  /*0ac0*/  IMAD.HI.U32 R2, R11, R19, RZ ;  /* 0x000000130b027227 */ /* 0x000fe200078e00ff */
[----:B------:R-:W-:Y:S02]  /*0ad0*/  ISETP.GT.U32.AND P4, PT, R4, R5, PT ;  /* 0x000000050400720c */ /* 0x000fe40003f84070 */
[----:B------:R-:W-:Y:S01]  /*0ae0*/  LOP3.LUT R12, R10, 0x8, RZ, 0xfc, !PT ;  /* 0x000000080a0c7812 */ /* 0x000fe200078efcff */
[----:B------:R-:W-:Y:S01]  /*0af0*/  IMAD.MOV R2, RZ, RZ, -R2 ;  /* 0x000000ffff027224 */ /* 0x000fe200078e0a02 */
[----:B------:R-:W-:Y:S01]  /*0b00*/  IABS R23, R14 ;  /* 0x0000000e00177213 */ /* 0x000fe20000000000 */
[----:B------:R-:W-:Y:S01]  /*0b10*/  @!P0 IMAD.IADD R17, R17, 0x1, -R4 ;  /* 0x0000000111118824 */ /* 0x000fe200078e0a04 */
[----:B------:R-:W-:Y:S01]  /*0b20*/  IABS R21, R12 ;  /* 0x0000000c00157213 */ /* 0x000fe20000000000 */
[----:B------:R-:W-:Y:S01]  /*0b30*/  IMAD R19, R4, R2, R19 ;  /* 0x0000000204137224 */ /* 0x000fe200078e0213 */
[----:B------:R-:W-:Y:S01]  /*0b40*/  ISETP.GE.AND P2, PT, R8, RZ, PT ;  /* 0x000000ff0800720c */ /* 0x000fe20003f46270 */
[----:B------:R-:W-:Y:S01]  /*0b50*/  IMAD.HI.U32 R2, R11, R23, RZ ;  /* 0x000000170b027227 */ /* 0x000fe200078e00ff */
[----:B------:R-:W-:-:S03]  /*0b60*/  LOP3.LUT R30, R10, 0x3a, RZ, 0xfc, !PT ;  /* 0x0000003a0a1e7812 */ /* 0x000fc600078efcff */
[--C-:B------:R-:W-:Y:S01]  /*0b70*/  @!P6 IMAD.IADD R52, R52, 0x1, -R4.reuse ;  /* 0x000000013434e824 */ /* 0x100fe200078e0a04 */
[----:B------:R-:W-:Y:S01]  /*0b80*/  ISETP.GT.U32.AND P6, PT, R4, R17, PT ;  /* 0x000000110400720c */ /* 0x000fe20003fc4070 */
[----:B------:R-:W-:Y:S01]  /*0b90*/  @!P3 IMAD.IADD R13, R13, 0x1, -R4 ;  /* 0x000000010d0db824 */ /* 0x000fe200078e0a04 */
[----:B------:R-:W-:Y:S01]  /*0ba0*/  @!P4 IADD3 R5, R5, -R4, RZ ;  /* 0x800000040505c210 */ /* 0x000fe20007ffe0ff */
[----:B------:R-:W-:Y:S01]  /*0bb0*/  IMAD.HI.U32 R8, R11, R21, RZ ;  /* 0x000000150b087227 */ /* 0x000fe200078e00ff */
[----:B------:R-:W-:Y:S02]  /*0bc0*/  ISETP.GE.AND P3, PT, R18, RZ, PT ;  /* 0x000000ff1200720c */ /* 0x000fe40003f66270 */
[----:B------:R-:W-:Y:S01]  /*0bd0*/  ISETP.GT.U32.AND P0, PT, R4, R5, PT ;  /* 0x000000050400720c */ /* 0x000fe20003f04070 */
[----:B------:R-:W-:Y:S01]  /*0be0*/  IMAD.MOV R2, RZ, RZ, -R2 ;  /* 0x000000ffff027224 */ /* 0x000fe200078e0a02 */
[C---:B------:R-:W-:Y:S01]  /*0bf0*/  ISETP.GE.AND P4, PT, R10.reuse, RZ, PT ;  /* 0x000000ff0a00720c */ /* 0x040fe20003f86270 */
[----:B------:R-:W-:Y:S01]  /*0c00*/  IMAD.MOV R8, RZ, RZ, -R8 ;  /* 0x000000ffff087224 */ /* 0x000fe200078e0a08 */
[----:B------:R-:W-:Y:S01]  /*0c10*/  LOP3.LUT R18, R10, 0xe, RZ, 0xfc, !PT ;  /* 0x0000000e0a127812 */ /* 0x000fe200078efcff */
[----:B------:R-:W-:Y:S01]  /*0c20*/  IMAD R23, R4, R2, R23 ;  /* 0x0000000204177224 */ /* 0x000fe200078e0217 */
[----:B------:R-:W-:Y:S01]  /*0c30*/  LOP3.LUT R2, R10, 0xc, RZ, 0xfc, !PT ;  /* 0x0000000c0a027812 */ /* 0x000fe200078efcff */
[----:B------:R-:W-:Y:S01]  /*0c40*/  IMAD R21, R4, R8, R21 ;  /* 0x0000000804157224 */ /* 0x000fe200078e0215 */
[----:B------:R-:W-:Y:S01]  /*0c50*/  @!P6 IADD3 R17, R17, -R4, RZ ;  /* 0x800000041111e210 */ /* 0x000fe20007ffe0ff */
[----:B------:R-:W-:Y:S01]  /*0c60*/  IMAD.HI.U32 R8, R11, R16, RZ ;  /* 0x000000100b087227 */ /* 0x000fe200078e00ff */
[----:B------:R-:W-:-:S02]  /*0c70*/  ISETP.GE.AND P6, PT, R14, RZ, PT ;  /* 0x000000ff0e00720c */ /* 0x000fc40003fc6270 */
[----:B------:R-:W-:Y:S01]  /*0c80*/  IABS R14, R18 ;  /* 0x00000012000e7213 */ /* 0x000fe20000000000 */
[----:B------:R-:W-:Y:S01]  /*0c90*/  @!P5 IMAD.MOV R17, RZ, RZ, -R17 ;  /* 0x000000ffff11d224 */ /* 0x000fe200078e0a11 */
[C---:B------:R-:W-:Y:S01]  /*0ca0*/  ISETP.GT.U32.AND P5, PT, R4.reuse, R23, PT ;  /* 0x000000170400720c */ /* 0x040fe20003fa4070 */
[----:B------:R-:W-:Y:S01]  /*0cb0*/  @!P0 IMAD.IADD R5, R5, 0x1, -R4 ;  /* 0x0000000105058824 */ /* 0x000fe200078e0a04 */
[C---:B------:R-:W-:Y:S01]  /*0cc0*/  ISETP.GT.U32.AND P0, PT, R4.reuse, R21, PT ;  /* 0x000000150400720c */ /* 0x040fe20003f04070 */
[----:B------:R-:W-:Y:S01]  /*0cd0*/  @!P3 IMAD.MOV R52, RZ, RZ, -R52 ;  /* 0x000000ffff34b224 */ /* 0x000fe200078e0a34 */
[----:B------:R-:W-:Y:S01]  /*0ce0*/  ISETP.GT.U32.AND P3, PT, R4, R19, PT ;  /* 0x000000130400720c */ /* 0x000fe20003f64070 */
[----:B------:R-:W-:Y:S01]  /*0cf0*/  @!P4 IMAD.MOV R13, RZ, RZ, -R13 ;  /* 0x000000ffff0dc224 */ /* 0x000fe200078e0a0d */
[----:B------:R-:W-:Y:S01]  /*0d00*/  ISETP.GE.AND P4, PT, R12, RZ, PT ;  /* 0x000000ff0c00720c */ /* 0x000fe20003f86270 */
[----:B------:R-:W-:Y:S01]  /*0d10*/  IMAD.MOV.U32 R15, RZ, RZ, R5 ;  /* 0x000000ffff0f7224 */ /* 0x000fe200078e0005 */
[----:B------:R-:W-:Y:S01]  /*0d20*/  IABS R12, R2 ;  /* 0x00000002000c7213 */ /* 0x000fe20000000000 */
[----:B------:R-:W-:Y:S01]  /*0d30*/  IMAD.HI.U32 R5, R11, R14, RZ ;  /* 0x0000000e0b057227 */ /* 0x000fe200078e00ff */
[----:B------:R-:W-:-:S02]  /*0d40*/  IADD3 R29, -R8, RZ, RZ ;  /* 0x000000ff081d7210 */ /* 0x000fc40007ffe1ff */
[----:B------:R-:W-:Y:S01]  /*0d50*/  IABS R79, R30 ;  /* 0x0000001e004f7213 */ /* 0x000fe20000000000 */
[--C-:B------:R-:W-:Y:S02]  /*0d60*/  @!P5 IMAD.IADD R23, R23, 0x1, -R4.reuse ;  /* 0x000000011717d824 */ /* 0x100fe400078e0a04 */
[--C-:B------:R-:W-:Y:S02]  /*0d70*/  @!P0 IMAD.IADD R21, R21, 0x1, -R4.reuse ;  /* 0x0000000115158824 */ /* 0x100fe400078e0a04 */
[----:B------:R-:W-:Y:S01]  /*0d80*/  @!P3 IMAD.IADD R19, R19, 0x1, -R4 ;  /* 0x000000011313b824 */ /* 0x000fe200078e0a04 */
[----:B------:R-:W-:Y:S01]  /*0d90*/  ISETP.GE.AND P3, PT, R2, RZ, PT ;  /* 0x000000ff0200720c */ /* 0x000fe20003f66270 */
[----:B------:R-:W-:Y:S01]  /*0da0*/  IMAD.HI.U32 R2, R11, R12, RZ ;  /* 0x0000000c0b027227 */ /* 0x000fe200078e00ff */
[C---:B------:R-:W-:Y:S02]  /*0db0*/  ISETP.GT.U32.AND P5, PT, R4.reuse, R23, PT ;  /* 0x000000170400720c */ /* 0x040fe40003fa4070 */
[----:B------:R-:W-:Y:S01]  /*0dc0*/  ISETP.GT.U32.AND P0, PT, R4, R21, PT ;  /* 0x000000150400720c */ /* 0x000fe20003f04070 */
[----:B------:R-:W-:Y:S01]  /*0dd0*/  IMAD.MOV R25, RZ, RZ, -R2 ;  /* 0x000000ffff197224 */ /* 0x000fe200078e0a02 */
[----:B------:R-:W-:Y:S01]  /*0de0*/  LOP3.LUT R2, R10, 0x12, RZ, 0xfc, !PT ;  /* 0x000000120a027812 */ /* 0x000fe200078efcff */
[----:B------:R-:W-:-:S02]  /*0df0*/  IMAD.MOV R27, RZ, RZ, -R5 ;  /* 0x000000ffff1b7224 */ /* 0x000fc400078e0a05 */
[C---:B------:R-:W-:Y:S02]  /*0e00*/  IMAD R5, R4.reuse, R25, R12 ;  /* 0x0000001904057224 */ /* 0x040fe400078e020c */
[----:B------:R-:W-:Y:S01]  /*0e10*/  IMAD R25, R4, R27, R14 ;  /* 0x0000001b04197224 */ /* 0x000fe200078e020e */
[----:B------:R-:W-:Y:S01]  /*0e20*/  LOP3.LUT R14, R10, 0x14, RZ, 0xfc, !PT ;  /* 0x000000140a0e7812 */ /* 0x000fe200078efcff */
[----:B------:R-:W-:Y:S01]  /*0e30*/  @!P1 IMAD.MOV R15, RZ, RZ, -R15 ;  /* 0x000000ffff0f9224 */ /* 0x000fe200078e0a0f */
[C---:B------:R-:W-:Y:S01]  /*0e40*/  ISETP.GT.U32.AND P1, PT, R4.reuse, R19, PT ;  /* 0x000000130400720c */ /* 0x040fe20003f24070 */
[--C-:B------:R-:W-:Y:S01]  /*0e50*/  @!P5 IMAD.IADD R23, R23, 0x1, -R4.reuse ;  /* 0x000000011717d824 */ /* 0x100fe200078e0a04 */
[C---:B------:R-:W-:Y:S01]  /*0e60*/  ISETP.GT.U32.AND P5, PT, R4.reuse, R25, PT ;  /* 0x000000190400720c */ /* 0x040fe20003fa4070 */
[----:B------:R-:W-:Y:S01]  /*0e70*/  @!P0 IMAD.IADD R21, R21, 0x1, -R4 ;  /* 0x0000000115158824 */ /* 0x000fe200078e0a04 */
[----:B------:R-:W-:Y:S01]  /*0e80*/  IABS R33, R14 ;  /* 0x0000000e00217213 */ /* 0x000fe20000000000 */
[----:B------:R-:W-:Y:S01]  /*0e90*/  IMAD R27, R4, R29, R16 ;  /* 0x0000001d041b7224 */ /* 0x000fe200078e0210 */
[----:B------:R-:W-:Y:S01]  /*0ea0*/  LOP3.LUT R16, R10, 0x16, RZ, 0xfc, !PT ;  /* 0x000000160a107812 */ /* 0x000fe200078efcff */
[----:B------:R-:W-:Y:S01]  /*0eb0*/  @!P4 IMAD.MOV R21, RZ, RZ, -R21 ;  /* 0x000000ffff15c224 */ /* 0x000fe200078e0a15 */
[----:B------:R-:W-:Y:S01]  /*0ec0*/  ISETP.GT.U32.AND P4, PT, R4, R5, PT ;  /* 0x000000050400720c */ /* 0x000fe20003f84070 */
[----:B------:R-:W-:Y:S01]  /*0ed0*/  IMAD.HI.U32 R8, R11, R33, RZ ;  /* 0x000000210b087227 */ /* 0x000fe200078e00ff */
[----:B------:R-:W-:-:S02]  /*0ee0*/  IABS R35, R16 ;  /* 0x0000001000237213 */ /* 0x000fc40000000000 */
[----:B------:R-:W-:Y:S01]  /*0ef0*/  IABS R29, R2 ;  /* 0x00000002001d7213 */ /* 0x000fe20000000000 */
[--C-:B------:R-:W-:Y:S01]  /*0f00*/  @!P1 IMAD.IADD R19, R19, 0x1, -R4.reuse ;  /* 0x0000000113139824 */ /* 0x100fe200078e0a04 */
[----:B------:R-:W-:Y:S01]  /*0f10*/  IADD3 R8, -R8, RZ, RZ ;  /* 0x000000ff08087210 */ /* 0x000fe20007ffe1ff */
[--C-:B------:R-:W-:Y:S01]  /*0f20*/  @!P5 IMAD.IADD R25, R25, 0x1, -R4.reuse ;  /* 0x000000011919d824 */ /* 0x100fe200078e0a04 */
[----:B------:R-:W-:Y:S01]  /*0f30*/  ISETP.GE.AND P0, PT, R20, RZ, PT ;  /* 0x000000ff1400720c */ /* 0x000fe20003f06270 */
[----:B------:R-:W-:Y:S01]  /*0f40*/  @!P6 IMAD.MOV R23, RZ, RZ, -R23 ;  /* 0x000000ffff17e224 */ /* 0x000fe200078e0a17 */
[C---:B------:R-:W-:Y:S01]  /*0f50*/  ISETP.GT.U32.AND P6, PT, R4.reuse, R27, PT ;  /* 0x0000001b0400720c */ /* 0x040fe20003fc4070 */
[----:B------:R-:W-:Y:S01]  /*0f60*/  @!P2 IMAD.MOV R19, RZ, RZ, -R19 ;  /* 0x000000ffff13a224 */ /* 0x000fe200078e0a13 */
[----:B------:R-:W-:Y:S01]  /*0f70*/  ISETP.GT.U32.AND P5, PT, R4, R25, PT ;  /* 0x000000190400720c */ /* 0x000fe20003fa4070 */
[----:B------:R-:W-:Y:S01]  /*0f80*/  @!P4 IMAD.IADD R5, R5, 0x1, -R4 ;  /* 0x000000010505c824 */ /* 0x000fe200078e0a04 */
[----:B------:R-:W-:Y:S01]  /*0f90*/  ISETP.GE.AND P2, PT, R2, RZ, PT ;  /* 0x000000ff0200720c */ /* 0x000fe20003f46270 */
[----:B------:R-:W-:Y:S01]  /*0fa0*/  IMAD.HI.U32 R12, R11, R35, RZ ;  /* 0x000000230b0c7227 */ /* 0x000fe200078e00ff */
[----:B------:R-:W-:-:S02]  /*0fb0*/  LOP3.LUT R20, R10, 0x1a, RZ, 0xfc, !PT ;  /* 0x0000001a0a147812 */ /* 0x000fc400078efcff */
[----:B------:R-:W-:Y:S01]  /*0fc0*/  ISETP.GT.U32.AND P4, PT, R4, R5, PT ;  /* 0x000000050400720c */ /* 0x000fe20003f84070 */
[----:B------:R-:W-:Y:S01]  /*0fd0*/  IMAD.HI.U32 R2, R11, R29, RZ ;  /* 0x0000001d0b027227 */ /* 0x000fe200078e00ff */
[----:B------:R-:W-:Y:S02]  /*0fe0*/  ISETP.GE.AND P1, PT, R18, RZ, PT ;  /* 0x000000ff1200720c */ /* 0x000fe40003f26270 */
[----:B------:R-:W-:Y:S01]  /*0ff0*/  IABS R39, R20 ;  /* 0x0000001400277213 */ /* 0x000fe20000000000 */
[----:B------:R-:W-:Y:S01]  /*1000*/  IMAD R33, R4, R8, R33 ;  /* 0x0000000804217224 */ /* 0x000fe200078e0221 */
[----:B------:R-:W-:Y:S01]  /*1010*/  LOP3.LUT R18, R10, 0x18, RZ, 0xfc, !PT ;  /* 0x000000180a127812 */ /* 0x000fe200078efcff */
[----:B------:R-:W-:Y:S02]  /*1020*/  IMAD.MOV R12, RZ, RZ, -R12 ;  /* 0x000000ffff0c7224 */ /* 0x000fe400078e0a0c */
[----:B------:R-:W-:Y:S01]  /*1030*/  IMAD.MOV R2, RZ, RZ, -R2 ;  /* 0x000000ffff027224 */ /* 0x000fe200078e0a02 */
[----:B------:R-:W-:Y:S01]  /*1040*/  IABS R37, R18 ;  /* 0x0000001200257213 */ /* 0x000fe20000000000 */
[----:B------:R-:W-:Y:S01]  /*1050*/  IMAD R35, R4, R12, R35 ;  /* 0x0000000c04237224 */ /* 0x000fe200078e0223 */
[----:B------:R-:W-:Y:S01]  /*1060*/  LOP3.LUT R12, R10, 0x1c, RZ, 0xfc, !PT ;  /* 0x0000001c0a0c7812 */ /* 0x000fe200078efcff */
[----:B------:R-:W-:Y:S01]  /*1070*/  @!P5 IMAD.IADD R25, R25, 0x1, -R4 ;  /* 0x000000011919d824 */ /* 0x000fe200078e0a04 */
[C---:B------:R-:W-:Y:S01]  /*1080*/  ISETP.GT.U32.AND P5, PT, R4.reuse, R33, PT ;  /* 0x000000210400720c */ /* 0x040fe20003fa4070 */
[----:B------:R-:W-:-:S02]  /*1090*/  IMAD R29, R4, R2, R29 ;  /* 0x00000002041d7224 */ /* 0x000fc400078e021d */
[--C-:B------:R-:W-:Y:S01]  /*10a0*/  @!P6 IMAD.IADD R27, R27, 0x1, -R4.reuse ;  /* 0x000000011b1be824 */ /* 0x100fe200078e0a04 */
[C---:B------:R-:W-:Y:S01]  /*10b0*/  ISETP.GT.U32.AND P6, PT, R4.reuse, R35, PT ;  /* 0x000000230400720c */ /* 0x040fe20003fc4070 */
[----:B------:R-:W-:Y:S01]  /*10c0*/  @!P4 IMAD.IADD R5, R5, 0x1, -R4 ;  /* 0x000000010505c824 */ /* 0x000fe200078e0a04 */
[----:B------:R-:W-:Y:S01]  /*10d0*/  ISETP.GT.U32.AND P4, PT, R4, R29, PT ;  /* 0x0000001d0400720c */ /* 0x000fe20003f84070 */
[----:B------:R-:W-:-:S03]  /*10e0*/  IMAD.HI.U32 R8, R11, R39, RZ ;  /* 0x000000270b087227 */ /* 0x000fc600078e00ff */
[----:B------:R-:W-:Y:S01]  /*10f0*/  MOV R31, R5 ;  /* 0x00000005001f7202 */ /* 0x000fe20000000f00 */
[----:B------:R-:W-:Y:S02]  /*1100*/  IMAD.MOV R8, RZ, RZ, -R8 ;  /* 0x000000ffff087224 */ /* 0x000fe400078e0a08 */
[----:B------:R-:W-:Y:S02]  /*1110*/  @!P5 IMAD.IADD R33, R33, 0x1, -R4 ;  /* 0x000000012121d824 */ /* 0x000fe400078e0a04 */
[----:B------:R-:W-:-:S04]  /*1120*/  IMAD.HI.U32 R2, R11, R37, RZ ;  /* 0x000000250b027227 */ /* 0x000fc800078e00ff */
[----:B------:R-:W-:Y:S01]  /*1130*/  @!P6 IMAD.IADD R35, R35, 0x1, -R4 ;  /* 0x000000012323e824 */ /* 0x000fe200078e0a04 */
[C---:B------:R-:W-:Y:S01]  /*1140*/  ISETP.GT.U32.AND P6, PT, R4.reuse, R33, PT ;  /* 0x000000210400720c */ /* 0x040fe20003fc4070 */
[C---:B------:R-:W-:Y:S01]  /*1150*/  IMAD R39, R4.reuse, R8, R39 ;  /* 0x0000000804277224 */ /* 0x040fe200078e0227 */
[----:B------:R-:W-:Y:S01]  /*1160*/  IABS R8, R12 ;  /* 0x0000000c00087213 */ /* 0x000fe20000000000 */
[----:B------:R-:W-:Y:S02]  /*1170*/  IMAD.MOV R2, RZ, RZ, -R2 ;  /* 0x000000ffff027224 */ /* 0x000fe400078e0a02 */
[----:B------:R-:W-:Y:S01]  /*1180*/  @!P4 IMAD.IADD R29, R29, 0x1, -R4 ;  /* 0x000000011d1dc824 */ /* 0x000fe200078e0a04 */
[C---:B------:R-:W-:Y:S01]  /*1190*/  ISETP.GT.U32.AND P4, PT, R4.reuse, R27, PT ;  /* 0x0000001b0400720c */ /* 0x040fe20003f84070 */
[C---:B------:R-:W-:Y:S02]  /*11a0*/  IMAD R37, R4.reuse, R2, R37 ;  /* 0x0000000204257224 */ /* 0x040fe400078e0225 */
[----:B------:R-:W-:Y:S01]  /*11b0*/  IMAD.HI.U32 R2, R11, R8, RZ ;  /* 0x000000080b027227 */ /* 0x000fe200078e00ff */
[----:B------:R-:W-:-:S03]  /*11c0*/  ISETP.GT.U32.AND P5, PT, R4, R29, PT ;  /* 0x0000001d0400720c */ /* 0x000fc60003fa4070 */
[----:B------:R-:W-:Y:S02]  /*11d0*/  IMAD.MOV R5, RZ, RZ, -R2 ;  /* 0x000000ffff057224 */ /* 0x000fe400078e0a02 */
[----:B------:R-:W-:-:S04]  /*11e0*/  IMAD.HI.U32 R2, R11, R45, RZ ;  /* 0x0000002d0b027227 */ /* 0x000fc800078e00ff */
[----:B------:R-:W-:Y:S01]  /*11f0*/  @!P6 IMAD.IADD R33, R33, 0x1, -R4 ;  /* 0x000000012121e824 */ /* 0x000fe200078e0a04 */
[----:B------:R-:W-:Y:S01]  /*1200*/  ISETP.GE.AND P6, PT, R14, RZ, PT ;  /* 0x000000ff0e00720c */ /* 0x000fe20003fc6270 */
[----:B------:R-:W-:Y:S01]  /*1210*/  IMAD R5, R4, R5, R8 ;  /* 0x0000000504057224 */ /* 0x000fe200078e0208 */
[----:B------:R-:W-:Y:S01]  /*1220*/  LOP3.LUT R14, R10, 0x22, RZ, 0xfc, !PT ;  /* 0x000000220a0e7812 */ /* 0x000fe200078efcff */
[----:B------:R-:W-:-:S03]  /*1230*/  IMAD.HI.U32 R8, R11, R49, RZ ;  /* 0x000000310b087227 */ /* 0x000fc600078e00ff */
[----:B------:R-:W-:Y:S01]  /*1240*/  IABS R53, R14 ;  /* 0x0000000e00357213 */ /* 0x000fe20000000000 */
[----:B------:R-:W-:Y:S02]  /*1250*/  IMAD.MOV R2, RZ, RZ, -R2 ;  /* 0x000000ffff027224 */ /* 0x000fe400078e0a02 */
[----:B------:R-:W-:Y:S01]  /*1260*/  @!P5 IMAD.IADD R29, R29, 0x1, -R4 ;  /* 0x000000011d1dd824 */ /* 0x000fe200078e0a04 */
[C---:B------:R-:W-:Y:S01]  /*1270*/  ISETP.GT.U32.AND P5, PT, R4.reuse, R39, PT ;  /* 0x000000270400720c */ /* 0x040fe20003fa4070 */
[----:B------:R-:W-:Y:S02]  /*1280*/  IMAD.MOV R8, RZ, RZ, -R8 ;  /* 0x000000ffff087224 */ /* 0x000fe400078e0a08 */
[C---:B------:R-:W-:Y:S02]  /*1290*/  IMAD R45, R4.reuse, R2, R45 ;  /* 0x00000002042d7224 */ /* 0x040fe400078e022d */
[----:B------:R-:W-:Y:S01]  /*12a0*/  @!P3 IMAD.MOV R31, RZ, RZ, -R31 ;  /* 0x000000ffff1fb224 */ /* 0x000fe200078e0a1f */
[C---:B------:R-:W-:Y:S01]  /*12b0*/  ISETP.GT.U32.AND P3, PT, R4.reuse, R35, PT ;  /* 0x000000230400720c */ /* 0x040fe20003f64070 */
[----:B------:R-:W-:Y:S01]  /*12c0*/  IMAD R49, R4, R8, R49 ;  /* 0x0000000804317224 */ /* 0x000fe200078e0231 */
[----:B------:R-:W-:Y:S01]  /*12d0*/  LOP3.LUT R8, R10, 0x26, RZ, 0xfc, !PT ;  /* 0x000000260a087812 */ /* 0x000fe200078efcff */
[----:B------:R-:W-:Y:S01]  /*12e0*/  @!P2 IMAD.MOV R29, RZ, RZ, -R29 ;  /* 0x000000ffff1da224 */ /* 0x000fe200078e0a1d */
[C---:B------:R-:W-:Y:S01]  /*12f0*/  ISETP.GT.U32.AND P2, PT, R4.reuse, R45, PT ;  /* 0x0000002d0400720c */ /* 0x040fe20003f44070 */
[----:B------:R-:W-:Y:S01]  /*1300*/  @!P6 IMAD.MOV R33, RZ, RZ, -R33 ;  /* 0x000000ffff21e224 */ /* 0x000fe200078e0a21 */
[C---:B------:R-:W-:Y:S01]  /*1310*/  ISETP.GT.U32.AND P6, PT, R4.reuse, R49, PT ;  /* 0x000000310400720c */ /* 0x040fe20003fc4070 */
[----:B------:R-:W-:Y:S01]  /*1320*/  @!P4 IMAD.IADD R27, R27, 0x1, -R4 ;  /* 0x000000011b1bc824 */ /* 0x000fe200078e0a04 */
[----:B------:R-:W-:Y:S01]  /*1330*/  ISETP.GT.U32.AND P4, PT, R4, R37, PT ;  /* 0x000000250400720c */ /* 0x000fe20003f84070 */
[----:B------:R-:W-:-:S04]  /*1340*/  IMAD.HI.U32 R2, R11, R53, RZ ;  /* 0x000000350b027227 */ /* 0x000fc800078e00ff */
[--C-:B------:R-:W-:Y:S01]  /*1350*/  @!P3 IMAD.IADD R35, R35, 0x1, -R4.reuse ;  /* 0x000000012323b824 */ /* 0x100fe200078e0a04 */
[----:B------:R-:W-:Y:S01]  /*1360*/  ISETP.GT.U32.AND P3, PT, R4, R5, PT ;  /* 0x000000050400720c */ /* 0x000fe20003f64070 */
[--C-:B------:R-:W-:Y:S01]  /*1370*/  @!P5 IMAD.IADD R39, R39, 0x1, -R4.reuse ;  /* 0x000000012727d824 */ /* 0x100fe200078e0a04 */
[----:B------:R-:W-:Y:S01]  /*1380*/  ISETP.GE.AND P5, PT, R18, RZ, PT ;  /* 0x000000ff1200720c */ /* 0x000fe20003fa6270 */
[--C-:B------:R-:W-:Y:S01]  /*1390*/  @!P2 IMAD.IADD R45, R45, 0x1, -R4.reuse ;  /* 0x000000012d2da824 */ /* 0x100fe200078e0a04 */
[----:B------:R-:W-:Y:S01]  /*13a0*/  IABS R18, R8 ;  /* 0x0000000800127213 */ /* 0x000fe20000000000 */
[----:B------:R-:W-:Y:S01]  /*13b0*/  @!P6 IMAD.IADD R49, R49, 0x1, -R4 ;  /* 0x000000013131e824 */ /* 0x000fe200078e0a04 */
[----:B------:R-:W-:Y:S01]  /*13c0*/  ISETP.GE.AND P2, PT, R14, RZ, PT ;  /* 0x000000ff0e00720c */ /* 0x000fe20003f46270 */
[----:B------:R-:W-:Y:S01]  /*13d0*/  IMAD.MOV R2, RZ, RZ, -R2 ;  /* 0x000000ffff027224 */ /* 0x000fe200078e0a02 */
[C---:B------:R-:W-:Y:S01]  /*13e0*/  ISETP.GT.U32.AND P6, PT, R4.reuse, R45, PT ;  /* 0x0000002d0400720c */ /* 0x040fe20003fc4070 */
[----:B------:R-:W-:Y:S01]  /*13f0*/  @!P1 IMAD.MOV R25, RZ, RZ, -R25 ;  /* 0x000000ffff199224 */ /* 0x000fe200078e0a19 */
[----:B------:R-:W-:Y:S01]  /*1400*/  @!P4 IADD3 R37, R37, -R4, RZ ;  /* 0x800000042525c210 */ /* 0x000fe20007ffe0ff */
[----:B------:R-:W-:Y:S01]  /*1410*/  IMAD R53, R4, R2, R53 ;  /* 0x0000000204357224 */ /* 0x000fe200078e0235 */
[----:B------:R-:W-:Y:S01]  /*1420*/  ISETP.GE.AND P4, PT, R16, RZ, PT ;  /* 0x000000ff1000720c */ /* 0x000fe20003f86270 */
[----:B------:R-:W-:Y:S01]  /*1430*/  @!P3 IMAD.IADD R5, R5, 0x1, -R4 ;  /* 0x000000010505b824 */ /* 0x000fe200078e0a04 */
[C---:B------:R-:W-:Y:S01]  /*1440*/  ISETP.GT.U32.AND P3, PT, R4.reuse, R39, PT ;  /* 0x000000270400720c */ /* 0x040fe20003f64070 */
[----:B------:R-:W-:Y:S01]  /*1450*/  @!P0 IMAD.MOV R27, RZ, RZ, -R27 ;  /* 0x000000ffff1b8224 */ /* 0x000fe200078e0a1b */
[----:B------:R-:W-:Y:S01]  /*1460*/  ISETP.GT.U32.AND P1, PT, R4, R37, PT ;  /* 0x000000250400720c */ /* 0x000fe20003f24070 */
[----:B------:R-:W-:Y:S01]  /*1470*/  IMAD.SHL.U32 R14, R60, 0x10, RZ ;  /* 0x000000103c0e7824 */ /* 0x000fe200078e00ff */
[----:B------:R-:W-:-:S02]  /*1480*/  ISETP.GT.U32.AND P0, PT, R4, R5, PT ;  /* 0x000000050400720c */ /* 0x000fc40003f04070 */
[----:B------:R-:W-:Y:S01]  /*1490*/  LOP3.LUT R2, R10, 0x24, RZ, 0xfc, !PT ;  /* 0x000000240a027812 */ /* 0x000fe200078efcff */
[--C-:B------:R-:W-:Y:S01]  /*14a0*/  @!P6 IMAD.IADD R45, R45, 0x1, -R4.reuse ;  /* 0x000000012d2de824 */ /* 0x100fe200078e0a04 */
[----:B------:R-:W-:Y:S02]  /*14b0*/  ISETP.GT.U32.AND P6, PT, R4, R53, PT ;  /* 0x000000350400720c */ /* 0x000fe40003fc4070 */
[----:B------:R-:W-:Y:S02]  /*14c0*/  IABS R16, R2 ;  /* 0x0000000200107213 */ /* 0x000fe40000000000 */
[----:B------:R-:W-:Y:S01]  /*14d0*/  @!P4 IADD3 R35, -R35, RZ, RZ ;  /* 0x000000ff2323c210 */ /* 0x000fe20007ffe1ff */
[--C-:B------:R-:W-:Y:S01]  /*14e0*/  @!P3 IMAD.IADD R39, R39, 0x1, -R4.reuse ;  /* 0x000000012727b824 */ /* 0x100fe200078e0a04 */
[----:B------:R-:W-:Y:S01]  /*14f0*/  ISETP.GE.AND P4, PT, R20, RZ, PT ;  /* 0x000000ff1400720c */ /* 0x000fe20003f86270 */
[--C-:B------:R-:W-:Y:S01]  /*1500*/  @!P1 IMAD.IADD R37, R37, 0x1, -R4.reuse ;  /* 0x0000000125259824 */ /* 0x100fe200078e0a04 */
[----:B------:R-:W-:Y:S01]  /*1510*/  ISETP.GE.AND P1, PT, R12, RZ, PT ;  /* 0x000000ff0c00720c */ /* 0x000fe20003f26270 */
[----:B------:R-:W-:Y:S01]  /*1520*/  IMAD.MOV.U32 R41, RZ, RZ, R39 ;  /* 0x000000ffff297224 */ /* 0x000fe200078e0027 */
[----:B------:R-:W-:Y:S01]  /*1530*/  LOP3.LUT R39, R14, 0x70, RZ, 0xc0, !PT ;  /* 0x000000700e277812 */ /* 0x000fe200078ec0ff */
[--C-:B------:R-:W-:Y:S01]  /*1540*/  @!P0 IMAD.IADD R5, R5, 0x1, -R4.reuse ;  /* 0x0000000105058824 */ /* 0x100fe200078e0a04 */
[----:B------:R-:W-:Y:S01]  /*1550*/  LOP3.LUT R12, R10, 0x28, RZ, 0xfc, !PT ;  /* 0x000000280a0c7812 */ /* 0x000fe200078efcff */
[----:B------:R-:W-:Y:S01]  /*1560*/  @!P6 IMAD.IADD R53, R53, 0x1, -R4 ;  /* 0x000000013535e824 */ /* 0x000fe200078e0a04 */
[----:B------:R-:W-:Y:S01]  /*1570*/  ISETP.GE.AND P3, PT, R22, RZ, PT ;  /* 0x000000ff1600720c */ /* 0x000fe20003f66270 */
[----:B------:R-:W-:Y:S01]  /*1580*/  @!P5 IMAD.MOV R37, RZ, RZ, -R37 ;  /* 0x000000ffff25d224 */ /* 0x000fe200078e0a25 */
[----:B------:R-:W-:Y:S01]  /*1590*/  MOV R43, R5 ;  /* 0x00000005002b7202 */ /* 0x000fe20000000f00 */
[----:B------:R-:W-:Y:S01]  /*15a0*/  IMAD.HI.U32 R5, R11, R18, RZ ;  /* 0x000000120b057227 */ /* 0x000fe200078e00ff */
[----:B------:R-:W-:-:S02]  /*15b0*/  ISETP.GT.U32.AND P6, PT, R4, R53, PT ;  /* 0x000000350400720c */ /* 0x000fc40003fc4070 */
[----:B------:R-:W-:Y:S01]  /*15c0*/  ISETP.GT.U32.AND P5, PT, R4, R49, PT ;  /* 0x000000310400720c */ /* 0x000fe20003fa4070 */
[----:B------:R-:W-:Y:S01]  /*15d0*/  @!P4 IMAD.MOV R41, RZ, RZ, -R41 ;  /* 0x000000ffff29c224 */ /* 0x000fe200078e0a29 */
[----:B------:R-:W-:Y:S01]  /*15e0*/  ISETP.GE.AND P4, PT, R2, RZ, PT ;  /* 0x000000ff0200720c */ /* 0x000fe20003f86270 */
[----:B------:R-:W-:Y:S01]  /*15f0*/  IMAD.HI.U32 R2, R11, R16, RZ ;  /* 0x000000100b027227 */ /* 0x000fe200078e00ff */
[----:B------:R-:W-:Y:S02]  /*1600*/  IABS R57, R12 ;  /* 0x0000000c00397213 */ /* 0x000fe40000000000 */
[----:B------:R-:W-:Y:S01]  /*1610*/  ISETP.GE.AND P0, PT, R24, RZ, PT ;  /* 0x000000ff1800720c */ /* 0x000fe20003f06270 */
[----:B------:R-:W-:Y:S01]  /*1620*/  IMAD.MOV R47, RZ, RZ, -R2 ;  /* 0x000000ffff2f7224 */ /* 0x000fe200078e0a02 */
[C---:B------:R-:W-:Y:S01]  /*1630*/  LOP3.LUT R24, R10.reuse, 0x32, RZ, 0xfc, !PT ;  /* 0x000000320a187812 */ /* 0x040fe200078efcff */
[----:B------:R-:W-:Y:S01]  /*1640*/  IMAD.MOV R51, RZ, RZ, -R5 ;  /* 0x000000ffff337224 */ /* 0x000fe200078e0a05 */
[----:B------:R-:W-:Y:S01]  /*1650*/  LOP3.LUT R20, R10, 0x2e, RZ, 0xfc, !PT ;  /* 0x0000002e0a147812 */ /* 0x000fe200078efcff */
[----:B------:R-:W-:Y:S01]  /*1660*/  IMAD R5, R4, R47, R16 ;  /* 0x0000002f04057224 */ /* 0x000fe200078e0210 */
[----:B------:R-:W-:Y:S01]  /*1670*/  IABS R71, R24 ;  /* 0x0000001800477213 */ /* 0x000fe20000000000 */
[----:B------:R-:W-:Y:S01]  /*1680*/  @!P1 IMAD.MOV R43, RZ, RZ, -R43 ;  /* 0x000000ffff2b9224 */ /* 0x000fe200078e0a2b */
[----:B------:R-:W-:Y:S01]  /*1690*/  ISETP.GE.AND P1, PT, R8, RZ, PT ;  /* 0x000000ff0800720c */ /* 0x000fe20003f26270 */
[--C-:B------:R-:W-:Y:S01]  /*16a0*/  @!P6 IMAD.IADD R53, R53, 0x1, -R4.reuse ;  /* 0x000000013535e824 */ /* 0x100fe200078e0a04 */
[----:B------:R-:W-:Y:S01]  /*16b0*/  LOP3.LUT R8, R60, 0x7f, RZ, 0xc0, !PT ;  /* 0x0000007f3c087812 */ /* 0x000fe200078ec0ff */
[----:B------:R-:W-:Y:S01]  /*16c0*/  @!P5 IMAD.IADD R49, R49, 0x1, -R4 ;  /* 0x000000013131d824 */ /* 0x000fe200078e0a04 */
[----:B------:R-:W-:Y:S01]  /*16d0*/  ISETP.GT.U32.AND P6, PT, R4, R5, PT ;  /* 0x000000050400720c */ /* 0x000fe20003fc4070 */
[----:B------:R-:W-:Y:S01]  /*16e0*/  @!P2 IMAD.MOV R53, RZ, RZ, -R53 ;  /* 0x000000ffff35a224 */ /* 0x000fe200078e0a35 */
[----:B------:R-:W-:Y:S01]  /*16f0*/  ISETP.GE.AND P5, PT, R12, RZ, PT ;  /* 0x000000ff0c00720c */ /* 0x000fe20003fa6270 */
[----:B------:R-:W-:Y:S01]  /*1700*/  IMAD R2, R8, 0x80, R39 ;  /* 0x0000008008027824 */ /* 0x000fe200078e0227 */
[----:B------:R-:W-:Y:S01]  /*1710*/  LOP3.LUT R22, R10, 0x30, RZ, 0xfc, !PT ;  /* 0x000000300a167812 */ /* 0x000fe200078efcff */
[----:B------:R-:W-:Y:S01]  /*1720*/  IMAD R39, R4, R51, R18 ;  /* 0x0000003304277224 */ /* 0x000fe200078e0212 */
[----:B------:R-:W-:Y:S01]  /*1730*/  IABS R67, R20 ;  /* 0x0000001400437213 */ /* 0x000fe20000000000 */
[----:B------:R-:W-:Y:S01]  /*1740*/  IMAD.HI.U32 R12, R11, R57, RZ ;  /* 0x000000390b0c7227 */ /* 0x000fe200078e00ff */
[----:B------:R-:W-:-:S02]  /*1750*/  IABS R69, R22 ;  /* 0x0000001600457213 */ /* 0x000fc40000000000 */
[----:B------:R-:W-:Y:S01]  /*1760*/  ISETP.GT.U32.AND P2, PT, R4, R39, PT ;  /* 0x000000270400720c */ /* 0x000fe20003f44070 */
[----:B------:R-:W-:Y:S01]  /*1770*/  IMAD R3, R3, 0x100, R8 ;  /* 0x0000010003037824 */ /* 0x000fe200078e0208 */
[----:B------:R-:W-:Y:S01]  /*1780*/  IADD3 R12, -R12, RZ, RZ ;  /* 0x000000ff0c0c7210 */ /* 0x000fe20007ffe1ff */
[----:B------:R-:W-:Y:S01]  /*1790*/  IMAD.MOV.U32 R47, RZ, RZ, R45 ;  /* 0x000000ffff2f7224 */ /* 0x000fe200078e002d */
[----:B------:R-:W-:Y:S01]  /*17a0*/  @!P6 IADD3 R5, R5, -R4, RZ ;  /* 0x800000040505e210 */ /* 0x000fe20007ffe0ff */
[----:B------:R-:W-:Y:S01]  /*17b0*/  IMAD.MOV.U32 R51, RZ, RZ, R49 ;  /* 0x000000ffff337224 */ /* 0x000fe200078e0031 */
[----:B------:R-:W-:Y:S01]  /*17c0*/  LOP3.LUT R8, R10, 0x2a, RZ, 0xfc, !PT ;  /* 0x0000002a0a087812 */ /* 0x000fe200078efcff */
[C---:B------:R-:W-:Y:S01]  /*17d0*/  IMAD R57, R4.reuse, R12, R57 ;  /* 0x0000000c04397224 */ /* 0x040fe200078e0239 */
[----:B------:R-:W-:Y:S01]  /*17e0*/  ISETP.GT.U32.AND P6, PT, R4, R5, PT ;  /* 0x000000050400720c */ /* 0x000fe20003fc4070 */
[----:B------:R-:W-:Y:S01]  /*17f0*/  @!P3 IMAD.MOV R47, RZ, RZ, -R47 ;  /* 0x000000ffff2fb224 */ /* 0x000fe200078e0a2f */
[----:B------:R-:W-:Y:S01]  /*1800*/  LOP3.LUT R12, R10, 0x2c, RZ, 0xfc, !PT ;  /* 0x0000002c0a0c7812 */ /* 0x000fe200078efcff */
[----:B------:R-:W-:Y:S01]  /*1810*/  @!P0 IMAD.MOV R51, RZ, RZ, -R51 ;  /* 0x000000ffff338224 */ /* 0x000fe200078e0a33 */
[----:B------:R-:W-:Y:S01]  /*1820*/  IABS R45, R8 ;  /* 0x00000008002d7213 */ /* 0x000fe20000000000 */
[----:B------:R-:W-:Y:S01]  /*1830*/  @!P2 IMAD.IADD R39, R39, 0x1, -R4 ;  /* 0x000000012727a824 */ /* 0x000fe200078e0a04 */
[----:B------:R-:W-:Y:S01]  /*1840*/  ISETP.GE.AND P3, PT, R8, RZ, PT ;  /* 0x000000ff0800720c */ /* 0x000fe20003f66270 */
[----:B------:R-:W-:Y:S01]  /*1850*/  IMAD.HI.U32 R18, R11, R71, RZ ;  /* 0x000000470b127227 */ /* 0x000fe200078e00ff */
[----:B------:R-:W-:-:S02]  /*1860*/  IABS R49, R12 ;  /* 0x0000000c00317213 */ /* 0x000fc40000000000 */
[----:B------:R-:W-:Y:S01]  /*1870*/  ISETP.GT.U32.AND P2, PT, R4, R39, PT ;  /* 0x000000270400720c */ /* 0x000fe20003f44070 */
[----:B------:R-:W-:Y:S01]  /*1880*/  IMAD.HI.U32 R8, R11, R45, RZ ;  /* 0x0000002d0b087227 */ /* 0x000fe200078e00ff */
[----:B------:R-:W-:-:S03]  /*1890*/  ISETP.GE.AND P0, PT, R12, RZ, PT ;  /* 0x000000ff0c00720c */ /* 0x000fc60003f06270 */
[----:B------:R-:W-:Y:S01]  /*18a0*/  @!P6 IMAD.IADD R5, R5, 0x1, -R4 ;  /* 0x000000010505e824 */ /* 0x000fe200078e0a04 */
[----:B------:R-:W-:Y:S01]  /*18b0*/  ISETP.GT.U32.AND P6, PT, R4, R57, PT ;  /* 0x000000390400720c */ /* 0x000fe20003fc4070 */
[----:B------:R-:W-:-:S04]  /*18c0*/  IMAD.HI.U32 R12, R11, R49, RZ ;  /* 0x000000310b0c7227 */ /* 0x000fc800078e00ff */
[----:B------:R-:W-:Y:S02]  /*18d0*/  IMAD.MOV R8, RZ, RZ, -R8 ;  /* 0x000000ffff087224 */ /* 0x000fe400078e0a08 */
[----:B------:R-:W-:Y:S02]  /*18e0*/  IMAD.MOV R12, RZ, RZ, -R12 ;  /* 0x000000ffff0c7224 */ /* 0x000fe400078e0a0c */
[C---:B------:R-:W-:Y:S02]  /*18f0*/  IMAD R45, R4.reuse, R8, R45 ;  /* 0x00000008042d7224 */ /* 0x040fe400078e022d */
[C---:B------:R-:W-:Y:S02]  /*1900*/  IMAD R49, R4.reuse, R12, R49 ;  /* 0x0000000c04317224 */ /* 0x040fe400078e0231 */
[----:B------:R-:W-:Y:S01]  /*1910*/  @!P2 IMAD.IADD R39, R39, 0x1, -R4 ;  /* 0x000000012727a824 */ /* 0x000fe200078e0a04 */
[----:B------:R-:W-:Y:S01]  /*1920*/  ISETP.GT.U32.AND P2, PT, R4, R45, PT ;  /* 0x0000002d0400720c */ /* 0x000fe20003f44070 */
[----:B------:R-:W-:Y:S01]  /*1930*/  IMAD.HI.U32 R14, R11, R67, RZ ;  /* 0x000000430b0e7227 */ /* 0x000fe200078e00ff */
[----:B------:R-:W-:-:S02]  /*1940*/  @!P6 IADD3 R57, R57, -R4, RZ ;  /* 0x800000043939e210 */ /* 0x000fc40007ffe0ff */
[----:B------:R-:W-:Y:S01]  /*1950*/  ISETP.GT.U32.AND P6, PT, R4, R49, PT ;  /* 0x000000310400720c */ /* 0x000fe20003fc4070 */
[----:B------:R-:W-:Y:S02]  /*1960*/  IMAD.MOV R18, RZ, RZ, -R18 ;  /* 0x000000ffff127224 */ /* 0x000fe400078e0a12 */
[----:B------:R-:W-:Y:S02]  /*1970*/  IMAD.MOV.U32 R55, RZ, RZ, R5 ;  /* 0x000000ffff377224 */ /* 0x000fe400078e0005 */
[----:B------:R-:W-:-:S04]  /*1980*/  IMAD.HI.U32 R16, R11, R69, RZ ;  /* 0x000000450b107227 */ /* 0x000fc800078e00ff */
[----:B------:R-:W-:Y:S01]  /*1990*/  @!P2 IMAD.IADD R45, R45, 0x1, -R4 ;  /* 0x000000012d2da824 */ /* 0x000fe200078e0a04 */
[C---:B------:R-:W-:Y:S01]  /*19a0*/  ISETP.GT.U32.AND P2, PT, R4.reuse, R57, PT ;  /* 0x000000390400720c */ /* 0x040fe20003f44070 */
[----:B------:R-:W-:Y:S02]  /*19b0*/  IMAD.MOV R14, RZ, RZ, -R14 ;  /* 0x000000ffff0e7224 */ /* 0x000fe400078e0a0e */
[----:B------:R-:W-:Y:S01]  /*19c0*/  @!P6 IMAD.IADD R49, R49, 0x1, -R4 ;  /* 0x000000013131e824 */ /* 0x000fe200078e0a04 */
[C---:B------:R-:W-:Y:S01]  /*19d0*/  ISETP.GT.U32.AND P6, PT, R4.reuse, R45, PT ;  /* 0x0000002d0400720c */ /* 0x040fe20003fc4070 */
[----:B------:R-:W-:Y:S01]  /*19e0*/  IMAD R71, R4, R18, R71 ;  /* 0x0000001204477224 */ /* 0x000fe200078e0247 */
[----:B------:R-:W-:Y:S01]  /*19f0*/  LOP3.LUT R18, R10, 0x34, RZ, 0xfc, !PT ;  /* 0x000000340a127812 */ /* 0x000fe200078efcff */
[----:B------:R-:W-:Y:S01]  /*1a00*/  @!P4 IMAD.MOV R55, RZ, RZ, -R55 ;  /* 0x000000ffff37c224 */ /* 0x000fe200078e0a37 */
[C---:B------:R-:W-:Y:S01]  /*1a10*/  ISETP.GT.U32.AND P4, PT, R4.reuse, R49, PT ;  /* 0x000000310400720c */ /* 0x040fe20003f84070 */
[----:B------:R-:W-:Y:S01]  /*1a20*/  IMAD.MOV R16, RZ, RZ, -R16 ;  /* 0x000000ffff107224 */ /* 0x000fe200078e0a10 */
[----:B------:R-:W-:Y:S01]  /*1a30*/  IABS R73, R18 ;  /* 0x0000001200497213 */ /* 0x000fe20000000000 */
[----:B------:R-:W-:-:S02]  /*1a40*/  IMAD R67, R4, R14, R67 ;  /* 0x0000000e04437224 */ /* 0x000fc400078e0243 */
[----:B------:R-:W-:Y:S01]  /*1a50*/  IMAD R69, R4, R16, R69 ;  /* 0x0000001004457224 */ /* 0x000fe200078e0245 */
[----:B------:R-:W-:Y:S01]  /*1a60*/  LOP3.LUT R16, R10, 0x3c, RZ, 0xfc, !PT ;  /* 0x0000003c0a107812 */ /* 0x000fe200078efcff */
[--C-:B------:R-:W-:Y:S01]  /*1a70*/  @!P2 IMAD.IADD R57, R57, 0x1, -R4.reuse ;  /* 0x000000013939a824 */ /* 0x100fe200078e0a04 */
[C---:B------:R-:W-:Y:S01]  /*1a80*/  ISETP.GT.U32.AND P2, PT, R4.reuse, R67, PT ;  /* 0x000000430400720c */ /* 0x040fe20003f44070 */
[----:B------:R-:W-:Y:S01]  /*1a90*/  IMAD.HI.U32 R5, R11, R73, RZ ;  /* 0x000000490b057227 */ /* 0x000fe200078e00ff */
[----:B------:R-:W-:Y:S02]  /*1aa0*/  IABS R14, R16 ;  /* 0x00000010000e7213 */ /* 0x000fe40000000000 */
[----:B------:R-:W-:Y:S01]  /*1ab0*/  IABS R10, R3 ;  /* 0x00000003000a7213 */ /* 0x000fe20000000000 */
[--C-:B------:R-:W-:Y:S01]  /*1ac0*/  @!P6 IMAD.IADD R45, R45, 0x1, -R4.reuse ;  /* 0x000000012d2de824 */ /* 0x100fe200078e0a04 */
[C---:B------:R-:W-:Y:S01]  /*1ad0*/  ISETP.GT.U32.AND P6, PT, R4.reuse, R69, PT ;  /* 0x000000450400720c */ /* 0x040fe20003fc4070 */
[----:B------:R-:W-:Y:S01]  /*1ae0*/  IMAD.MOV R5, RZ, RZ, -R5 ;  /* 0x000000ffff057224 */ /* 0x000fe200078e0a05 */
[----:B------:R-:W-:Y:S01]  /*1af0*/  MOV R61, R57 ;  /* 0x00000039003d7202 */ /* 0x000fe20000000f00 */
[----:B------:R-:W-:Y:S01]  /*1b00*/  @!P4 IMAD.IADD R49, R49, 0x1, -R4 ;  /* 0x000000013131c824 */ /* 0x000fe200078e0a04 */
[C---:B------:R-:W-:Y:S01]  /*1b10*/  ISETP.GT.U32.AND P4, PT, R4.reuse, R71, PT ;  /* 0x000000470400720c */ /* 0x040fe20003f84070 */
[----:B------:R-:W-:-:S02]  /*1b20*/  IMAD R73, R4, R5, R73 ;  /* 0x0000000504497224 */ /* 0x000fc400078e0249 */
[----:B------:R-:W-:Y:S02]  /*1b30*/  @!P2 IMAD.IADD R67, R67, 0x1, -R4 ;  /* 0x000000014343a824 */ /* 0x000fe400078e0a04 */
[----:B------:R-:W-:Y:S01]  /*1b40*/  IMAD.HI.U32 R8, R11, R75, RZ ;  /* 0x0000004b0b087227 */ /* 0x000fe200078e00ff */
[----:B------:R-:W-:-:S03]  /*1b50*/  ISETP.GT.U32.AND P2, PT, R4, R73, PT ;  /* 0x000000490400720c */ /* 0x000fc60003f44070 */
[----:B------:R-:W-:Y:S01]  /*1b60*/  @!P6 IMAD.IADD R69, R69, 0x1, -R4 ;  /* 0x000000014545e824 */ /* 0x000fe200078e0a04 */
[----:B------:R-:W-:Y:S01]  /*1b70*/  ISETP.GT.U32.AND P6, PT, R4, R67, PT ;  /* 0x000000430400720c */ /* 0x000fe20003fc4070 */
[----:B------:R-:W-:-:S04]  /*1b80*/  IMAD.HI.U32 R5, R11, R77, RZ ;  /* 0x0000004d0b057227 */ /* 0x000fc800078e00ff */
[----:B------:R-:W-:Y:S01]  /*1b90*/  IMAD.MOV.U32 R59, RZ, RZ, R39 ;  /* 0x000000ffff3b7224 */ /* 0x000fe200078e0027 */
[----:B------:R-:W-:Y:S01]  /*1ba0*/  IADD3 R5, -R5, RZ, RZ ;  /* 0x000000ff05057210 */ /* 0x000fe20007ffe1ff */
[----:B------:R-:W-:Y:S01]  /*1bb0*/  @!P4 IMAD.IADD R71, R71, 0x1, -R4 ;  /* 0x000000014747c824 */ /* 0x000fe200078e0a04 */
[C---:B------:R-:W-:Y:S01]  /*1bc0*/  ISETP.GT.U32.AND P4, PT, R4.reuse, R69, PT ;  /* 0x000000450400720c */ /* 0x040fe20003f84070 */
[----:B------:R-:W-:Y:S01]  /*1bd0*/  IMAD.MOV R8, RZ, RZ, -R8 ;  /* 0x000000ffff087224 */ /* 0x000fe200078e0a08 */
[----:B------:R-:W-:Y:S01]  /*1be0*/  @!P1 IADD3 R59, -R59, RZ, RZ ;  /* 0x000000ff3b3b9210 */ /* 0x000fe20007ffe1ff */
[----:B------:R-:W-:Y:S01]  /*1bf0*/  @!P2 IMAD.IADD R73, R73, 0x1, -R4 ;  /* 0x000000014949a824 */ /* 0x000fe200078e0a04 */
[C---:B------:R-:W-:Y:S01]  /*1c00*/  ISETP.GT.U32.AND P1, PT, R4.reuse, R71, PT ;  /* 0x000000470400720c */ /* 0x040fe20003f24070 */
[C---:B------:R-:W-:Y:S02]  /*1c10*/  IMAD R75, R4.reuse, R8, R75 ;  /* 0x00000008044b7224 */ /* 0x040fe400078e024b */
[----:B------:R-:W-:Y:S01]  /*1c20*/  IMAD.HI.U32 R8, R11, R79, RZ ;  /* 0x0000004f0b087227 */ /* 0x000fe200078e00ff */
[----:B------:R-:W-:-:S03]  /*1c30*/  ISETP.GT.U32.AND P2, PT, R4, R73, PT ;  /* 0x000000490400720c */ /* 0x000fc60003f44070 */
[----:B------:R-:W-:Y:S02]  /*1c40*/  IMAD R77, R4, R5, R77 ;  /* 0x00000005044d7224 */ /* 0x000fe400078e024d */
[----:B------:R-:W-:Y:S02]  /*1c50*/  IMAD.MOV R8, RZ, RZ, -R8 ;  /* 0x000000ffff087224 */ /* 0x000fe400078e0a08 */
[----:B------:R-:W-:Y:S02]  /*1c60*/  VIADD R5, R3, 0x80 ;  /* 0x0000008003057836 */ /* 0x000fe40000000000 */
[----:B------:R-:W-:-:S03]  /*1c70*/  IMAD.HI.U32 R11, R11, R14, RZ ;  /* 0x0000000e0b0b7227 */ /* 0x000fc600078e00ff */
[----:B------:R-:W-:Y:S01]  /*1c80*/  IABS R12, R5 ;  /* 0x00000005000c7213 */ /* 0x000fe20000000000 */
[C---:B------:R-:W-:Y:S02]  /*1c90*/  IMAD R79, R4.reuse, R8, R79 ;  /* 0x00000008044f7224 */ /* 0x040fe400078e024f */
[----:B------:R-:W-:Y:S01]  /*1ca0*/  @!P4 IMAD.IADD R69, R69, 0x1, -R4 ;  /* 0x000000014545c824 */ /* 0x000fe200078e0a04 */
[----:B------:R-:W-:Y:S01]  /*1cb0*/  ISETP.GT.U32.AND P4, PT, R4, R77, PT ;  /* 0x0000004d0400720c */ /* 0x000fe20003f84070 */
[----:B------:R-:W-:-:S04]  /*1cc0*/  IMAD.HI.U32 R8, R9, R10, RZ ;  /* 0x0000000a09087227 */ /* 0x000fc800078e00ff */
[----:B------:R-:W-:Y:S02]  /*1cd0*/  IMAD.MOV R39, RZ, RZ, -R11 ;  /* 0x000000ffff277224 */ /* 0x000fe400078e0a0b */
[----:B------:R-:W-:Y:S01]  /*1ce0*/  @!P1 IMAD.IADD R71, R71, 0x1, -R4 ;  /* 0x0000000147479824 */ /* 0x000fe200078e0a04 */
[C---:B------:R-:W-:Y:S01]  /*1cf0*/  ISETP.GT.U32.AND P1, PT, R4.reuse, R79, PT ;  /* 0x0000004f0400720c */ /* 0x040fe20003f24070 */
[----:B------:R-:W-:Y:S02]  /*1d00*/  IMAD.MOV R11, RZ, RZ, -R8 ;  /* 0x000000ffff0b7224 */ /* 0x000fe400078e0a08 */
[----:B------:R-:W-:Y:S01]  /*1d10*/  @!P6 IMAD.IADD R67, R67, 0x1, -R4 ;  /* 0x000000014343e824 */ /* 0x000fe200078e0a04 */
[----:B------:R-:W-:Y:S01]  /*1d20*/  ISETP.GT.U32.AND P6, PT, R4, R75, PT ;  /* 0x0000004b0400720c */ /* 0x000fe20003fc4070 */
[----:B------:R-:W-:-:S04]  /*1d30*/  IMAD.HI.U32 R8, R9, R12, RZ ;  /* 0x0000000c09087227 */ /* 0x000fc800078e00ff */
[----:B------:R-:W-:Y:S02]  /*1d40*/  IMAD R39, R4, R39, R14 ;  /* 0x0000002704277224 */ /* 0x000fe400078e020e */
[----:B------:R-:W-:Y:S02]  /*1d50*/  IMAD R9, R6, R11, R10 ;  /* 0x0000000b06097224 */ /* 0x000fe400078e020a */
[----:B------:R-:W-:Y:S02]  /*1d60*/  IMAD.MOV R11, RZ, RZ, -R8 ;  /* 0x000000ffff0b7224 */ /* 0x000fe400078e0a08 */
[----:B------:R-:W-:Y:S01]  /*1d70*/  @!P2 IMAD.IADD R73, R73, 0x1, -R4 ;  /* 0x000000014949a824 */ /* 0x000fe200078e0a04 */
[----:B------:R-:W-:Y:S01]  /*1d80*/  ISETP.GT.U32.AND P2, PT, R4, R39, PT ;  /* 0x000000270400720c */ /* 0x000fe20003f44070 */
[C---:B------:R-:W-:Y:S02]  /*1d90*/  IMAD R11, R6.reuse, R11, R12 ;  /* 0x0000000b060b7224 */ /* 0x040fe400078e020c */
[--C-:B------:R-:W-:Y:S01]  /*1da0*/  @!P4 IMAD.IADD R77, R77, 0x1, -R4.reuse ;  /* 0x000000014d4dc824 */ /* 0x100fe200078e0a04 */
[C---:B------:R-:W-:Y:S01]  /*1db0*/  ISETP.GT.U32.AND P4, PT, R6.reuse, R9, PT ;  /* 0x000000090600720c */ /* 0x040fe20003f84070 */
[----:B------:R-:W-:Y:S01]  /*1dc0*/  @!P1 IMAD.IADD R79, R79, 0x1, -R4 ;  /* 0x000000014f4f9824 */ /* 0x000fe200078e0a04 */
[----:B------:R-:W-:Y:S01]  /*1dd0*/  ISETP.GT.U32.AND P1, PT, R6, R11, PT ;  /* 0x0000000b0600720c */ /* 0x000fe20003f24070 */
[----:B------:R-:W-:-:S02]  /*1de0*/  IMAD.MOV.U32 R63, RZ, RZ, R45 ;  /* 0x000000ffff3f7224 */ /* 0x000fc400078e002d */
[--C-:B------:R-:W-:Y:S01]  /*1df0*/  @!P6 IMAD.IADD R75, R75, 0x1, -R4.reuse ;  /* 0x000000014b4be824 */ /* 0x100fe200078e0a04 */
[----:B------:R-:W-:Y:S01]  /*1e00*/  ISETP.GE.AND P6, PT, R20, RZ, PT ;  /* 0x000000ff1400720c */ /* 0x000fe20003fc6270 */
[----:B------:R-:W-:Y:S01]  /*1e10*/  @!P3 IMAD.MOV R63, RZ, RZ, -R63 ;  /* 0x000000ffff3fb224 */ /* 0x000fe200078e0a3f */
[C---:B------:R-:W-:Y:S01]  /*1e20*/  ISETP.GT.U32.AND P3, PT, R4.reuse, R77, PT ;  /* 0x0000004d0400720c */ /* 0x040fe20003f64070 */
[----:B------:R-:W-:Y:S01]  /*1e30*/  @!P2 IMAD.IADD R39, R39, 0x1, -R4 ;  /* 0x000000012727a824 */ /* 0x000fe200078e0a04 */
[C---:B------:R-:W-:Y:S01]  /*1e40*/  ISETP.GT.U32.AND P2, PT, R4.reuse, R75, PT ;  /* 0x0000004b0400720c */ /* 0x040fe20003f44070 */
[----:B------:R-:W-:Y:S02]  /*1e50*/  IMAD.MOV.U32 R65, RZ, RZ, R49 ;  /* 0x000000ffff417224 */ /* 0x000fe400078e0031 */
[--C-:B------:R-:W-:Y:S01]  /*1e60*/  @!P4 IMAD.IADD R9, R9, 0x1, -R6.reuse ;  /* 0x000000010909c824 */ /* 0x100fe200078e0a06 */
[----:B------:R-:W-:Y:S01]  /*1e70*/  ISETP.GT.U32.AND P4, PT, R4, R39, PT ;  /* 0x000000270400720c */ /* 0x000fe20003f84070 */
[----:B------:R-:W-:Y:S01]  /*1e80*/  @!P5 IMAD.MOV R61, RZ, RZ, -R61 ;  /* 0x000000ffff3dd224 */ /* 0x000fe200078e0a3d */
[----:B------:R-:W-:Y:S01]  /*1e90*/  ISETP.GE.AND P5, PT, R22, RZ, PT ;  /* 0x000000ff1600720c */ /* 0x000fe20003fa6270 */
[----:B------:R-:W-:Y:S01]  /*1ea0*/  @!P1 IMAD.IADD R11, R11, 0x1, -R6 ;  /* 0x000000010b0b9824 */ /* 0x000fe200078e0a06 */
[----:B------:R-:W-:Y:S01]  /*1eb0*/  @!P0 IADD3 R65, -R65, RZ, RZ ;  /* 0x000000ff41418210 */ /* 0x000fe20007ffe1ff */
[----:B------:R-:W-:Y:S01]  /*1ec0*/  @!P6 IMAD.MOV R67, RZ, RZ, -R67 ;  /* 0x000000ffff43e224 */ /* 0x000fe200078e0a43 */
[----:B------:R-:W-:Y:S01]  /*1ed0*/  ISETP.GT.U32.AND P0, PT, R4, R79, PT ;  /* 0x0000004f0400720c */ /* 0x000fe20003f04070 */
[--C-:B------:R-:W-:Y:S01]  /*1ee0*/  @!P3 IMAD.IADD R77, R77, 0x1, -R4.reuse ;  /* 0x000000014d4db824 */ /* 0x100fe200078e0a04 */
[----:B------:R-:W-:Y:S01]  /*1ef0*/  ISETP.GT.U32.AND P1, PT, R6, R9, PT ;  /* 0x000000090600720c */ /* 0x000fe20003f24070 */
[--C-:B------:R-:W-:Y:S01]  /*1f00*/  @!P2 IMAD.IADD R75, R75, 0x1, -R4.reuse ;  /* 0x000000014b4ba824 */ /* 0x100fe200078e0a04 */
[----:B------:R-:W-:Y:S01]  /*1f10*/  ISETP.GE.AND P3, PT, R26, RZ, PT ;  /* 0x000000ff1a00720c */ /* 0x000fe20003f66270 */
[----:B------:R-:W-:Y:S01]  /*1f20*/  IMAD.SHL.U32 R8, R60, 0x100, RZ ;  /* 0x000001003c087824 */ /* 0x000fe200078e00ff */
[----:B------:R-:W-:Y:S01]  /*1f30*/  ISETP.GE.AND P2, PT, R18, RZ, PT ;  /* 0x000000ff1200720c */ /* 0x000fe20003f46270 */
[--C-:B------:R-:W-:Y:S01]  /*1f40*/  @!P4 IMAD.IADD R39, R39, 0x1, -R4.reuse ;  /* 0x000000012727c824 */ /* 0x100fe200078e0a04 */
[----:B------:R-:W-:Y:S01]  /*1f50*/  ISETP.GE.AND P6, PT, R24, RZ, PT ;  /* 0x000000ff1800720c */ /* 0x000fe20003fc6270 */
[----:B------:R-:W-:Y:S01]  /*1f60*/  @!P5 IMAD.MOV R69, RZ, RZ, -R69 ;  /* 0x000000ffff45d224 */ /* 0x000fe200078e0a45 */
[----:B------:R-:W-:Y:S01]  /*1f70*/  ISETP.GT.U32.AND P5, PT, R6, R11, PT ;  /* 0x0000000b0600720c */ /* 0x000fe20003fa4070 */
[----:B------:R-:W-:Y:S01]  /*1f80*/  VIADD R12, R186, 0xffffffc2 ;  /* 0xffffffc2ba0c7836 */ /* 0x000fe20000000000 */
[----:B------:R-:W-:Y:S01]  /*1f90*/  ISETP.GE.AND P4, PT, R30, RZ, PT ;  /* 0x000000ff1e00720c */ /* 0x000fe20003f86270 */
[----:B------:R-:W-:Y:S01]  /*1fa0*/  @!P0 IMAD.IADD R79, R79, 0x1, -R4 ;  /* 0x000000014f4f8824 */ /* 0x000fe200078e0a04 */
[----:B------:R-:W-:Y:S01]  /*1fb0*/  ISETP.GE.AND P0, PT, R28, RZ, PT ;  /* 0x000000ff1c00720c */ /* 0x000fe20003f06270 */
[----:B------:R-:W-:Y:S01]  /*1fc0*/  VIADD R18, R186, 0xffffffde ;  /* 0xffffffdeba127836 */ /* 0x000fe20000000000 */
[----:B------:R-:W-:Y:S01]  /*1fd0*/  @!P1 IADD3 R9, R9, -R6, RZ ;  /* 0x8000000609099210 */ /* 0x000fe20007ffe0ff */
[----:B------:R-:W-:Y:S01]  /*1fe0*/  @!P3 IMAD.MOV R75, RZ, RZ, -R75 ;  /* 0x000000ffff4bb224 */ /* 0x000fe200078e0a4b */
[----:B------:R-:W-:Y:S01]  /*1ff0*/  ISETP.GE.AND P1, PT, R16, RZ, PT ;  /* 0x000000ff1000720c */ /* 0x000fe20003f26270 */
[----:B------:R-:W-:Y:S01]  /*2000*/  @!P2 IMAD.MOV R73, RZ, RZ, -R73 ;  /* 0x000000ffff49a224 */ /* 0x000fe200078e0a49 */
[----:B------:R-:W-:Y:S01]  /*2010*/  ISETP.GE.AND P3, PT, R5, RZ, PT ;  /* 0x000000ff0500720c */ /* 0x000fe20003f66270 */
[----:B------:R-:W-:Y:S01]  /*2020*/  @!P6 IMAD.MOV R71, RZ, RZ, -R71 ;  /* 0x000000ffff47e224 */ /* 0x000fe200078e0a47 */
[----:B------:R-:W-:Y:S01]  /*2030*/  ISETP.GE.AND P2, PT, R3, RZ, PT ;  /* 0x000000ff0300720c */ /* 0x000fe20003f46270 */
[----:B------:R-:W-:Y:S01]  /*2040*/  @!P5 IMAD.IADD R11, R11, 0x1, -R6 ;  /* 0x000000010b0bd824 */ /* 0x000fe200078e0a06 */
[----:B------:R-:W-:Y:S01]  /*2050*/  LOP3.LUT R252, R7, 0x2000, R8, 0xf8, !PT ;  /* 0x0000200007fc7812 */ /* 0x000fe200078ef808 */
[----:B------:R-:W-:Y:S01]  /*2060*/  IMAD.MOV.U32 R7, RZ, RZ, R39 ;  /* 0x000000ffff077224 */ /* 0x000fe200078e0027 */
[----:B------:R-:W-:Y:S01]  /*2070*/  ISETP.NE.AND P5, PT, R189, RZ, PT ;  /* 0x000000ffbd00720c */ /* 0x000fe20003fa5270 */
[----:B------:R-:W-:Y:S01]  /*2080*/  @!P0 IMAD.MOV R77, RZ, RZ, -R77 ;  /* 0x000000ffff4d8224 */ /* 0x000fe200078e0a4d */
[----:B------:R-:W-:Y:S01]  /*2090*/  LOP3.LUT R4, RZ, R189, RZ, 0x33, !PT ;  /* 0x000000bdff047212 */ /* 0x000fe200078e33ff */
[----:B------:R-:W-:Y:S01]  /*20a0*/  @!P4 IMAD.MOV R79, RZ, RZ, -R79 ;  /* 0x000000ffff4fc224 */ /* 0x000fe200078e0a4f */
[----:B------:R-:W-:Y:S01]  /*20b0*/  ISETP.NE.AND P0, PT, R188, RZ, PT ;  /* 0x000000ffbc00720c */ /* 0x000fe20003f05270 */
[----:B------:R-:W-:Y:S01]  /*20c0*/  @!P1 IMAD.MOV R7, RZ, RZ, -R7 ;  /* 0x000000ffff079224 */ /* 0x000fe200078e0a07 */
[C---:B------:R-:W-:Y:S01]  /*20d0*/  SEL R38, R4.reuse, R29, !P5 ;  /* 0x0000001d04267207 */ /* 0x040fe20006800000 */
[----:B------:R-:W-:Y:S01]  /*20e0*/  @!P3 IMAD.MOV R11, RZ, RZ, -R11 ;  /* 0x000000ffff0bb224 */ /* 0x000fe200078e0a0b */
[----:B------:R-:W-:Y:S01]  /*20f0*/  SEL R45, R4, R37, !P5 ;  /* 0x00000025042d7207 */ /* 0x000fe20006800000 */
[----:B------:R-:W-:Y:S01]  /*2100*/  VIADD R6, R186, 0xffffffcc ;  /* 0xffffffccba067836 */ /* 0x000fe20000000000 */
        /* <DEDUP_REMOVED lines=8> */
[C---:B------:R-:W-:Y:S01]  /*2190*/  SEL R29, R4.reuse, R43, !P5 ;  /* 0x0000002b041d7207 */ /* 0x040fe20006800000 */
[----:B------:R-:W-:Y:S01]  /*21a0*/  STL [R1+0x348], R252 ;  /* 0x000348fc01007387 */ /* 0x000fe20000100800 */
[----:B------:R-:W-:-:S02]  /*21b0*/  SEL R50, R4, R47, !P5 ;  /* 0x0000002f04327207 */ /* 0x000fc40006800000 */
[C---:B------:R-:W-:Y:S01]  /*21c0*/  SEL R44, R4.reuse, R51, !P5 ;  /* 0x00000033042c7207 */ /* 0x040fe20006800000 */
[----:B------:R-:W-:Y:S01]  /*21d0*/  STL.64 [R1+0x458], R188 ;  /* 0x000458bc01007387 */ /* 0x000fe20000100a00 */
[C---:B------:R-:W-:Y:S02]  /*21e0*/  SEL R36, R4.reuse, R53, !P5 ;  /* 0x0000003504247207 */ /* 0x040fe40006800000 */
[C---:B------:R-:W-:Y:S02]  /*21f0*/  SEL R28, R4.reuse, R55, !P5 ;  /* 0x00000037041c7207 */ /* 0x040fe40006800000 */
[C---:B------:R-:W-:Y:S02]  /*2200*/  SEL R54, R4.reuse, R13, !P5 ;  /* 0x0000000d04367207 */ /* 0x040fe40006800000 */
[----:B------:R-:W-:Y:S01]  /*2210*/  SEL R40, R4, R15, !P5 ;  /* 0x0000000f04287207 */ /* 0x000fe20006800000 */
[----:B------:R-:W-:Y:S01]  /*2220*/  VIADD R15, R186, 0xffffffc3 ;  /* 0xffffffc3ba0f7836 */ /* 0x000fe20000000000 */
[----:B------:R-:W-:-:S02]  /*2230*/  SEL R32, R4, R17, !P5 ;  /* 0x0000001104207207 */ /* 0x000fc40006800000 */
[----:B------:R-:W-:Y:S01]  /*2240*/  SEL R48, R4, R19, !P5 ;  /* 0x0000001304307207 */ /* 0x000fe20006800000 */
[----:B------:R-:W-:Y:S01]  /*2250*/  VIADD R19, R186, 0xffffffd8 ;  /* 0xffffffd8ba137836 */ /* 0x000fe20000000000 */
[C---:B------:R-:W-:Y:S02]  /*2260*/  SEL R57, R4.reuse, R21, !P5 ;  /* 0x0000001504397207 */ /* 0x040fe40006800000 */
[----:B------:R-:W-:Y:S01]  /*2270*/  SEL R39, R4, R23, !P5 ;  /* 0x0000001704277207 */ /* 0x000fe20006800000 */
[----:B------:R-:W-:Y:S01]  /*2280*/  VIADD R23, R186, 0xffffffd4 ;  /* 0xffffffd4ba177836 */ /* 0x000fe20000000000 */
        /* <DEDUP_REMOVED lines=8> */
[C---:B------:R-:W-:Y:S02]  /*2310*/  SEL R55, R4.reuse, R67, !P5 ;  /* 0x0000004304377207 */ /* 0x040fe40006800000 */
[----:B------:R-:W-:Y:S01]  /*2320*/  SEL R42, R4, R69, !P5 ;  /* 0x00000045042a7207 */ /* 0x000fe20006800000 */
[----:B------:R-:W-:Y:S01]  /*2330*/  VIADD R69, R186, 0xffffffe3 ;  /* 0xffffffe3ba457836 */ /* 0x000fe20000000000 */
[C---:B------:R-:W-:Y:S02]  /*2340*/  SEL R34, R4.reuse, R71, !P5 ;  /* 0x0000004704227207 */ /* 0x040fe40006800000 */
[----:B------:R-:W-:-:S02]  /*2350*/  SEL R26, R4, R73, !P5 ;  /* 0x00000049041a7207 */ /* 0x000fc40006800000 */
[C---:B------:R-:W-:Y:S02]  /*2360*/  SEL R53, R4.reuse, R75, !P5 ;  /* 0x0000004b04357207 */ /* 0x040fe40006800000 */
[C---:B------:R-:W-:Y:S02]  /*2370*/  SEL R41, R4.reuse, R77, !P5 ;  /* 0x0000004d04297207 */ /* 0x040fe40006800000 */
[C---:B------:R-:W-:Y:S02]  /*2380*/  SEL R33, R4.reuse, R79, !P5 ;  /* 0x0000004f04217207 */ /* 0x040fe40006800000 */
[----:B------:R-:W-:Y:S01]  /*2390*/  SEL R47, R4, R7, !P5 ;  /* 0x00000007042f7207 */ /* 0x000fe20006800000 */
[----:B------:R-:W-:Y:S01]  /*23a0*/  VIADD R7, R186, 0xffffffce ;  /* 0xffffffceba077836 */ /* 0x000fe20000000000 */
[----:B------:R-:W-:Y:S02]  /*23b0*/  SEL R52, R4, R52, !P5 ;  /* 0x0000003404347207 */ /* 0x000fe40006800000 */
[----:B------:R-:W-:-:S02]  /*23c0*/  LOP3.LUT R4, RZ, R188, RZ, 0x33, !PT ;  /* 0x000000bcff047212 */ /* 0x000fc400078e33ff */
[----:B------:R-:W-:Y:S02]  /*23d0*/  @!P2 IADD3 R9, -R9, RZ, RZ ;  /* 0x000000ff0909a210 */ /* 0x000fe40007ffe1ff */
[----:B------:R-:W-:Y:S01]  /*23e0*/  SEL R72, R4, R11, !P0 ;  /* 0x0000000b04487207 */ /* 0x000fe20004000000 */
[----:B------:R-:W-:Y:S01]  /*23f0*/  VIADD R11, R186, 0xffffffc7 ;  /* 0xffffffc7ba0b7836 */ /* 0x000fe20000000000 */
[----:B------:R-:W-:Y:S01]  /*2400*/  SEL R70, R4, R9, !P0 ;  /* 0x0000000904467207 */ /* 0x000fe20004000000 */
[C---:B------:R-:W-:Y:S01]  /*2410*/  VIADD R4, R186.reuse, 0xffffffcd ;  /* 0xffffffcdba047836 */ /* 0x040fe20000000000 */
[----:B------:R-:W-:Y:S01]  /*2420*/  ISETP.GE.U32.AND P3, PT, R7, 0x7fffff8f, PT ;  /* 0x7fffff8f0700780c */ /* 0x000fe20003f66070 */
[----:B------:R-:W-:Y:S01]  /*2430*/  VIADD R7, R186, 0xffffffcf ;  /* 0xffffffcfba077836 */ /* 0x000fe20000000000 */
[----:B------:R-:W-:Y:S01]  /*2440*/  ISETP.GE.U32.AND P5, PT, R6, 0x7fffff8d, PT ;  /* 0x7fffff8d0600780c */ /* 0x000fe20003fa6070 */
[----:B------:R-:W-:Y:S01]  /*2450*/  VIADD R6, R186, 0xffffffc8 ;  /* 0xffffffc8ba067836 */ /* 0x000fe20000000000 */
[----:B------:R-:W-:Y:S01]  /*2460*/  ISETP.GE.U32.AND P2, PT, R4, 0x7fffff8e, PT ;  /* 0x7fffff8e0400780c */ /* 0x000fe20003f46070 */
[C---:B------:R-:W-:Y:S01]  /*2470*/  VIADD R4, R186.reuse, 0xffffffc9 ;  /* 0xffffffc9ba047836 */ /* 0x040fe20000000000 */
[----:B------:R-:W-:Y:S01]  /*2480*/  ISETP.GE.U32.AND P6, PT, R7, 0x7fffff90, PT ;  /* 0x7fffff900700780c */ /* 0x000fe20003fc6070 */
[----:B------:R-:W-:Y:S01]  /*2490*/  VIADD R7, R186, 0xffffffca ;  /* 0xffffffcaba077836 */ /* 0x000fe20000000000 */
[----:B------:R-:W-:-:S02]  /*24a0*/  ISETP.GE.U32.AND P4, PT, R6, 0x7fffff89, PT ;  /* 0x7fffff890600780c */ /* 0x000fc40003f86070 */
[----:B------:R-:W-:Y:S02]  /*24b0*/  IADD3 R6, R186, -0x35, RZ ;  /* 0xffffffcbba067810 */ /* 0x000fe40007ffe0ff */
[----:B------:R-:W-:Y:S02]  /*24c0*/  ISETP.GE.U32.AND P1, PT, R4, 0x7fffff8a, PT ;  /* 0x7fffff8a0400780c */ /* 0x000fe40003f26070 */
[----:B------:R-:W-:Y:S02]  /*24d0*/  SEL R4, RZ, 0x4, P3 ;  /* 0x00000004ff047807 */ /* 0x000fe40001800000 */
[----:B------:R-:W-:Y:S01]  /*24e0*/  ISETP.GE.U32.AND P0, PT, R7, 0x7fffff8b, PT ;  /* 0x7fffff8b0700780c */ /* 0x000fe20003f06070 */
[----:B------:R-:W-:Y:S01]  /*24f0*/  VIADD R7, R186, 0xffffffc5 ;  /* 0xffffffc5ba077836 */ /* 0x000fe20000000000 */
[----:B------:R-:W-:Y:S02]  /*2500*/  ISETP.GE.U32.AND P3, PT, R6, 0x7fffff8c, PT ;  /* 0x7fffff8c0600780c */ /* 0x000fe40003f66070 */
[----:B------:R-:W-:-:S02]  /*2510*/  SEL R6, RZ, 0x1, P5 ;  /* 0x00000001ff067807 */ /* 0x000fc40002800000 */
[----:B------:R-:W-:Y:S01]  /*2520*/  ISETP.GE.U32.AND P5, PT, R8, 0x7fffff85, PT ;  /* 0x7fffff850800780c */ /* 0x000fe20003fa6070 */
[----:B------:R-:W-:Y:S01]  /*2530*/  VIADD R8, R186, 0xffffffc6 ;  /* 0xffffffc6ba087836 */ /* 0x000fe20000000000 */
[----:B------:R-:W-:Y:S02]  /*2540*/  SEL R9, RZ, 0x1fffe, P2 ;  /* 0x0001fffeff097807 */ /* 0x000fe40001000000 */
[----:B------:R-:W-:Y:S02]  /*2550*/  ISETP.GE.U32.AND P2, PT, R7, 0x7fffff86, PT ;  /* 0x7fffff860700780c */ /* 0x000fe40003f46070 */
[----:B------:R-:W-:Y:S01]  /*2560*/  SEL R7, RZ, 0x7fff8, P6 ;  /* 0x0007fff8ff077807 */ /* 0x000fe20003000000 */
[----:B------:R-:W-:Y:S01]  /*2570*/  IMAD.IADD R6, R6, 0x1, R9 ;  /* 0x0000000106067824 */ /* 0x000fe200078e0209 */
[----:B------:R-:W-:Y:S01]  /*2580*/  ISETP.GE.U32.AND P6, PT, R8, 0x7fffff87, PT ;  /* 0x7fffff870800780c */ /* 0x000fe20003fc6070 */
[----:B------:R-:W-:Y:S01]  /*2590*/  VIADD R8, R186, 0xffffffc1 ;  /* 0xffffffc1ba087836 */ /* 0x000fe20000000000 */
        /* <DEDUP_REMOVED lines=8> */
[----:B------:R-:W-:Y:S01]  /*2620*/  IMAD.SHL.U32 R13, R178, 0x2, RZ ;  /* 0x00000002b20d7824 */ /* 0x000fe200078e00ff */
[----:B------:R-:W-:-:S02]  /*2630*/  SEL R11, RZ, 0x7fff8, P3 ;  /* 0x0007fff8ff0b7807 */ /* 0x000fc40001800000 */
[----:B------:R-:W-:Y:S02]  /*2640*/  ISETP.GE.U32.AND P3, PT, R12, 0x7fffff83, PT ;  /* 0x7fffff830c00780c */ /* 0x000fe40003f66070 */
[----:B------:R-:W-:Y:S02]  /*2650*/  SEL R14, RZ, 0x1, P5 ;  /* 0x00000001ff0e7807 */ /* 0x000fe40002800000 */
[C---:B------:R-:W-:Y:S02]  /*2660*/  IADD3 R12, R186.reuse, -0x24, RZ ;  /* 0xffffffdcba0c7810 */ /* 0x040fe40007ffe0ff */
[----:B------:R-:W-:Y:S01]  /*2670*/  ISETP.GE.U32.AND P5, PT, R15, 0x7fffff84, PT ;  /* 0x7fffff840f00780c */ /* 0x000fe20003fa6070 */
[----:B------:R-:W-:Y:S01]  /*2680*/  VIADD R15, R186, 0xffffffdd ;  /* 0xffffffddba0f7836 */ /* 0x000fe20000000000 */
[----:B------:R-:W-:Y:S02]  /*2690*/  SEL R17, RZ, 0x1fffe, P2 ;  /* 0x0001fffeff117807 */ /* 0x000fe40001000000 */
[----:B------:R-:W-:-:S02]  /*26a0*/  ISETP.GE.U32.AND P2, PT, R12, 0x7fffff9d, PT ;  /* 0x7fffff9d0c00780c */ /* 0x000fc40003f46070 */
[----:B------:R-:W-:Y:S01]  /*26b0*/  SEL R12, RZ, 0x4, P6 ;  /* 0x00000004ff0c7807 */ /* 0x000fe20003000000 */
[----:B------:R-:W-:Y:S01]  /*26c0*/  IMAD.IADD R14, R14, 0x1, R17 ;  /* 0x000000010e0e7824 */ /* 0x000fe200078e0211 */
[----:B------:R-:W-:Y:S01]  /*26d0*/  ISETP.GE.U32.AND P6, PT, R15, 0x7fffff9e, PT ;  /* 0x7fffff9e0f00780c */ /* 0x000fe20003fc6070 */
[----:B------:R-:W-:Y:S01]  /*26e0*/  IMAD R17, R178, 0x3, RZ ;  /* 0x00000003b2117824 */ /* 0x000fe200078e02ff */
[----:B------:R-:W-:Y:S02]  /*26f0*/  SEL R15, RZ, 0x7fff8, P4 ;  /* 0x0007fff8ff0f7807 */ /* 0x000fe40002000000 */
[----:B------:R-:W-:Y:S01]  /*2700*/  ISETP.GE.U32.AND P4, PT, R18, 0x7fffff9f, PT ;  /* 0x7fffff9f1200780c */ /* 0x000fe20003f86070 */
[----:B------:R-:W-:Y:S01]  /*2710*/  VIADD R18, R186, 0xffffffd9 ;  /* 0xffffffd9ba127836 */ /* 0x000fe20000000000 */
[----:B------:R-:W-:Y:S02]  /*2720*/  SEL R21, RZ, 0x1fffe, P1 ;  /* 0x0001fffeff157807 */ /* 0x000fe40000800000 */
[----:B------:R-:W-:-:S02]  /*2730*/  ISETP.GE.U32.AND P1, PT, R16, 0x7fffffa0, PT ;  /* 0x7fffffa01000780c */ /* 0x000fc40003f26070 */
[----:B------:R-:W-:Y:S02]  /*2740*/  SEL R16, RZ, 0x4, P3 ;  /* 0x00000004ff107807 */ /* 0x000fe40001800000 */
[----:B------:R-:W-:Y:S02]  /*2750*/  ISETP.GE.U32.AND P3, PT, R19, 0x7fffff99, PT ;  /* 0x7fffff991300780c */ /* 0x000fe40003f66070 */
[----:B------:R-:W-:Y:S02]  /*2760*/  SEL R19, RZ, 0x7fff8, P5 ;  /* 0x0007fff8ff137807 */ /* 0x000fe40002800000 */
[----:B------:R-:W-:Y:S01]  /*2770*/  ISETP.GE.U32.AND P5, PT, R18, 0x7fffff9a, PT ;  /* 0x7fffff9a1200780c */ /* 0x000fe20003fa6070 */
[----:B------:R-:W-:Y:S01]  /*2780*/  VIADD R18, R186, 0xffffffdb ;  /* 0xffffffdbba127836 */ /* 0x000fe20000000000 */
[----:B------:R-:W-:Y:S02]  /*2790*/  SEL R25, RZ, 0x1fffe, P6 ;  /* 0x0001fffeff197807 */ /* 0x000fe40003000000 */
[----:B------:R-:W-:-:S02]  /*27a0*/  SEL R22, RZ, 0x1, P2 ;  /* 0x00000001ff167807 */ /* 0x000fc40001000000 */
[----:B------:R-:W-:Y:S02]  /*27b0*/  ISETP.GE.U32.AND P6, PT, R18, 0x7fffff9c, PT ;  /* 0x7fffff9c1200780c */ /* 0x000fe40003fc6070 */
[----:B------:R-:W-:Y:S01]  /*27c0*/  ISETP.GE.U32.AND P2, PT, R20, 0x7fffff9b, PT ;  /* 0x7fffff9b1400780c */ /* 0x000fe20003f46070 */
[----:B------:R-:W-:Y:S01]  /*27d0*/  IMAD.IADD R22, R22, 0x1, R25 ;  /* 0x0000000116167824 */ /* 0x000fe200078e0219 */
[----:B------:R-:W-:Y:S01]  /*27e0*/  IADD3 R18, R186, -0x2b, RZ ;  /* 0xffffffd5ba127810 */ /* 0x000fe20007ffe0ff */
[----:B------:R-:W-:Y:S01]  /*27f0*/  IMAD R25, R178, 0x24, RZ ;  /* 0x00000024b2197824 */ /* 0x000fe200078e02ff */
[----:B------:R-:W-:Y:S02]  /*2800*/  SEL R20, RZ, 0x4, P4 ;  /* 0x00000004ff147807 */ /* 0x000fe40002000000 */
[----:B------:R-:W-:Y:S02]  /*2810*/  ISETP.GE.U32.AND P4, PT, R23, 0x7fffff95, PT ;  /* 0x7fffff951700780c */ /* 0x000fe40003f86070 */
[----:B------:R-:W-:-:S02]  /*2820*/  SEL R23, RZ, 0x7fff8, P1 ;  /* 0x0007fff8ff177807 */ /* 0x000fc40000800000 */
[----:B------:R-:W-:Y:S01]  /*2830*/  ISETP.GE.U32.AND P1, PT, R18, 0x7fffff96, PT ;  /* 0x7fffff961200780c */ /* 0x000fe20003f26070 */
[----:B------:R-:W-:Y:S01]  /*2840*/  VIADD R18, R186, 0xffffffd7 ;  /* 0xffffffd7ba127836 */ /* 0x000fe20000000000 */
[----:B------:R-:W-:Y:S02]  /*2850*/  SEL R61, RZ, 0x1fffe, P5 ;  /* 0x0001fffeff3d7807 */ /* 0x000fe40002800000 */
[----:B------:R-:W-:Y:S02]  /*2860*/  SEL R58, RZ, 0x1, P3 ;  /* 0x00000001ff3a7807 */ /* 0x000fe40001800000 */
[----:B------:R-:W-:Y:S01]  /*2870*/  ISETP.GE.U32.AND P5, PT, R18, 0x7fffff98, PT ;  /* 0x7fffff981200780c */ /* 0x000fe20003fa6070 */
[----:B------:R-:W-:Y:S01]  /*2880*/  VIADD R18, R186, 0xffffffd1 ;  /* 0xffffffd1ba127836 */ /* 0x000fe20000000000 */
[----:B------:R-:W-:Y:S01]  /*2890*/  ISETP.GE.U32.AND P3, PT, R24, 0x7fffff97, PT ;  /* 0x7fffff971800780c */ /* 0x000fe20003f66070 */
[----:B------:R-:W-:Y:S01]  /*28a0*/  IMAD.IADD R58, R58, 0x1, R61 ;  /* 0x000000013a3a7824 */ /* 0x000fe200078e023d */
[----:B------:R-:W-:-:S02]  /*28b0*/  SEL R24, RZ, 0x4, P2 ;  /* 0x00000004ff187807 */ /* 0x000fc40001000000 */
[----:B------:R-:W-:Y:S02]  /*28c0*/  ISETP.GE.U32.AND P2, PT, R59, 0x7fffff91, PT ;  /* 0x7fffff913b00780c */ /* 0x000fe40003f46070 */
[----:B------:R-:W-:Y:S02]  /*28d0*/  SEL R59, RZ, 0x7fff8, P6 ;  /* 0x0007fff8ff3b7807 */ /* 0x000fe40003000000 */
[----:B------:R-:W-:Y:S01]  /*28e0*/  ISETP.GE.U32.AND P6, PT, R18, 0x7fffff92, PT ;  /* 0x7fffff921200780c */ /* 0x000fe20003fc6070 */
[----:B------:R-:W-:Y:S01]  /*28f0*/  VIADD R18, R186, 0xffffffff ;  /* 0xffffffffba127836 */ /* 0x000fe20000000000 */
[----:B------:R-:W-:Y:S02]  /*2900*/  SEL R65, RZ, 0x1fffe, P1 ;  /* 0x0001fffeff417807 */ /* 0x000fe40000800000 */
[----:B------:R-:W-:Y:S02]  /*2910*/  ISETP.GE.U32.AND P1, PT, R62, 0x7fffff94, PT ;  /* 0x7fffff943e00780c */ /* 0x000fe40003f26070 */
[----:B------:R-:W-:-:S02]  /*2920*/  SEL R62, RZ, 0x4, P3 ;  /* 0x00000004ff3e7807 */ /* 0x000fc40001800000 */
[----:B------:R-:W-:Y:S02]  /*2930*/  SEL R64, RZ, 0x1, P4 ;  /* 0x00000001ff407807 */ /* 0x000fe40002000000 */
[----:B------:R-:W-:Y:S02]  /*2940*/  ISETP.GE.U32.AND P3, PT, R18, 0x7fffffc0, PT ;  /* 0x7fffffc01200780c */ /* 0x000fe40003f66070 */
[----:B------:R-:W-:Y:S02]  /*2950*/  ISETP.GE.U32.AND P4, PT, R63, 0x7fffff93, PT ;  /* 0x7fffff933f00780c */ /* 0x000fe40003f86070 */
[----:B------:R-:W-:Y:S02]  /*2960*/  IADD3 R18, R186, -0x3, RZ ;  /* 0xfffffffdba127810 */ /* 0x000fe40007ffe0ff */
[----:B------:R-:W-:Y:S02]  /*2970*/  SEL R63, RZ, 0x7fff8, P5 ;  /* 0x0007fff8ff3f7807 */ /* 0x000fe40002800000 */
        /* <DEDUP_REMOVED lines=9> */
[----:B------:R-:W-:Y:S02]  /*2a10*/  LOP3.LUT R6, R6, 0x3, RZ, 0xc0, !PT ;  /* 0x0000000306067812 */ /* 0x000fe400078ec0ff */
[----:B------:R-:W-:-:S02]  /*2a20*/  LOP3.LUT R10, R10, 0x3, RZ, 0xc0, !PT ;  /* 0x000000030a0a7812 */ /* 0x000fc400078ec0ff */
[----:B------:R-:W-:Y:S02]  /*2a30*/  ISETP.GE.U32.AND P4, PT, R18, 0x7fffffbc, PT ;  /* 0x7fffffbc1200780c */ /* 0x000fe40003f86070 */
[----:B------:R-:W-:Y:S02]  /*2a40*/  SEL R18, RZ, 0x1, P0 ;  /* 0x00000001ff127807 */ /* 0x000fe40000000000 */
[----:B------:R-:W-:Y:S02]  /*2a50*/  IADD3 R4, R6, R7, R4 ;  /* 0x0000000706047210 */ /* 0x000fe40007ffe004 */
[----:B------:R-:W-:Y:S01]  /*2a60*/  IADD3 R8, R10, R11, R8 ;  /* 0x0000000b0a087210 */ /* 0x000fe20007ffe008 */
[----:B------:R-:W-:Y:S01]  /*2a70*/  IMAD.IADD R18, R18, 0x1, R21 ;  /* 0x0000000112127824 */ /* 0x000fe200078e0215 */
[----:B------:R-:W-:Y:S01]  /*2a80*/  SEL R7, RZ, 0x7fff8, P1 ;  /* 0x0007fff8ff077807 */ /* 0x000fe20000800000 */
[----:B------:R-:W-:Y:S01]  /*2a90*/  IMAD R21, R178, 0x21, RZ ;  /* 0x00000021b2157824 */ /* 0x000fe200078e02ff */
[----:B------:R-:W-:Y:S01]  /*2aa0*/  LOP3.LUT R67, R67, 0x3, RZ, 0xc0, !PT ;  /* 0x0000000343437812 */ /* 0x000fe200078ec0ff */
[----:B------:R-:W-:Y:S01]  /*2ab0*/  IMAD.SHL.U32 R8, R8, 0x100, RZ ;  /* 0x0000010008087824 */ /* 0x000fe200078e00ff */
[----:B------:R-:W-:Y:S01]  /*2ac0*/  IADD3 R64, R64, R65, RZ ;  /* 0x0000004140407210 */ /* 0x000fe20007ffe0ff */
[----:B------:R-:W-:Y:S01]  /*2ad0*/  VIADD R65, R186, 0xffffffe5 ;  /* 0xffffffe5ba417836 */ /* 0x000fe20000000000 */
[----:B------:R-:W-:-:S02]  /*2ae0*/  IADD3 R7, R67, R7, R66 ;  /* 0x0000000743077210 */ /* 0x000fc40007ffe042 */
[----:B------:R-:W-:Y:S02]  /*2af0*/  LOP3.LUT R58, R58, 0x3, RZ, 0xc0, !PT ;  /* 0x000000033a3a7812 */ /* 0x000fe400078ec0ff */
[----:B------:R-:W-:Y:S02]  /*2b00*/  LOP3.LUT R18, R18, 0x3, RZ, 0xc0, !PT ;  /* 0x0000000312127812 */ /* 0x000fe400078ec0ff */
[----:B------:R-:W-:Y:S02]  /*2b10*/  LOP3.LUT R11, R7, 0xf, RZ, 0xc0, !PT ;  /* 0x0000000f070b7812 */ /* 0x000fe400078ec0ff */
[----:B------:R-:W-:Y:S02]  /*2b20*/  LOP3.LUT R64, R64, 0x3, RZ, 0xc0, !PT ;  /* 0x0000000340407812 */ /* 0x000fe400078ec0ff */
[----:B------:R-:W-:Y:S01]  /*2b30*/  IADD3 R24, R58, R59, R24 ;  /* 0x0000003b3a187210 */ /* 0x000fe20007ffe018 */
[----:B------:R-:W-:Y:S01]  /*2b40*/  IMAD R59, R178, 0x26, RZ ;  /* 0x00000026b23b7824 */ /* 0x000fe200078e02ff */
[----:B------:R-:W-:-:S02]  /*2b50*/  LOP3.LUT R7, R8, 0xf00, RZ, 0xe2, !PT ;  /* 0x00000f0008077812 */ /* 0x000fc400078ee2ff */
[----:B------:R-:W-:Y:S01]  /*2b60*/  LOP3.LUT R14, R14, 0x3, RZ, 0xc0, !PT ;  /* 0x000000030e0e7812 */ /* 0x000fe200078ec0ff */
[----:B------:R-:W-:Y:S01]  /*2b70*/  IMAD.SHL.U32 R24, R24, 0x100, RZ ;  /* 0x0000010018187824 */ /* 0x000fe200078e00ff */
[----:B------:R-:W-:Y:S01]  /*2b80*/  IADD3 R16, R18, R19, R16 ;  /* 0x0000001312107210 */ /* 0x000fe20007ffe010 */
[----:B------:R-:W-:Y:S01]  /*2b90*/  IMAD R7, R4, 0x1000, R7 ;  /* 0x0000100004077824 */ /* 0x000fe200078e0207 */
[----:B------:R-:W-:Y:S01]  /*2ba0*/  IADD3 R62, R64, R63, R62 ;  /* 0x0000003f403e7210 */ /* 0x000fe20007ffe03e */
[----:B------:R-:W-:Y:S01]  /*2bb0*/  IMAD R4, R70, R187, RZ ;  /* 0x000000bb46047224 */ /* 0x000fe200078e02ff */
[----:B------:R-:W-:Y:S01]  /*2bc0*/  IADD3 R12, R14, R15, R12 ;  /* 0x0000000f0e0c7210 */ /* 0x000fe20007ffe00c */
[----:B------:R-:W-:Y:S01]  /*2bd0*/  IMAD R187, R72, R187, RZ ;  /* 0x000000bb48bb7224 */ /* 0x000fe200078e02ff */
[----:B------:R-:W-:Y:S01]  /*2be0*/  LOP3.LUT R22, R22, 0x3, RZ, 0xc0, !PT ;  /* 0x0000000316167812 */ /* 0x000fe200078ec0ff */
[----:B------:R-:W-:Y:S01]  /*2bf0*/  IMAD R62, R62, 0x10, R11 ;  /* 0x000000103e3e7824 */ /* 0x000fe200078e020b */
[----:B------:R-:W-:Y:S01]  /*2c00*/  LOP3.LUT R9, R16, 0xf, RZ, 0xc0, !PT ;  /* 0x0000000f10097812 */ /* 0x000fe200078ec0ff */
[----:B------:R-:W-:Y:S01]  /*2c10*/  IMAD.SHL.U32 R19, R178, 0x20, RZ ;  /* 0x00000020b2137824 */ /* 0x000fe200078e00ff */
[----:B------:R-:W-:Y:S01]  /*2c20*/  IADD3 R20, R22, R23, R20 ;  /* 0x0000001716147210 */ /* 0x000fe20007ffe014 */
[----:B------:R-:W-:Y:S01]  /*2c30*/  VIADD R23, R2, UR7 ;  /* 0x0000000702177c36 */ /* 0x000fe20008000000 */
[----:B------:R-:W-:Y:S01]  /*2c40*/  LOP3.LUT R11, R24, 0xf00, RZ, 0xe2, !PT ;  /* 0x00000f00180b7812 */ /* 0x000fe200078ee2ff */
[----:B------:R-:W-:Y:S01]  /*2c50*/  IMAD R9, R12, 0x10, R9 ;  /* 0x000000100c097824 */ /* 0x000fe200078e0209 */
[----:B------:R-:W-:Y:S01]  /*2c60*/  LEA R180, P1, R4, UR8, 0x2 ;  /* 0x0000000804b47c11 */ /* 0x000fe2000f8210ff */
[----:B------:R-:W-:Y:S01]  /*2c70*/  VIADD R24, R186, 0xffffffee ;  /* 0xffffffeeba187836 */ /* 0x000fe20000000000 */
[----:B------:R-:W-:Y:S01]  /*2c80*/  LOP3.LUT R62, R62, 0xff, RZ, 0xc0, !PT ;  /* 0x000000ff3e3e7812 */ /* 0x000fe200078ec0ff */
[----:B------:R-:W-:Y:S01]  /*2c90*/  IMAD R11, R20, 0x1000, R11 ;  /* 0x00001000140b7824 */ /* 0x000fe200078e020b */
[----:B------:R-:W-:Y:S01]  /*2ca0*/  LEA.HI.X.SX32 R181, R4, UR9, 0x2, P1 ;  /* 0x0000000904b57c11 */ /* 0x000fe200088f16ff */
[----:B------:R-:W-:Y:S01]  /*2cb0*/  VIADD R4, R186, 0xfffffffa ;  /* 0xfffffffaba047836 */ /* 0x000fe20000000000 */
[----:B------:R-:W-:Y:S01]  /*2cc0*/  LOP3.LUT R6, R9, 0xff, RZ, 0xc0, !PT ;  /* 0x000000ff09067812 */ /* 0x000fe200078ec0ff */
[----:B------:R-:W-:Y:S01]  /*2cd0*/  IMAD.IADD R11, R11, 0x1, R62 ;  /* 0x000000010b0b7824 */ /* 0x000fe200078e023e */
[----:B------:R-:W-:Y:S01]  /*2ce0*/  LEA R182, P1, R187, UR8, 0x2 ;  /* 0x00000008bbb67c11 */ /* 0x000fe2000f8210ff */
[----:B------:R-:W-:Y:S01]  /*2cf0*/  @!PT LDS RZ, [RZ] ;  /* 0x00000000fffff984 */ /* 0x000fe20000000800 */
[----:B------:R-:W-:Y:S01]  /*2d00*/  @!PT LDS RZ, [RZ] ;  /* 0x00000000fffff984 */ /* 0x000fe20000000800 */
[----:B------:R-:W-:Y:S01]  /*2d10*/  @!PT LDS RZ, [RZ] ;  /* 0x00000000fffff984 */ /* 0x000fe20000000800 */
[----:B------:R-:W-:Y:S01]  /*2d20*/  LDGSTS.E [R23], desc[UR14][R180.64], !P3 ;  /* 0x00000000b4177fae */ /* 0x000fe2000d92184e */
[----:B------:R-:W-:Y:S01]  /*2d30*/  IADD3 R6, R7, R6, RZ ;  /* 0x0000000607067210 */ /* 0x000fe20007ffe0ff */
[----:B------:R-:W-:Y:S01]  /*2d40*/  IMAD.WIDE R14, R17, 0x4, R180 ;  /* 0x00000004110e7825 */ /* 0x000fe200078e02b4 */
[----:B------:R-:W-:-:S02]  /*2d50*/  LEA.HI.X.SX32 R183, R187, UR9, 0x2, P1 ;  /* 0x00000009bbb77c11 */ /* 0x000fc400088f16ff */
[----:B------:R-:W-:Y:S01]  /*2d60*/  ISETP.GE.U32.AND P1, PT, R4, 0x7fffffbb, PT ;  /* 0x7fffffbb0400780c */ /* 0x000fe20003f26070 */
[----:B------:R-:W-:Y:S01]  /*2d70*/  VIADD R4, R186, 0xfffffff9 ;  /* 0xfffffff9ba047836 */ /* 0x000fe20000000000 */
[----:B------:R-:W-:Y:S01]  /*2d80*/  PRMT R58, R6, 0x5410, R11 ;  /* 0x00005410063a7816 */ /* 0x000fe2000000000b */
[----:B------:R-:W-:Y:S01]  /*2d90*/  IMAD.WIDE R6, R178, 0x4, R180 ;  /* 0x00000004b2067825 */ /* 0x000fe200078e02b4 */
[----:B------:R-:W-:Y:S01]  /*2da0*/  LDGSTS.E [R23+0x4000], desc[UR14][R182.64], !P3 ;  /* 0x04000000b6177fae */ /* 0x000fe2000d92184e */
[----:B------:R-:W-:Y:S02]  /*2db0*/  IADD3 R66, R186, -0x1a, RZ ;  /* 0xffffffe6ba427810 */ /* 0x000fe40007ffe0ff */
[----:B------:R-:W-:Y:S01]  /*2dc0*/  IMAD.WIDE R8, R178, 0x4, R182 ;  /* 0x00000004b2087825 */ /* 0x000fe200078e02b6 */
[----:B------:R-:W-:Y:S01]  /*2dd0*/  ISETP.GE.U32.AND P3, PT, R4, 0x7fffffba, PT ;  /* 0x7fffffba0400780c */ /* 0x000fe20003f66070 */
[----:B------:R1:W-:Y:S01]  /*2de0*/  LDGSTS.E [R23+0x4], desc[UR14][R6.64], !P5 ;  /* 0x0000400006177fae */ /* 0x0003e2000e92184e */
[----:B------:R-:W-:Y:S01]  /*2df0*/  SHF.R.U64 R4, R58, 0x1f, RZ ;  /* 0x0000001f3a047819 */ /* 0x000fe200000012ff */
[----:B------:R-:W-:-:S02]  /*2e00*/  IMAD.WIDE R10, R13, 0x4, R180 ;  /* 0x000000040d0a7825 */ /* 0x000fc400078e02b4 */
[----:B------:R2:W-:Y:S01]  /*2e10*/  LDGSTS.E [R23+0x4004], desc[UR14][R8.64], !P5 ;  /* 0x0400400008177fae */ /* 0x0005e2000e92184e */
[----:B------:R-:W-:Y:S01]  /*2e20*/  LOP3.LUT P5, RZ, R4, 0x1, RZ, 0xc0, !PT ;  /* 0x0000000104ff7812 */ /* 0x000fe200078ac0ff */
[--C-:B------:R-:W-:Y:S01]  /*2e30*/  IMAD.WIDE R12, R13, 0x4, R182.reuse ;  /* 0x000000040d0c7825 */ /* 0x100fe200078e02b6 */
[----:B------:R-:W-:Y:S01]  /*2e40*/  SHF.R.U64 R4, R58, 0x1e, RZ ;  /* 0x0000001e3a047819 */ /* 0x000fe200000012ff */
[----:B------:R3:W-:Y:S02]  /*2e50*/  LDGSTS.E [R23+0x8], desc[UR14][R10.64], !P2 ;  /* 0x000080000a177fae */ /* 0x0007e4000d12184e */
[----:B------:R-:W-:Y:S02]  /*2e60*/  IMAD.WIDE R16, R17, 0x4, R182 ;  /* 0x0000000411107825 */ /* 0x000fe400078e02b6 */
[----:B------:R4:W-:Y:S01]  /*2e70*/  LDGSTS.E [R23+0x4008], desc[UR14][R12.64], !P2 ;  /* 0x040080000c177fae */ /* 0x0009e2000d12184e */
[----:B------:R-:W-:Y:S01]  /*2e80*/  LOP3.LUT P2, RZ, R4, 0x1, RZ, 0xc0, !PT ;  /* 0x0000000104ff7812 */ /* 0x000fe2000784c0ff */
[C---:B------:R-:W-:Y:S01]  /*2e90*/  IMAD.WIDE R158, R19.reuse, 0x4, R180 ;  /* 0x00000004139e7825 */ /* 0x040fe200078e02b4 */
[----:B------:R-:W-:Y:S01]  /*2ea0*/  SHF.R.U64 R4, R58, 0x1d, RZ ;  /* 0x0000001d3a047819 */ /* 0x000fe200000012ff */
[----:B------:R-:W-:Y:S02]  /*2eb0*/  LDGSTS.E [R23+0xc], desc[UR14][R14.64], !P6 ;  /* 0x0000c0000e177fae */ /* 0x000fe4000f12184e */
[----:B------:R-:W-:-:S02]  /*2ec0*/  IMAD.WIDE R156, R19, 0x4, R182 ;  /* 0x00000004139c7825 */ /* 0x000fc400078e02b6 */
[----:B------:R-:W-:Y:S01]  /*2ed0*/  LDGSTS.E [R23+0x400c], desc[UR14][R16.64], !P6 ;  /* 0x0400c00010177fae */ /* 0x000fe2000f12184e */
[----:B------:R-:W-:Y:S01]  /*2ee0*/  LOP3.LUT P6, RZ, R4, 0x1, RZ, 0xc0, !PT ;  /* 0x0000000104ff7812 */ /* 0x000fe200078cc0ff */
[C---:B------:R-:W-:Y:S01]  /*2ef0*/  IMAD.WIDE R154, R21.reuse, 0x4, R180 ;  /* 0x00000004159a7825 */ /* 0x040fe200078e02b4 */
[----:B------:R-:W-:Y:S01]  /*2f00*/  SHF.R.U64 R4, R58, 0x1c, RZ ;  /* 0x0000001c3a047819 */ /* 0x000fe200000012ff */
[----:B------:R4:W-:Y:S02]  /*2f10*/  LDGSTS.E [R23+0x8000], desc[UR14][R158.64], P5 ;  /* 0x080000009e177fae */ /* 0x0009e4000a92184e */
[----:B------:R-:W-:Y:S02]  /*2f20*/  IMAD.WIDE R152, R21, 0x4, R182 ;  /* 0x0000000415987825 */ /* 0x000fe400078e02b6 */
[----:B------:R1:W-:Y:S02]  /*2f30*/  STL.64 [R1+0x460], R6 ;  /* 0x0004600601007387 */ /* 0x0003e40000100a00 */
[----:B------:R-:W-:-:S02]  /*2f40*/  IMAD R19, R178, 0x22, RZ ;  /* 0x00000022b2137824 */ /* 0x000fc400078e02ff */
[----:B------:R4:W-:Y:S01]  /*2f50*/  LDGSTS.E [R23+0xc000], desc[UR14][R156.64], P5 ;  /* 0x0c0000009c177fae */ /* 0x0009e2000a92184e */
[----:B------:R-:W-:Y:S01]  /*2f60*/  LOP3.LUT P5, RZ, R4, 0x1, RZ, 0xc0, !PT ;  /* 0x0000000104ff7812 */ /* 0x000fe200078ac0ff */
[----:B------:R-:W-:Y:S02]  /*2f70*/  VIADD R4, R186, 0xfffffff8 ;  /* 0xfffffff8ba047836 */ /* 0x000fe40000000000 */
[----:B------:R2:W-:Y:S01]  /*2f80*/  STL.64 [R1+0x468], R8 ;  /* 0x0004680801007387 */ /* 0x0005e20000100a00 */
[C---:B------:R-:W-:Y:S02]  /*2f90*/  IMAD R21, R178.reuse, 0x23, RZ ;  /* 0x00000023b2157824 */ /* 0x040fe400078e02ff */
[----:B------:R-:W-:Y:S01]  /*2fa0*/  IMAD.WIDE R164, R163, 0x4, R180 ;  /* 0x00000004a3a47825 */ /* 0x000fe200078e02b4 */
[----:B------:R3:W-:Y:S03]  /*2fb0*/  STL.64 [R1+0x470], R10 ;  /* 0x0004700a01007387 */ /* 0x0007e60000100a00 */
[--C-:B-1----:R-:W-:Y:S01]  /*2fc0*/  IMAD.WIDE R6, R19, 0x4, R182.reuse ;  /* 0x0000000413067825 */ /* 0x102fe200078e02b6 */
[----:B------:R4:W-:Y:S03]  /*2fd0*/  STL.64 [R1+0x478], R12 ;  /* 0x0004780c01007387 */ /* 0x0009e60000100a00 */
[--C-:B------:R-:W-:Y:S01]  /*2fe0*/  IMAD.WIDE R162, R163, 0x4, R182.reuse ;  /* 0x00000004a3a27825 */ /* 0x100fe200078e02b6 */
[----:B------:R-:W-:Y:S03]  /*2ff0*/  STL.64 [R1+0x480], R14 ;  /* 0x0004800e01007387 */ /* 0x000fe60000100a00 */
[C---:B--2---:R-:W-:Y:S01]  /*3000*/  IMAD.WIDE R8, R21.reuse, 0x4, R182 ;  /* 0x0000000415087825 */ /* 0x044fe200078e02b6 */
[----:B------:R-:W-:Y:S03]  /*3010*/  STL.64 [R1+0x488], R16 ;  /* 0x0004881001007387 */ /* 0x000fe60000100a00 */
[--C-:B---3--:R-:W-:Y:S01]  /*3020*/  IMAD.WIDE R10, R21, 0x4, R180.reuse ;  /* 0x00000004150a7825 */ /* 0x108fe200078e02b4 */
[----:B------:R1:W-:Y:S03]  /*3030*/  LDGSTS.E [R23+0x8004], desc[UR14][R154.64], P2 ;  /* 0x080040009a177fae */ /* 0x0003e6000912184e */
[----:B----4-:R-:W-:Y:S01]  /*3040*/  IMAD.WIDE R12, R19, 0x4, R180 ;  /* 0x00000004130c7825 */ /* 0x010fe200078e02b4 */
[----:B------:R2:W-:Y:S03]  /*3050*/  STL.64 [R1+0x150], R158 ;  /* 0x0001509e01007387 */ /* 0x0005e60000100a00 */
[----:B------:R-:W-:Y:S01]  /*3060*/  IMAD.SHL.U32 R21, R178, 0x4, RZ ;  /* 0x00000004b2157824 */ /* 0x000fe200078e00ff */
[----:B------:R3:W-:Y:S01]  /*3070*/  LDGSTS.E [R23+0xc004], desc[UR14][R152.64], P2 ;  /* 0x0c00400098177fae */ /* 0x0007e2000912184e */
[----:B------:R-:W-:Y:S01]  /*3080*/  ISETP.GE.U32.AND P2, PT, R4, 0x7fffffb9, PT ;  /* 0x7fffffb90400780c */ /* 0x000fe20003f46070 */
[----:B------:R-:W-:-:S02]  /*3090*/  VIADD R4, R186, 0xfffffff7 ;  /* 0xfffffff7ba047836 */ /* 0x000fc40000000000 */
[----:B------:R4:W-:Y:S01]  /*30a0*/  STL.64 [R1+0x158], R156 ;  /* 0x0001589c01007387 */ /* 0x0009e20000100a00 */
[----:B------:R-:W-:-:S03]  /*30b0*/  IMAD.WIDE R18, R21, 0x4, R180 ;  /* 0x0000000415127825 */ /* 0x000fc600078e02b4 */
[----:B------:R1:W-:Y:S01]  /*30c0*/  STL.64 [R1+0x160], R154 ;  /* 0x0001609a01007387 */ /* 0x0003e20000100a00 */
[----:B------:R-:W-:-:S03]  /*30d0*/  IMAD.WIDE R20, R21, 0x4, R182 ;  /* 0x0000000415147825 */ /* 0x000fc600078e02b6 */
[----:B------:R3:W-:Y:S01]  /*30e0*/  STL.64 [R1+0x168], R152 ;  /* 0x0001689801007387 */ /* 0x0007e20000100a00 */
[----:B--2---:R-:W-:-:S03]  /*30f0*/  IMAD.WIDE R158, R161, 0x4, R180 ;  /* 0x00000004a19e7825 */ /* 0x004fc600078e02b4 */
[----:B------:R-:W-:Y:S01]  /*3100*/  STL.64 [R1+0x170], R12 ;  /* 0x0001700c01007387 */ /* 0x000fe20000100a00 */
[C---:B----4-:R-:W-:Y:S02]  /*3110*/  IMAD R157, R178.reuse, 0x6, RZ ;  /* 0x00000006b29d7824 */ /* 0x050fe400078e02ff */
[----:B------:R-:W-:Y:S01]  /*3120*/  IMAD.WIDE R160, R161, 0x4, R182 ;  /* 0x00000004a1a07825 */ /* 0x000fe200078e02b6 */
[----:B------:R-:W-:Y:S03]  /*3130*/  LDGSTS.E [R23+0x8008], desc[UR14][R12.64], P6 ;  /* 0x080080000c177fae */ /* 0x000fe6000b12184e */
[C---:B-1----:R-:W-:Y:S01]  /*3140*/  IMAD.WIDE R154, R157.reuse, 0x4, R180 ;  /* 0x000000049d9a7825 */ /* 0x042fe200078e02b4 */
[----:B------:R1:W-:Y:S03]  /*3150*/  STL.64 [R1+0x178], R6 ;  /* 0x0001780601007387 */ /* 0x0003e60000100a00 */
[----:B---3--:R-:W-:Y:S01]  /*3160*/  IMAD R153, R178, 0x5, RZ ;  /* 0x00000005b2997824 */ /* 0x008fe200078e02ff */
[----:B------:R1:W-:Y:S01]  /*3170*/  LDGSTS.E [R23+0xc008], desc[UR14][R6.64], P6 ;  /* 0x0c00800006177fae */ /* 0x0003e2000b12184e */
[----:B------:R-:W-:Y:S01]  /*3180*/  ISETP.GE.U32.AND P6, PT, R4, 0x7fffffb8, PT ;  /* 0x7fffffb80400780c */ /* 0x000fe20003fc6070 */
[----:B------:R-:W-:Y:S01]  /*3190*/  IMAD.WIDE R156, R157, 0x4, R182 ;  /* 0x000000049d9c7825 */ /* 0x000fe200078e02b6 */
[----:B------:R-:W-:Y:S01]  /*31a0*/  IADD3 R4, R186, -0xa, RZ ;  /* 0xfffffff6ba047810 */ /* 0x000fe20007ffe0ff */
[----:B------:R-:W-:Y:S02]  /*31b0*/  LDGSTS.E [R23+0x800c], desc[UR14][R10.64], P5 ;  /* 0x0800c0000a177fae */ /* 0x000fe4000a92184e */
[----:B------:R-:W-:-:S02]  /*31c0*/  IMAD.WIDE R168, R167, 0x4, R180 ;  /* 0x00000004a7a87825 */ /* 0x000fc400078e02b4 */
[----:B------:R2:W-:Y:S01]  /*31d0*/  LDGSTS.E [R23+0xc00c], desc[UR14][R8.64], P5 ;  /* 0x0c00c00008177fae */ /* 0x0005e2000a92184e */
[----:B------:R-:W-:Y:S01]  /*31e0*/  ISETP.GE.U32.AND P5, PT, R4, 0x7fffffb7, PT ;  /* 0x7fffffb70400780c */ /* 0x000fe20003fa6070 */
[----:B------:R-:W-:Y:S01]  /*31f0*/  VIADD R4, R186, 0xfffffff5 ;  /* 0xfffffff5ba047836 */ /* 0x000fe20000000000 */
[----:B-1----:R-:W-:Y:S01]  /*3200*/  LOP3.LUT R6, R2, 0x10, RZ, 0x3c, !PT ;  /* 0x0000001002067812 */ /* 0x002fe200078e3cff */
[----:B------:R-:W-:Y:S01]  /*3210*/  STL.64 [R1+0x180], R10 ;  /* 0x0001800a01007387 */ /* 0x000fe20000100a00 */
[----:B------:R-:W-:-:S03]  /*3220*/  IMAD.WIDE R166, R167, 0x4, R182 ;  /* 0x00000004a7a67825 */ /* 0x000fc600078e02b6 */
[----:B------:R1:W-:Y:S01]  /*3230*/  STL.64 [R1+0x188], R8 ;  /* 0x0001880801007387 */ /* 0x0003e20000100a00 */
[----:B------:R-:W-:Y:S02]  /*3240*/  VIADD R61, R6, UR7 ;  /* 0x00000007063d7c36 */ /* 0x000fe40008000000 */
[C---:B--2---:R-:W-:Y:S01]  /*3250*/  IMAD.WIDE R22, R153.reuse, 0x4, R180 ;  /* 0x0000000499167825 */ /* 0x044fe200078e02b4 */
[----:B------:R-:W-:Y:S03]  /*3260*/  STL.64 [R1+0x490], R18 ;  /* 0x0004901201007387 */ /* 0x000fe60000100a00 */
[--C-:B------:R-:W-:Y:S01]  /*3270*/  IMAD.WIDE R152, R153, 0x4, R182.reuse ;  /* 0x0000000499987825 */ /* 0x100fe200078e02b6 */
[----:B------:R-:W-:Y:S03]  /*3280*/  LDGSTS.E [R61], desc[UR14][R18.64], !P4 ;  /* 0x00000000123d7fae */ /* 0x000fe6000e12184e */
[----:B------:R-:W-:Y:S01]  /*3290*/  IMAD.WIDE R6, R25, 0x4, R182 ;  /* 0x0000000419067825 */ /* 0x000fe200078e02b6 */
[----:B------:R-:W-:Y:S01]  /*32a0*/  LDGSTS.E [R61+0x4000], desc[UR14][R20.64], !P4 ;  /* 0x04000000143d7fae */ /* 0x000fe2000e12184e */
[----:B------:R-:W-:-:S02]  /*32b0*/  ISETP.GE.U32.AND P4, PT, R4, 0x7fffffb6, PT ;  /* 0x7fffffb60400780c */ /* 0x000fc40003f86070 */
[----:B------:R-:W-:Y:S01]  /*32c0*/  SHF.R.U64 R4, R58, 0x1b, RZ ;  /* 0x0000001b3a047819 */ /* 0x000fe200000012ff */
[----:B------:R-:W-:Y:S01]  /*32d0*/  LDGSTS.E [R61+0x4], desc[UR14][R22.64], !P1 ;  /* 0x00004000163d7fae */ /* 0x000fe2000c92184e */
[----:B-1----:R-:W-:-:S03]  /*32e0*/  IMAD.WIDE R8, R25, 0x4, R180 ;  /* 0x0000000419087825 */ /* 0x002fc600078e02b4 */
[----:B------:R-:W-:Y:S01]  /*32f0*/  LDGSTS.E [R61+0x4004], desc[UR14][R152.64], !P1 ;  /* 0x04004000983d7fae */ /* 0x000fe2000c92184e */
[----:B------:R-:W-:Y:S01]  /*3300*/  LOP3.LUT P1, RZ, R4, 0x1, RZ, 0xc0, !PT ;  /* 0x0000000104ff7812 */ /* 0x000fe2000782c0ff */
[----:B------:R-:W-:Y:S01]  /*3310*/  IMAD R25, R178, 0x25, RZ ;  /* 0x00000025b2197824 */ /* 0x000fe200078e02ff */
[----:B------:R-:W-:Y:S01]  /*3320*/  SHF.R.U64 R4, R58, 0x1a, RZ ;  /* 0x0000001a3a047819 */ /* 0x000fe200000012ff */
[----:B------:R-:W-:Y:S01]  /*3330*/  LDGSTS.E [R61+0x8], desc[UR14][R154.64], !P3 ;  /* 0x000080009a3d7fae */ /* 0x000fe2000d92184e */
[----:B------:R-:W-:Y:S02]  /*3340*/  VIADD R70, R186, 0xffffffe2 ;  /* 0xffffffe2ba467836 */ /* 0x000fe40000000000 */
[C---:B------:R-:W-:Y:S01]  /*3350*/  IMAD.WIDE R12, R25.reuse, 0x4, R180 ;  /* 0x00000004190c7825 */ /* 0x040fe200078e02b4 */
[----:B------:R-:W-:Y:S01]  /*3360*/  LDGSTS.E [R61+0x4008], desc[UR14][R156.64], !P3 ;  /* 0x040080009c3d7fae */ /* 0x000fe2000d92184e */
[----:B------:R-:W-:Y:S02]  /*3370*/  LOP3.LUT P3, RZ, R4, 0x1, RZ, 0xc0, !PT ;  /* 0x0000000104ff7812 */ /* 0x000fe4000786c0ff */
[----:B------:R-:W-:Y:S01]  /*3380*/  SHF.R.U64 R4, R58, 0x19, RZ ;  /* 0x000000193a047819 */ /* 0x000fe200000012ff */
[----:B------:R-:W-:Y:S01]  /*3390*/  LDGSTS.E [R61+0xc], desc[UR14][R158.64], !P2 ;  /* 0x0000c0009e3d7fae */ /* 0x000fe2000d12184e */
[----:B------:R-:W-:-:S03]  /*33a0*/  IMAD.WIDE R10, R25, 0x4, R182 ;  /* 0x00000004190a7825 */ /* 0x000fc600078e02b6 */
[----:B------:R-:W-:Y:S01]  /*33b0*/  LDGSTS.E [R61+0x400c], desc[UR14][R160.64], !P2 ;  /* 0x0400c000a03d7fae */ /* 0x000fe2000d12184e */
[----:B------:R-:W-:Y:S01]  /*33c0*/  LOP3.LUT P2, RZ, R4, 0x1, RZ, 0xc0, !PT ;  /* 0x0000000104ff7812 */ /* 0x000fe2000784c0ff */
[----:B------:R-:W-:Y:S01]  /*33d0*/  IMAD R25, R178, 0x27, RZ ;  /* 0x00000027b2197824 */ /* 0x000fe200078e02ff */
[----:B------:R-:W-:Y:S01]  /*33e0*/  SHF.R.U64 R4, R58, 0x18, RZ ;  /* 0x000000183a047819 */ /* 0x000fe200000012ff */
[----:B------:R-:W-:Y:S01]  /*33f0*/  STL.64 [R1+0x498], R20 ;  /* 0x0004981401007387 */ /* 0x000fe20000100a00 */
[----:B------:R-:W-:Y:S02]  /*3400*/  VIADD R72, R186, 0xffffffe0 ;  /* 0xffffffe0ba487836 */ /* 0x000fe40000000000 */
[C---:B------:R-:W-:Y:S01]  /*3410*/  IMAD.WIDE R172, R171.reuse, 0x4, R180 ;  /* 0x00000004abac7825 */ /* 0x040fe200078e02b4 */
[----:B------:R1:W-:Y:S03]  /*3420*/  LDGSTS.E [R61+0x8000], desc[UR14][R8.64], P1 ;  /* 0x08000000083d7fae */ /* 0x0003e6000892184e */
[----:B------:R-:W-:Y:S01]  /*3430*/  IMAD.WIDE R170, R171, 0x4, R182 ;  /* 0x00000004abaa7825 */ /* 0x000fe200078e02b6 */
[----:B------:R-:W-:Y:S03]  /*3440*/  STL.64 [R1+0x4a0], R22 ;  /* 0x0004a01601007387 */ /* 0x000fe60000100a00 */
[----:B------:R-:W-:Y:S01]  /*3450*/  IMAD.WIDE R206, R175, 0x4, R180 ;  /* 0x00000004afce7825 */ /* 0x000fe200078e02b4 */
[----:B------:R2:W-:Y:S01]  /*3460*/  LDGSTS.E [R61+0xc000], desc[UR14][R6.64], P1 ;  /* 0x0c000000063d7fae */ /* 0x0005e2000892184e */
[----:B------:R-:W-:-:S02]  /*3470*/  LOP3.LUT P1, RZ, R4, 0x1, RZ, 0xc0, !PT ;  /* 0x0000000104ff7812 */ /* 0x000fc4000782c0ff */
[----:B------:R-:W-:Y:S01]  /*3480*/  VIADD R4, R186, 0xfffffff4 ;  /* 0xfffffff4ba047836 */ /* 0x000fe20000000000 */
[----:B------:R-:W-:Y:S01]  /*3490*/  STL.64 [R1+0x4a8], R152 ;  /* 0x0004a89801007387 */ /* 0x000fe20000100a00 */
[----:B------:R-:W-:-:S03]  /*34a0*/  IMAD.WIDE R174, R175, 0x4, R182 ;  /* 0x00000004afae7825 */ /* 0x000fc600078e02b6 */
[----:B------:R-:W-:Y:S01]  /*34b0*/  STL.64 [R1+0x4b0], R154 ;  /* 0x0004b09a01007387 */ /* 0x000fe20000100a00 */
[----:B------:R-:W-:-:S03]  /*34c0*/  IMAD.WIDE R192, R195, 0x4, R180 ;  /* 0x00000004c3c07825 */ /* 0x000fc600078e02b4 */
[----:B------:R-:W-:Y:S01]  /*34d0*/  STL.64 [R1+0x4b8], R156 ;  /* 0x0004b89c01007387 */ /* 0x000fe20000100a00 */
[----:B------:R-:W-:-:S03]  /*34e0*/  IMAD.WIDE R194, R195, 0x4, R182 ;  /* 0x00000004c3c27825 */ /* 0x000fc600078e02b6 */
[----:B------:R-:W-:Y:S01]  /*34f0*/  STL.64 [R1+0x4c0], R158 ;  /* 0x0004c09e01007387 */ /* 0x000fe20000100a00 */
[----:B------:R-:W-:-:S03]  /*3500*/  IMAD.WIDE R196, R185, 0x4, R180 ;  /* 0x00000004b9c47825 */ /* 0x000fc600078e02b4 */
[----:B------:R1:W-:Y:S01]  /*3510*/  STL.64 [R1+0x190], R8 ;  /* 0x0001900801007387 */ /* 0x0003e20000100a00 */
[----:B------:R-:W-:-:S03]  /*3520*/  IMAD.WIDE R184, R185, 0x4, R182 ;  /* 0x00000004b9b87825 */ /* 0x000fc600078e02b6 */
[----:B------:R-:W-:Y:S01]  /*3530*/  LDGSTS.E [R61+0x8004], desc[UR14][R12.64], P3 ;  /* 0x080040000c3d7fae */ /* 0x000fe2000992184e */
[----:B------:R-:W-:-:S03]  /*3540*/  IMAD.WIDE R190, R199, 0x4, R180 ;  /* 0x00000004c7be7825 */ /* 0x000fc600078e02b4 */
[----:B------:R2:W-:Y:S01]  /*3550*/  STL.64 [R1+0x198], R6 ;  /* 0x0001980601007387 */ /* 0x0005e20000100a00 */
[----:B------:R-:W-:-:S03]  /*3560*/  IMAD.WIDE R198, R199, 0x4, R182 ;  /* 0x00000004c7c67825 */ /* 0x000fc600078e02b6 */
[----:B------:R3:W-:Y:S01]  /*3570*/  LDGSTS.E [R61+0xc004], desc[UR14][R10.64], P3 ;  /* 0x0c0040000a3d7fae */ /* 0x0007e2000992184e */
[--C-:B-1----:R-:W-:Y:S01]  /*3580*/  IMAD.WIDE R8, R59, 0x4, R180.reuse ;  /* 0x000000043b087825 */ /* 0x102fe200078e02b4 */
[----:B------:R-:W-:Y:S02]  /*3590*/  ISETP.GE.U32.AND P3, PT, R4, 0x7fffffb5, PT ;  /* 0x7fffffb50400780c */ /* 0x000fe40003f66070 */
[----:B------:R-:W-:Y:S01]  /*35a0*/  STL.64 [R1+0x4c8], R160 ;  /* 0x0004c8a001007387 */ /* 0x000fe20000100a00 */
[----:B------:R-:W-:Y:S02]  /*35b0*/  VIADD R4, R186, 0xfffffff3 ;  /* 0xfffffff3ba047836 */ /* 0x000fe40000000000 */
[----:B------:R-:W-:Y:S01]  /*35c0*/  IMAD.WIDE R200, R203, 0x4, R180 ;  /* 0x00000004cbc87825 */ /* 0x000fe200078e02b4 */
[----:B------:R-:W-:Y:S03]  /*35d0*/  STL.64 [R1+0x1a0], R12 ;  /* 0x0001a00c01007387 */ /* 0x000fe60000100a00 */
[--C-:B--2---:R-:W-:Y:S01]  /*35e0*/  IMAD.WIDE R6, R59, 0x4, R182.reuse ;  /* 0x000000043b067825 */ /* 0x104fe200078e02b6 */
[----:B------:R3:W-:Y:S03]  /*35f0*/  STL.64 [R1+0x1a8], R10 ;  /* 0x0001a80a01007387 */ /* 0x0007e60000100a00 */
[----:B------:R-:W-:Y:S01]  /*3600*/  IMAD.WIDE R202, R203, 0x4, R182 ;  /* 0x00000004cbca7825 */ /* 0x000fe200078e02b6 */
[----:B------:R1:W-:Y:S03]  /*3610*/  STL.64 [R1+0x1b0], R8 ;  /* 0x0001b00801007387 */ /* 0x0003e60000100a00 */
[C---:B------:R-:W-:Y:S01]  /*3620*/  IMAD.WIDE R204, R209.reuse, 0x4, R180 ;  /* 0x00000004d1cc7825 */ /* 0x040fe200078e02b4 */
[----:B------:R1:W-:Y:S03]  /*3630*/  LDGSTS.E [R61+0x8008], desc[UR14][R8.64], P2 ;  /* 0x08008000083d7fae */ /* 0x0003e6000912184e */
[----:B------:R-:W-:Y:S01]  /*3640*/  IMAD.WIDE R208, R209, 0x4, R182 ;  /* 0x00000004d1d07825 */ /* 0x000fe200078e02b6 */
[----:B------:R2:W-:Y:S03]  /*3650*/  STL.64 [R1+0x1b8], R6 ;  /* 0x0001b80601007387 */ /* 0x0005e60000100a00 */
[----:B---3--:R-:W-:Y:S01]  /*3660*/  IMAD.WIDE R10, R25, 0x4, R180 ;  /* 0x00000004190a7825 */ /* 0x008fe200078e02b4 */
[----:B------:R2:W-:Y:S01]  /*3670*/  LDGSTS.E [R61+0xc008], desc[UR14][R6.64], P2 ;  /* 0x0c008000063d7fae */ /* 0x0005e2000912184e */
[----:B------:R-:W-:-:S02]  /*3680*/  ISETP.GE.U32.AND P2, PT, R4, 0x7fffffb4, PT ;  /* 0x7fffffb40400780c */ /* 0x000fc40003f46070 */
[----:B------:R-:W-:Y:S01]  /*3690*/  VIADD R4, R186, 0xfffffff2 ;  /* 0xfffffff2ba047836 */ /* 0x000fe20000000000 */
[----:B------:R-:W-:Y:S01]  /*36a0*/  LDGSTS.E [R61+0x800c], desc[UR14][R10.64], P1 ;  /* 0x0800c0000a3d7fae */ /* 0x000fe2000892184e */
[----:B-1----:R-:W-:-:S03]  /*36b0*/  IMAD.WIDE R8, R25, 0x4, R182 ;  /* 0x0000000419087825 */ /* 0x002fc600078e02b6 */
[----:B------:R-:W-:Y:S01]  /*36c0*/  STL.64 [R1+0x1c0], R10 ;  /* 0x0001c00a01007387 */ /* 0x000fe20000100a00 */
[C---:B------:R-:W-:Y:S01]  /*36d0*/  IMAD.WIDE R210, R213.reuse, 0x4, R180 ;  /* 0x00000004d5d27825 */ /* 0x040fe200078e02b4 */
[----:B--2---:R-:W-:Y:S02]  /*36e0*/  LOP3.LUT R6, R2, 0x20, RZ, 0x3c, !PT ;  /* 0x0000002002067812 */ /* 0x004fe400078e3cff */
[----:B------:R1:W-:Y:S01]  /*36f0*/  LDGSTS.E [R61+0xc00c], desc[UR14][R8.64], P1 ;  /* 0x0c00c000083d7fae */ /* 0x0003e2000892184e */
[----:B------:R-:W-:Y:S01]  /*3700*/  ISETP.GE.U32.AND P1, PT, R4, 0x7fffffb3, PT ;  /* 0x7fffffb30400780c */ /* 0x000fe20003f26070 */
[----:B------:R-:W-:Y:S02]  /*3710*/  VIADD R4, R186, 0xffffffec ;  /* 0xffffffecba047836 */ /* 0x000fe40000000000 */
[----:B------:R-:W-:Y:S01]  /*3720*/  VIADD R73, R6, UR7 ;  /* 0x0000000706497c36 */ /* 0x000fe20008000000 */
[----:B------:R2:W-:Y:S01]  /*3730*/  STL.64 [R1+0x1c8], R8 ;  /* 0x0001c80801007387 */ /* 0x0005e20000100a00 */
[----:B------:R-:W-:-:S03]  /*3740*/  IMAD.WIDE R212, R213, 0x4, R182 ;  /* 0x00000004d5d47825 */ /* 0x000fc600078e02b6 */
[----:B------:R-:W-:Y:S01]  /*3750*/  LDGSTS.E [R73], desc[UR14][R164.64], !P6 ;  /* 0x00000000a4497fae */ /* 0x000fe2000f12184e */
[----:B------:R-:W-:-:S03]  /*3760*/  IMAD.WIDE R214, R217, 0x4, R180 ;  /* 0x00000004d9d67825 */ /* 0x000fc600078e02b4 */
[----:B------:R-:W-:Y:S01]  /*3770*/  LDGSTS.E [R73+0x4000], desc[UR14][R162.64], !P6 ;  /* 0x04000000a2497fae */ /* 0x000fe2000f12184e */
[----:B------:R-:W-:Y:S01]  /*3780*/  ISETP.GE.U32.AND P6, PT, R4, 0x7fffffad, PT ;  /* 0x7fffffad0400780c */ /* 0x000fe20003fc6070 */
[C---:B-1----:R-:W-:Y:S01]  /*3790*/  VIADD R61, R186.reuse, 0xffffffea ;  /* 0xffffffeaba3d7836 */ /* 0x042fe20000000000 */
[----:B------:R-:W-:Y:S01]  /*37a0*/  IADD3 R4, R186, -0x13, RZ ;  /* 0xffffffedba047810 */ /* 0x000fe20007ffe0ff */
[----:B------:R-:W-:Y:S01]  /*37b0*/  LDGSTS.E [R73+0x4], desc[UR14][R168.64], !P5 ;  /* 0x00004000a8497fae */ /* 0x000fe2000e92184e */
[----:B------:R-:W-:Y:S01]  /*37c0*/  SEL R59, RZ, 0x1, P6 ;  /* 0x00000001ff3b7807 */ /* 0x000fe20003000000 */
[----:B------:R-:W-:Y:S01]  /*37d0*/  IMAD.WIDE R216, R217, 0x4, R182 ;  /* 0x00000004d9d87825 */ /* 0x000fe200078e02b6 */
[----:B------:R-:W-:Y:S01]  /*37e0*/  ISETP.GE.U32.AND P6, PT, R24, 0x7fffffaf, PT ;  /* 0x7fffffaf1800780c */ /* 0x000fe20003fc6070 */
[----:B------:R-:W-:Y:S01]  /*37f0*/  LDGSTS.E [R73+0x4004], desc[UR14][R166.64], !P5 ;  /* 0x04004000a6497fae */ /* 0x000fe2000e92184e */
[----:B------:R-:W-:Y:S01]  /*3800*/  ISETP.GE.U32.AND P5, PT, R4, 0x7fffffae, PT ;  /* 0x7fffffae0400780c */ /* 0x000fe20003fa6070 */
[C---:B------:R-:W-:Y:S01]  /*3810*/  VIADD R4, R186.reuse, 0xffffffef ;  /* 0xffffffefba047836 */ /* 0x040fe20000000000 */
[----:B------:R-:W-:Y:S01]  /*3820*/  SEL R25, RZ, 0x4, P6 ;  /* 0x00000004ff197807 */ /* 0x000fe20003000000 */
[----:B------:R-:W-:Y:S01]  /*3830*/  VIADD R24, R186, 0xffffffe8 ;  /* 0xffffffe8ba187836 */ /* 0x000fe20000000000 */
[----:B------:R-:W-:Y:S01]  /*3840*/  SEL R62, RZ, 0x1fffe, P5 ;  /* 0x0001fffeff3e7807 */ /* 0x000fe20002800000 */
[----:B------:R-:W-:Y:S01]  /*3850*/  LDGSTS.E [R73+0x8], desc[UR14][R172.64], !P4 ;  /* 0x00008000ac497fae */ /* 0x000fe2000e12184e */
[----:B------:R-:W-:Y:S01]  /*3860*/  ISETP.GE.U32.AND P5, PT, R4, 0x7fffffb0, PT ;  /* 0x7fffffb00400780c */ /* 0x000fe20003fa6070 */
[----:B------:R-:W-:Y:S01]  /*3870*/  VIADD R4, R186, 0xffffffe9 ;  /* 0xffffffe9ba047836 */ /* 0x000fe20000000000 */
[----:B------:R-:W-:Y:S01]  /*3880*/  ISETP.GE.U32.AND P6, PT, R24, 0x7fffffa9, PT ;  /* 0x7fffffa91800780c */ /* 0x000fe20003fc6070 */
[----:B------:R-:W-:Y:S01]  /*3890*/  IMAD.IADD R59, R59, 0x1, R62 ;  /* 0x000000013b3b7824 */ /* 0x000fe200078e023e */
[----:B------:R-:W-:Y:S01]  /*38a0*/  SEL R24, RZ, 0x7fff8, P5 ;  /* 0x0007fff8ff187807 */ /* 0x000fe20002800000 */
[----:B------:R-:W-:Y:S01]  /*38b0*/  LDGSTS.E [R73+0x4008], desc[UR14][R170.64], !P4 ;  /* 0x04008000aa497fae */ /* 0x000fe2000e12184e */
[----:B------:R-:W-:Y:S01]  /*38c0*/  ISETP.GE.U32.AND P5, PT, R4, 0x7fffffaa, PT ;  /* 0x7fffffaa0400780c */ /* 0x000fe20003fa6070 */
[C---:B------:R-:W-:Y:S01]  /*38d0*/  VIADD R4, R186.reuse, 0xffffffeb ;  /* 0xffffffebba047836 */ /* 0x040fe20000000000 */
[----:B------:R-:W-:Y:S01]  /*38e0*/  SEL R63, RZ, 0x1, P6 ;  /* 0x00000001ff3f7807 */ /* 0x000fe20003000000 */
[----:B------:R-:W-:Y:S01]  /*38f0*/  LDGSTS.E [R73+0xc], desc[UR14][R206.64], !P3 ;  /* 0x0000c000ce497fae */ /* 0x000fe2000d92184e */
[----:B------:R-:W-:Y:S01]  /*3900*/  ISETP.GE.U32.AND P6, PT, R61, 0x7fffffab, PT ;  /* 0x7fffffab3d00780c */ /* 0x000fe20003fc6070 */
[----:B------:R-:W-:Y:S01]  /*3910*/  VIADD R61, R186, 0xffffffe4 ;  /* 0xffffffe4ba3d7836 */ /* 0x000fe20000000000 */
[----:B------:R-:W-:Y:S01]  /*3920*/  SEL R64, RZ, 0x1fffe, P5 ;  /* 0x0001fffeff407807 */ /* 0x000fe20002800000 */
[----:B------:R-:W-:Y:S01]  /*3930*/  STL.64 [R1+0x4d0], R164 ;  /* 0x0004d0a401007387 */ /* 0x000fe20000100a00 */
[----:B------:R-:W-:Y:S01]  /*3940*/  ISETP.GE.U32.AND P5, PT, R4, 0x7fffffac, PT ;  /* 0x7fffffac0400780c */ /* 0x000fe20003fa6070 */
[----:B------:R-:W-:Y:S01]  /*3950*/  IMAD.WIDE R218, R221, 0x4, R180 ;  /* 0x00000004ddda7825 */ /* 0x000fe200078e02b4 */
[----:B------:R-:W-:Y:S01]  /*3960*/  SEL R4, RZ, 0x4, P6 ;  /* 0x00000004ff047807 */ /* 0x000fe20003000000 */
[----:B------:R-:W-:Y:S01]  /*3970*/  LDGSTS.E [R73+0x400c], desc[UR14][R174.64], !P3 ;  /* 0x0400c000ae497fae */ /* 0x000fe2000d92184e */
[----:B------:R-:W-:Y:S01]  /*3980*/  ISETP.GE.U32.AND P6, PT, R61, 0x7fffffa5, PT ;  /* 0x7fffffa53d00780c */ /* 0x000fe20003fc6070 */
[----:B------:R-:W-:Y:S01]  /*3990*/  IMAD.IADD R63, R63, 0x1, R64 ;  /* 0x000000013f3f7824 */ /* 0x000fe200078e0240 */
[----:B------:R-:W-:Y:S01]  /*39a0*/  SEL R61, RZ, 0x7fff8, P5 ;  /* 0x0007fff8ff3d7807 */ /* 0x000fe20002800000 */
[----:B------:R-:W-:Y:S01]  /*39b0*/  STL.64 [R1+0x4d8], R162 ;  /* 0x0004d8a201007387 */ /* 0x000fe20000100a00 */
[----:B------:R-:W-:Y:S01]  /*39c0*/  ISETP.GE.U32.AND P5, PT, R65, 0x7fffffa6, PT ;  /* 0x7fffffa64100780c */ /* 0x000fe20003fa6070 */
[----:B------:R-:W-:Y:S01]  /*39d0*/  VIADD R65, R186, 0xffffffe7 ;  /* 0xffffffe7ba417836 */ /* 0x000fe20000000000 */
[----:B------:R-:W-:Y:S01]  /*39e0*/  SEL R67, RZ, 0x1, P6 ;  /* 0x00000001ff437807 */ /* 0x000fe20003000000 */
[----:B------:R-:W-:Y:S01]  /*39f0*/  STL.64 [R1+0x4e0], R168 ;  /* 0x0004e0a801007387 */ /* 0x000fe20000100a00 */
[----:B------:R-:W-:Y:S01]  /*3a00*/  ISETP.GE.U32.AND P6, PT, R66, 0x7fffffa7, PT ;  /* 0x7fffffa74200780c */ /* 0x000fe20003fc6070 */
[----:B------:R-:W-:Y:S01]  /*3a10*/  VIADD R66, R186, 0xffffffe1 ;  /* 0xffffffe1ba427836 */ /* 0x000fe20000000000 */
[----:B------:R-:W-:Y:S01]  /*3a20*/  SEL R68, RZ, 0x1fffe, P5 ;  /* 0x0001fffeff447807 */ /* 0x000fe20002800000 */
[----:B------:R-:W-:Y:S01]  /*3a30*/  STL.64 [R1+0x4e8], R166 ;  /* 0x0004e8a601007387 */ /* 0x000fe20000100a00 */
[----:B------:R-:W-:Y:S01]  /*3a40*/  ISETP.GE.U32.AND P5, PT, R65, 0x7fffffa8, PT ;  /* 0x7fffffa84100780c */ /* 0x000fe20003fa6070 */
[----:B------:R-:W-:Y:S01]  /*3a50*/  IMAD.WIDE R220, R221, 0x4, R182 ;  /* 0x00000004dddc7825 */ /* 0x000fe200078e02b6 */
[----:B------:R-:W-:Y:S01]  /*3a60*/  SEL R65, RZ, 0x4, P6 ;  /* 0x00000004ff417807 */ /* 0x000fe20003000000 */
[----:B------:R-:W-:Y:S01]  /*3a70*/  STL.64 [R1+0x4f0], R172 ;  /* 0x0004f0ac01007387 */ /* 0x000fe20000100a00 */
[----:B------:R-:W-:Y:S01]  /*3a80*/  ISETP.GE.U32.AND P6, PT, R66, 0x7fffffa2, PT ;  /* 0x7fffffa24200780c */ /* 0x000fe20003fc6070 */
[----:B------:R-:W-:Y:S01]  /*3a90*/  IMAD.WIDE R222, R225, 0x4, R180 ;  /* 0x00000004e1de7825 */ /* 0x000fe200078e02b4 */
[----:B------:R-:W-:Y:S01]  /*3aa0*/  SEL R66, RZ, 0x7fff8, P5 ;  /* 0x0007fff8ff427807 */ /* 0x000fe20002800000 */
[----:B------:R-:W-:Y:S01]  /*3ab0*/  STL.64 [R1+0x4f8], R170 ;  /* 0x0004f8aa01007387 */ /* 0x000fe20000100a00 */
[----:B------:R-:W-:Y:S01]  /*3ac0*/  ISETP.GE.U32.AND P5, PT, R70, 0x7fffffa3, PT ;  /* 0x7fffffa34600780c */ /* 0x000fe20003fa6070 */
[----:B------:R-:W-:Y:S01]  /*3ad0*/  VIADD R70, R186, 0xfffffff1 ;  /* 0xfffffff1ba467836 */ /* 0x000fe20000000000 */
[----:B------:R-:W-:Y:S01]  /*3ae0*/  LOP3.LUT R59, R59, 0x3, RZ, 0xc0, !PT ;  /* 0x000000033b3b7812 */ /* 0x000fe200078ec0ff */
[----:B------:R-:W-:Y:S01]  /*3af0*/  STL.64 [R1+0x500], R206 ;  /* 0x000500ce01007387 */ /* 0x000fe20000100a00 */
[----:B------:R-:W-:Y:S01]  /*3b00*/  SEL R71, RZ, 0x1fffe, P6 ;  /* 0x0001fffeff477807 */ /* 0x000fe20003000000 */
[----:B------:R-:W-:Y:S01]  /*3b10*/  IMAD.WIDE R224, R225, 0x4, R182 ;  /* 0x00000004e1e07825 */ /* 0x000fe200078e02b6 */
[----:B------:R-:W-:Y:S01]  /*3b20*/  ISETP.GE.U32.AND P6, PT, R69, 0x7fffffa4, PT ;  /* 0x7fffffa44500780c */ /* 0x000fe20003fc6070 */
[----:B------:R-:W-:Y:S01]  /*3b30*/  STL.64 [R1+0x508], R174 ;  /* 0x000508ae01007387 */ /* 0x000fe20000100a00 */
[----:B------:R-:W-:Y:S01]  /*3b40*/  SEL R69, RZ, 0x4, P5 ;  /* 0x00000004ff457807 */ /* 0x000fe20002800000 */
[----:B------:R-:W-:Y:S01]  /*3b50*/  IMAD.WIDE R226, R229, 0x4, R180 ;  /* 0x00000004e5e27825 */ /* 0x000fe200078e02b4 */
[----:B------:R-:W-:-:S02]  /*3b60*/  ISETP.GE.U32.AND P5, PT, R72, 0x7fffffa1, PT ;  /* 0x7fffffa14800780c */ /* 0x000fc40003fa6070 */
[----:B------:R-:W-:Y:S01]  /*3b70*/  IADD3 R24, R59, R24, R25 ;  /* 0x000000183b187210 */ /* 0x000fe20007ffe019 */
[----:B------:R-:W-:Y:S01]  /*3b80*/  IMAD.WIDE R228, R229, 0x4, R182 ;  /* 0x00000004e5e47825 */ /* 0x000fe200078e02b6 */
[----:B------:R-:W-:Y:S02]  /*3b90*/  SHF.R.U64 R25, R58, 0x17, RZ ;  /* 0x000000173a197819 */ /* 0x000fe400000012ff */
[----:B------:R-:W-:Y:S01]  /*3ba0*/  SEL R62, RZ, 0x7fff8, P6 ;  /* 0x0007fff8ff3e7807 */ /* 0x000fe20003000000 */
[C---:B------:R-:W-:Y:S01]  /*3bb0*/  IMAD.WIDE R230, R233.reuse, 0x4, R180 ;  /* 0x00000004e9e67825 */ /* 0x040fe200078e02b4 */
[----:B------:R-:W-:Y:S02]  /*3bc0*/  ISETP.GE.U32.AND P6, PT, R70, 0x7fffffb2, PT ;  /* 0x7fffffb24600780c */ /* 0x000fe40003fc6070 */
[----:B------:R-:W-:Y:S01]  /*3bd0*/  SEL R70, RZ, 0x1, P5 ;  /* 0x00000001ff467807 */ /* 0x000fe20002800000 */
[----:B------:R-:W-:Y:S01]  /*3be0*/  IMAD.WIDE R232, R233, 0x4, R182 ;  /* 0x00000004e9e87825 */ /* 0x000fe200078e02b6 */
[----:B------:R-:W-:-:S02]  /*3bf0*/  LOP3.LUT P4, RZ, R25, 0x1, RZ, 0xc0, !PT ;  /* 0x0000000119ff7812 */ /* 0x000fc4000788c0ff */
[----:B------:R-:W-:Y:S01]  /*3c00*/  LOP3.LUT R63, R63, 0x3, RZ, 0xc0, !PT ;  /* 0x000000033f3f7812 */ /* 0x000fe200078ec0ff */
[----:B------:R-:W-:Y:S01]  /*3c10*/  IMAD.IADD R70, R70, 0x1, R71 ;  /* 0x0000000146467824 */ /* 0x000fe200078e0247 */
[----:B------:R-:W-:Y:S01]  /*3c20*/  SHF.R.U64 R59, R58, 0x16, RZ ;  /* 0x000000163a3b7819 */ /* 0x000fe200000012ff */
[----:B------:R-:W-:Y:S01]  /*3c30*/  IMAD R25, R178, 0x28, RZ ;  /* 0x00000028b2197824 */ /* 0x000fe200078e02ff */
[----:B------:R-:W-:Y:S01]  /*3c40*/  IADD3 R4, R63, R61, R4 ;  /* 0x0000003d3f047210 */ /* 0x000fe20007ffe004 */
[--C-:B------:R-:W-:Y:S01]  /*3c50*/  IMAD.WIDE R234, R237, 0x4, R180.reuse ;  /* 0x00000004edea7825 */ /* 0x100fe200078e02b4 */
[----:B------:R-:W-:Y:S02]  /*3c60*/  LOP3.LUT P3, RZ, R59, 0x1, RZ, 0xc0, !PT ;  /* 0x000000013bff7812 */ /* 0x000fe4000786c0ff */
[----:B------:R-:W-:Y:S01]  /*3c70*/  IADD3 R67, R67, R68, RZ ;  /* 0x0000004443437210 */ /* 0x000fe20007ffe0ff */
[----:B--2---:R-:W-:Y:S01]  /*3c80*/  IMAD.WIDE R8, R25, 0x4, R180 ;  /* 0x0000000419087825 */ /* 0x004fe200078e02b4 */
[----:B------:R-:W-:-:S02]  /*3c90*/  LOP3.LUT R70, R70, 0x3, RZ, 0xc0, !PT ;  /* 0x0000000346467812 */ /* 0x000fc400078ec0ff */
[----:B------:R-:W-:Y:S01]  /*3ca0*/  LOP3.LUT R67, R67, 0x3, RZ, 0xc0, !PT ;  /* 0x0000000343437812 */ /* 0x000fe200078ec0ff */
[----:B------:R-:W-:Y:S01]  /*3cb0*/  IMAD.WIDE R6, R25, 0x4, R182 ;  /* 0x0000000419067825 */ /* 0x000fe200078e02b6 */
[----:B------:R-:W-:Y:S01]  /*3cc0*/  IADD3 R62, R70, R62, R69 ;  /* 0x0000003e463e7210 */ /* 0x000fe20007ffe045 */
[----:B------:R1:W-:Y:S01]  /*3cd0*/  LDGSTS.E [R73+0x8000], desc[UR14][R8.64], P4 ;  /* 0x0800000008497fae */ /* 0x0003e2000a12184e */
[----:B------:R-:W-:Y:S01]  /*3ce0*/  IADD3 R65, R67, R66, R65 ;  /* 0x0000004243417210 */ /* 0x000fe20007ffe041 */
[----:B------:R-:W-:Y:S01]  /*3cf0*/  IMAD.SHL.U32 R59, R4, 0x100, RZ ;  /* 0x00000100043b7824 */ /* 0x000fe200078e00ff */
[----:B------:R-:W-:Y:S01]  /*3d00*/  SHF.R.U64 R4, R58, 0x15, RZ ;  /* 0x000000153a047819 */ /* 0x000fe200000012ff */
[----:B------:R-:W-:Y:S01]  /*3d10*/  IMAD R25, R178, 0x29, RZ ;  /* 0x00000029b2197824 */ /* 0x000fe200078e02ff */
[----:B------:R1:W-:Y:S01]  /*3d20*/  STL.64 [R1+0x1d0], R8 ;  /* 0x0001d00801007387 */ /* 0x0003e20000100a00 */
[----:B------:R-:W-:Y:S01]  /*3d30*/  LOP3.LUT R62, R62, 0xf, RZ, 0xc0, !PT ;  /* 0x0000000f3e3e7812 */ /* 0x000fe200078ec0ff */
[----:B------:R-:W-:Y:S01]  /*3d40*/  IMAD.WIDE R236, R237, 0x4, R182 ;  /* 0x00000004edec7825 */ /* 0x000fe200078e02b6 */
[----:B------:R-:W-:Y:S01]  /*3d50*/  LOP3.LUT R59, R59, 0xf00, RZ, 0xe2, !PT ;  /* 0x00000f003b3b7812 */ /* 0x000fe200078ee2ff */
[----:B------:R2:W-:Y:S01]  /*3d60*/  LDGSTS.E [R73+0xc000], desc[UR14][R6.64], P4 ;  /* 0x0c00000006497fae */ /* 0x0005e2000a12184e */
[----:B------:R-:W-:Y:S01]  /*3d70*/  LOP3.LUT P4, RZ, R4, 0x1, RZ, 0xc0, !PT ;  /* 0x0000000104ff7812 */ /* 0x000fe2000788c0ff */
[----:B------:R-:W-:Y:S01]  /*3d80*/  IMAD R62, R65, 0x10, R62 ;  /* 0x00000010413e7824 */ /* 0x000fe200078e023e */
[----:B------:R-:W-:Y:S01]  /*3d90*/  SHF.R.U64 R4, R58, 0x14, RZ ;  /* 0x000000143a047819 */ /* 0x000fe200000012ff */
[----:B------:R2:W-:Y:S01]  /*3da0*/  STL.64 [R1+0x1d8], R6 ;  /* 0x0001d80601007387 */ /* 0x0005e20000100a00 */
[----:B------:R-:W-:-:S02]  /*3db0*/  IMAD R24, R24, 0x1000, R59 ;  /* 0x0000100018187824 */ /* 0x000fc400078e023b */
[----:B------:R-:W-:Y:S01]  /*3dc0*/  LOP3.LUT R59, R62, 0xff, RZ, 0xc0, !PT ;  /* 0x000000ff3e3b7812 */ /* 0x000fe200078ec0ff */
[----:B-1----:R-:W-:-:S04]  /*3dd0*/  IMAD.WIDE R8, R25, 0x4, R180 ;  /* 0x0000000419087825 */ /* 0x002fc800078e02b4 */
[----:B------:R-:W-:Y:S01]  /*3de0*/  IMAD.WIDE R238, R241, 0x4, R180 ;  /* 0x00000004f1ee7825 */ /* 0x000fe200078e02b4 */
[----:B------:R1:W-:Y:S03]  /*3df0*/  LDGSTS.E [R73+0x8004], desc[UR14][R8.64], P3 ;  /* 0x0800400008497fae */ /* 0x0003e6000992184e */
[----:B--2---:R-:W-:Y:S01]  /*3e00*/  IMAD.WIDE R6, R25, 0x4, R182 ;  /* 0x0000000419067825 */ /* 0x004fe200078e02b6 */
[----:B------:R1:W-:Y:S03]  /*3e10*/  STL.64 [R1+0x1e0], R8 ;  /* 0x0001e00801007387 */ /* 0x0003e60000100a00 */
[----:B------:R-:W-:Y:S01]  /*3e20*/  IMAD R25, R178, 0x2a, RZ ;  /* 0x0000002ab2197824 */ /* 0x000fe200078e02ff */
[----:B------:R2:W-:Y:S01]  /*3e30*/  LDGSTS.E [R73+0xc004], desc[UR14][R6.64], P3 ;  /* 0x0c00400006497fae */ /* 0x0005e2000992184e */
[----:B------:R-:W-:Y:S01]  /*3e40*/  LOP3.LUT P3, RZ, R4, 0x1, RZ, 0xc0, !PT ;  /* 0x0000000104ff7812 */ /* 0x000fe2000786c0ff */
[----:B------:R-:W-:-:S02]  /*3e50*/  VIADD R4, R186, 0xfffffff0 ;  /* 0xfffffff0ba047836 */ /* 0x000fc40000000000 */
[----:B------:R2:W-:Y:S01]  /*3e60*/  STL.64 [R1+0x1e8], R6 ;  /* 0x0001e80601007387 */ /* 0x0005e20000100a00 */
[----:B------:R-:W-:-:S04]  /*3e70*/  IMAD.WIDE R240, R241, 0x4, R182 ;  /* 0x00000004f1f07825 */ /* 0x000fc800078e02b6 */
[----:B-1----:R-:W-:-:S04]  /*3e80*/  IMAD.WIDE R8, R25, 0x4, R180 ;  /* 0x0000000419087825 */ /* 0x002fc800078e02b4 */
[----:B------:R-:W-:Y:S01]  /*3e90*/  IMAD.WIDE R242, R245, 0x4, R180 ;  /* 0x00000004f5f27825 */ /* 0x000fe200078e02b4 */
[----:B------:R1:W-:Y:S03]  /*3ea0*/  STL.64 [R1+0x1f0], R8 ;  /* 0x0001f00801007387 */ /* 0x0003e60000100a00 */
[--C-:B--2---:R-:W-:Y:S01]  /*3eb0*/  IMAD.WIDE R6, R25, 0x4, R182.reuse ;  /* 0x0000000419067825 */ /* 0x104fe200078e02b6 */
[----:B------:R1:W-:Y:S03]  /*3ec0*/  LDGSTS.E [R73+0x8008], desc[UR14][R8.64], P4 ;  /* 0x0800800008497fae */ /* 0x0003e6000a12184e */
[----:B------:R-:W-:Y:S01]  /*3ed0*/  IMAD R25, R178, 0x2b, RZ ;  /* 0x0000002bb2197824 */ /* 0x000fe200078e02ff */
[----:B------:R2:W-:Y:S01]  /*3ee0*/  STL.64 [R1+0x1f8], R6 ;  /* 0x0001f80601007387 */ /* 0x0005e20000100a00 */
[----:B------:R-:W-:-:S03]  /*3ef0*/  IMAD.WIDE R244, R245, 0x4, R182 ;  /* 0x00000004f5f47825 */ /* 0x000fc600078e02b6 */
[----:B------:R2:W-:Y:S01]  /*3f00*/  LDGSTS.E [R73+0xc008], desc[UR14][R6.64], P4 ;  /* 0x0c00800006497fae */ /* 0x0005e2000a12184e */
[----:B------:R-:W-:Y:S01]  /*3f10*/  IMAD.WIDE R10, R25, 0x4, R180 ;  /* 0x00000004190a7825 */ /* 0x000fe200078e02b4 */
[----:B------:R-:W-:-:S03]  /*3f20*/  ISETP.GE.U32.AND P4, PT, R4, 0x7fffffb1, PT ;  /* 0x7fffffb10400780c */ /* 0x000fc60003f86070 */
[----:B-1----:R-:W-:Y:S01]  /*3f30*/  IMAD.WIDE R8, R25, 0x4, R182 ;  /* 0x0000000419087825 */ /* 0x002fe200078e02b6 */
[----:B------:R-:W-:Y:S03]  /*3f40*/  LDGSTS.E [R73+0x800c], desc[UR14][R10.64], P3 ;  /* 0x0800c0000a497fae */ /* 0x000fe6000992184e */
[----:B------:R-:W-:Y:S01]  /*3f50*/  IMAD.IADD R4, R24, 0x1, R59 ;  /* 0x0000000118047824 */ /* 0x000fe200078e023b */
[----:B------:R-:W-:Y:S01]  /*3f60*/  SHF.R.U64 R24, R58, 0x13, RZ ;  /* 0x000000133a187819 */ /* 0x000fe200000012ff */
[----:B------:R1:W-:Y:S01]  /*3f70*/  LDGSTS.E [R73+0xc00c], desc[UR14][R8.64], P3 ;  /* 0x0c00c00008497fae */ /* 0x0003e2000992184e */
[----:B--2---:R-:W-:Y:S01]  /*3f80*/  LOP3.LUT R6, R2, 0x30, RZ, 0x3c, !PT ;  /* 0x0000003002067812 */ /* 0x004fe200078e3cff */
[----:B------:R-:W-:Y:S01]  /*3f90*/  IMAD R25, R178, 0x2c, RZ ;  /* 0x0000002cb2197824 */ /* 0x000fe200078e02ff */
[----:B------:R-:W-:Y:S01]  /*3fa0*/  LOP3.LUT P3, RZ, R24, 0x1, RZ, 0xc0, !PT ;  /* 0x0000000118ff7812 */ /* 0x000fe2000786c0ff */
[----:B------:R-:W-:Y:S01]  /*3fb0*/  STL.64 [R1+0x200], R10 ;  /* 0x0002000a01007387 */ /* 0x000fe20000100a00 */
[----:B------:R-:W-:Y:S01]  /*3fc0*/  SHF.R.U64 R24, R58, 0x12, RZ ;  /* 0x000000123a187819 */ /* 0x000fe200000012ff */
[----:B------:R-:W-:Y:S01]  /*3fd0*/  VIADD R61, R6, UR7 ;  /* 0x00000007063d7c36 */ /* 0x000fe20008000000 */
[----:B------:R-:W-:Y:S01]  /*3fe0*/  LOP3.LUT R4, R4, 0xffff, RZ, 0xc0, !PT ;  /* 0x0000ffff04047812 */ /* 0x000fe200078ec0ff */
[----:B------:R1:W-:Y:S01]  /*3ff0*/  STL.64 [R1+0x208], R8 ;  /* 0x0002080801007387 */ /* 0x0003e20000100a00 */
[----:B------:R-:W-:-:S03]  /*4000*/  IMAD.WIDE R6, R25, 0x4, R182 ;  /* 0x0000000419067825 */ /* 0x000fc600078e02b6 */
[----:B------:R-:W-:Y:S01]  /*4010*/  LDGSTS.E [R61], desc[UR14][R192.64], !P2 ;  /* 0x00000000c03d7fae */ /* 0x000fe2000d12184e */
[----:B------:R-:W-:Y:S02]  /*4020*/  IMAD R59, R178, 0x2e, RZ ;  /* 0x0000002eb23b7824 */ /* 0x000fe400078e02ff */
[--C-:B------:R-:W-:Y:S01]  /*4030*/  IMAD.WIDE R246, R248, 0x4, R180.reuse ;  /* 0x00000004f8f67825 */ /* 0x100fe200078e02b4 */
[----:B------:R-:W-:Y:S01]  /*4040*/  LDGSTS.E [R61+0x4000], desc[UR14][R194.64], !P2 ;  /* 0x04000000c23d7fae */ /* 0x000fe2000d12184e */
[----:B------:R-:W-:Y:S02]  /*4050*/  LOP3.LUT P2, RZ, R24, 0x1, RZ, 0xc0, !PT ;  /* 0x0000000118ff7812 */ /* 0x000fe4000784c0ff */
        /* <DEDUP_REMOVED lines=8> */
[----:B------:R-:W-:-:S03]  /*40e0*/  IMAD.WIDE R248, R248, 0x4, R182 ;  /* 0x00000004f8f87825 */ /* 0x000fc600078e02b6 */
[----:B------:R-:W-:Y:S01]  /*40f0*/  LDGSTS.E [R61+0x4008], desc[UR14][R198.64], !P6 ;  /* 0x04008000c63d7fae */ /* 0x000fe2000f12184e */
[----:B------:R-:W-:Y:S01]  /*4100*/  LOP3.LUT P6, RZ, R24, 0x1, RZ, 0xc0, !PT ;  /* 0x0000000118ff7812 */ /* 0x000fe200078cc0ff */
[C---:B------:R-:W-:Y:S01]  /*4110*/  IMAD.WIDE R12, R25.reuse, 0x4, R180 ;  /* 0x00000004190c7825 */ /* 0x040fe200078e02b4 */
[----:B------:R-:W-:Y:S01]  /*4120*/  SHF.R.U32.HI R24, RZ, 0x1, R4 ;  /* 0x00000001ff187819 */ /* 0x000fe20000011604 */
[----:B------:R-:W-:Y:S02]  /*4130*/  LDGSTS.E [R61+0xc], desc[UR14][R200.64], !P4 ;  /* 0x0000c000c83d7fae */ /* 0x000fe4000e12184e */
[----:B------:R-:W-:Y:S02]  /*4140*/  IMAD.WIDE R10, R25, 0x4, R182 ;  /* 0x00000004190a7825 */ /* 0x000fe400078e02b6 */
[----:B------:R-:W-:Y:S01]  /*4150*/  LDGSTS.E [R61+0x400c], desc[UR14][R202.64], !P4 ;  /* 0x0400c000ca3d7fae */ /* 0x000fe2000e12184e */
[----:B------:R-:W-:Y:S01]  /*4160*/  LOP3.LUT P4, RZ, R24, 0x1, RZ, 0xc0, !PT ;  /* 0x0000000118ff7812 */ /* 0x000fe2000788c0ff */
[----:B------:R-:W-:Y:S01]  /*4170*/  IMAD R25, R178, 0x2f, RZ ;  /* 0x0000002fb2197824 */ /* 0x000fe200078e02ff */
[----:B------:R-:W-:Y:S01]  /*4180*/  SHF.R.U32.HI R24, RZ, 0x2, R4 ;  /* 0x00000002ff187819 */ /* 0x000fe20000011604 */
[----:B------:R-:W-:Y:S01]  /*4190*/  STL.64 [R1+0x510], R192 ;  /* 0x000510c001007387 */ /* 0x000fe20000100a00 */
[----:B------:R-:W-:-:S02]  /*41a0*/  VIADD R186, R186, 0x3f ;  /* 0x0000003fbaba7836 */ /* 0x000fc40000000000 */
[----:B------:R-:W-:Y:S01]  /*41b0*/  IMAD R62, R178, 0x1c, RZ ;  /* 0x0000001cb23e7824 */ /* 0x000fe200078e02ff */
[----:B------:R-:W-:Y:S04]  /*41c0*/  STL.64 [R1+0x518], R194 ;  /* 0x000518c201007387 */ /* 0x000fe80000100a00 */
[----:B------:R-:W-:Y:S04]  /*41d0*/  STL.64 [R1+0x520], R196 ;  /* 0x000520c401007387 */ /* 0x000fe80000100a00 */
[----:B------:R-:W-:Y:S04]  /*41e0*/  STL.64 [R1+0x528], R184 ;  /* 0x000528b801007387 */ /* 0x000fe80000100a00 */
[----:B------:R1:W-:Y:S04]  /*41f0*/  LDGSTS.E [R61+0x8000], desc[UR14][R8.64], P3 ;  /* 0x08000000083d7fae */ /* 0x0003e8000992184e */
[----:B------:R-:W-:Y:S04]  /*4200*/  STL.64 [R1+0x530], R190 ;  /* 0x000530be01007387 */ /* 0x000fe80000100a00 */
[----:B------:R2:W-:Y:S01]  /*4210*/  LDGSTS.E [R61+0xc000], desc[UR14][R6.64], P3 ;  /* 0x0c000000063d7fae */ /* 0x0005e2000992184e */
[----:B------:R-:W-:-:S02]  /*4220*/  LOP3.LUT P3, RZ, R24, 0x1, RZ, 0xc0, !PT ;  /* 0x0000000118ff7812 */ /* 0x000fc4000786c0ff */
[----:B------:R-:W-:Y:S01]  /*4230*/  SHF.R.U32.HI R24, RZ, 0xd, R4 ;  /* 0x0000000dff187819 */ /* 0x000fe20000011604 */
[----:B------:R-:W-:Y:S04]  /*4240*/  STL.64 [R1+0x538], R198 ;  /* 0x000538c601007387 */ /* 0x000fe80000100a00 */
[----:B------:R-:W-:Y:S04]  /*4250*/  STL.64 [R1+0x540], R200 ;  /* 0x000540c801007387 */ /* 0x000fe80000100a00 */
[----:B------:R1:W-:Y:S04]  /*4260*/  STL.64 [R1+0x210], R8 ;  /* 0x0002100801007387 */ /* 0x0003e80000100a00 */
[----:B------:R2:W-:Y:S04]  /*4270*/  STL.64 [R1+0x218], R6 ;  /* 0x0002180601007387 */ /* 0x0005e80000100a00 */
[----:B------:R-:W-:Y:S01]  /*4280*/  LDGSTS.E [R61+0x8004], desc[UR14][R12.64], P2 ;  /* 0x080040000c3d7fae */ /* 0x000fe2000912184e */
[----:B-1----:R-:W-:-:S03]  /*4290*/  IMAD.WIDE R8, R59, 0x4, R180 ;  /* 0x000000043b087825 */ /* 0x002fc600078e02b4 */
[----:B------:R1:W-:Y:S01]  /*42a0*/  LDGSTS.E [R61+0xc004], desc[UR14][R10.64], P2 ;  /* 0x0c0040000a3d7fae */ /* 0x0003e2000912184e */
[----:B------:R-:W-:Y:S01]  /*42b0*/  LOP3.LUT P2, RZ, R24, 0x1, RZ, 0xc0, !PT ;  /* 0x0000000118ff7812 */ /* 0x000fe2000784c0ff */
[----:B--2---:R-:W-:Y:S02]  /*42c0*/  IMAD.WIDE R6, R59, 0x4, R182 ;  /* 0x000000043b067825 */ /* 0x004fe400078e02b6 */
[----:B------:R-:W-:Y:S01]  /*42d0*/  STL.64 [R1+0x548], R202 ;  /* 0x000548ca01007387 */ /* 0x000fe20000100a00 */
[----:B------:R-:W-:Y:S01]  /*42e0*/  SHF.R.U32.HI R24, RZ, 0xf, R4 ;  /* 0x0000000fff187819 */ /* 0x000fe20000011604 */
[----:B------:R-:W-:Y:S02]  /*42f0*/  IMAD R59, R178, 0x31, RZ ;  /* 0x00000031b23b7824 */ /* 0x000fe400078e02ff */
[----:B------:R-:W-:Y:S04]  /*4300*/  STL.64 [R1+0x220], R12 ;  /* 0x0002200c01007387 */ /* 0x000fe80000100a00 */
[----:B------:R1:W-:Y:S04]  /*4310*/  STL.64 [R1+0x228], R10 ;  /* 0x0002280a01007387 */ /* 0x0003e80000100a00 */
[----:B------:R2:W-:Y:S04]  /*4320*/  STL.64 [R1+0x230], R8 ;  /* 0x0002300801007387 */ /* 0x0005e80000100a00 */
[----:B------:R2:W-:Y:S01]  /*4330*/  LDGSTS.E [R61+0x8008], desc[UR14][R8.64], P1 ;  /* 0x08008000083d7fae */ /* 0x0005e2000892184e */
[----:B-1----:R-:W-:-:S03]  /*4340*/  IMAD.WIDE R10, R25, 0x4, R180 ;  /* 0x00000004190a7825 */ /* 0x002fc600078e02b4 */
[----:B------:R1:W-:Y:S01]  /*4350*/  LDGSTS.E [R61+0xc008], desc[UR14][R6.64], P1 ;  /* 0x0c008000063d7fae */ /* 0x0003e2000892184e */
[----:B------:R-:W-:Y:S02]  /*4360*/  LOP3.LUT P1, RZ, R24, 0x1, RZ, 0xc0, !PT ;  /* 0x0000000118ff7812 */ /* 0x000fe4000782c0ff */
[----:B------:R-:W-:Y:S01]  /*4370*/  SHF.R.U32.HI R24, RZ, 0xe, R4 ;  /* 0x0000000eff187819 */ /* 0x000fe20000011604 */
[----:B------:R1:W-:Y:S01]  /*4380*/  STL.64 [R1+0x238], R6 ;  /* 0x0002380601007387 */ /* 0x0003e20000100a00 */
[----:B--2---:R-:W-:-:S03]  /*4390*/  IMAD.WIDE R8, R25, 0x4, R182 ;  /* 0x0000000419087825 */ /* 0x004fc600078e02b6 */
[----:B------:R-:W-:Y:S01]  /*43a0*/  LDGSTS.E [R61+0x800c], desc[UR14][R10.64], P6 ;  /* 0x0800c0000a3d7fae */ /* 0x000fe2000b12184e */
[----:B------:R-:W-:-:S03]  /*43b0*/  IMAD R25, R178, 0x30, RZ ;  /* 0x00000030b2197824 */ /* 0x000fc600078e02ff */
[----:B------:R2:W-:Y:S01]  /*43c0*/  LDGSTS.E [R61+0xc00c], desc[UR14][R8.64], P6 ;  /* 0x0c00c000083d7fae */ /* 0x0005e2000b12184e */
[----:B------:R-:W-:Y:S02]  /*43d0*/  LOP3.LUT P6, RZ, R24, 0x1, RZ, 0xc0, !PT ;  /* 0x0000000118ff7812 */ /* 0x000fe400078cc0ff */
[----:B------:R-:W-:Y:S01]  /*43e0*/  SHF.R.U32.HI R24, RZ, 0xc, R4 ;  /* 0x0000000cff187819 */ /* 0x000fe20000011604 */
[----:B------:R3:W-:Y:S01]  /*43f0*/  STL.64 [R1+0x240], R10 ;  /* 0x0002400a01007387 */ /* 0x0007e20000100a00 */
[----:B-1----:R-:W-:Y:S01]  /*4400*/  LOP3.LUT R6, R2, 0x40, RZ, 0x3c, !PT ;  /* 0x0000004002067812 */ /* 0x002fe200078e3cff */
[----:B------:R-:W-:Y:S02]  /*4410*/  IMAD.WIDE R12, R25, 0x4, R180 ;  /* 0x00000004190c7825 */ /* 0x000fe400078e02b4 */
[----:B------:R1:W-:Y:S01]  /*4420*/  STL.64 [R1+0x248], R8 ;  /* 0x0002480801007387 */ /* 0x0003e20000100a00 */
[----:B------:R-:W-:Y:S01]  /*4430*/  IADD3 R63, R6, UR7, RZ ;  /* 0x00000007063f7c10 */ /* 0x000fe2000fffe0ff */
[----:B------:R-:W-:-:S02]  /*4440*/  IMAD.WIDE R6, R59, 0x4, R182 ;  /* 0x000000043b067825 */ /* 0x000fc400078e02b6 */
[----:B------:R-:W-:Y:S02]  /*4450*/  STL.64 [R1+0x550], R204 ;  /* 0x000550cc01007387 */ /* 0x000fe40000100a00 */
[----:B--2---:R-:W-:Y:S02]  /*4460*/  IMAD R61, R178, 0x35, RZ ;  /* 0x00000035b23d7824 */ /* 0x004fe400078e02ff */
[----:B------:R-:W-:Y:S01]  /*4470*/  LDGSTS.E [R63], desc[UR14][R204.64], P1 ;  /* 0x00000000cc3f7fae */ /* 0x000fe2000892184e */
[----:B---3--:R-:W-:-:S03]  /*4480*/  IMAD.WIDE R10, R25, 0x4, R182 ;  /* 0x00000004190a7825 */ /* 0x008fc600078e02b6 */
[----:B------:R-:W-:Y:S01]  /*4490*/  LDGSTS.E [R63+0x4000], desc[UR14][R208.64], P1 ;  /* 0x04000000d03f7fae */ /* 0x000fe2000892184e */
[----:B------:R-:W-:Y:S01]  /*44a0*/  LOP3.LUT P1, RZ, R24, 0x1, RZ, 0xc0, !PT ;  /* 0x0000000118ff7812 */ /* 0x000fe2000782c0ff */
[----:B-1----:R-:W-:Y:S01]  /*44b0*/  IMAD.WIDE R8, R59, 0x4, R180 ;  /* 0x000000043b087825 */ /* 0x002fe200078e02b4 */
[----:B------:R-:W-:Y:S01]  /*44c0*/  SHF.R.U64 R24, R58, 0xf, RZ ;  /* 0x0000000f3a187819 */ /* 0x000fe200000012ff */
[----:B------:R-:W-:Y:S02]  /*44d0*/  LDGSTS.E [R63+0x4], desc[UR14][R210.64], P6 ;  /* 0x00004000d23f7fae */ /* 0x000fe4000b12184e */
[----:B------:R-:W-:Y:S02]  /*44e0*/  IMAD R25, R178, 0x32, RZ ;  /* 0x00000032b2197824 */ /* 0x000fe400078e02ff */
[----:B------:R-:W-:Y:S01]  /*44f0*/  LDGSTS.E [R63+0x4004], desc[UR14][R212.64], P6 ;  /* 0x04004000d43f7fae */ /* 0x000fe2000b12184e */
[----:B------:R-:W-:Y:S01]  /*4500*/  LOP3.LUT P6, RZ, R24, 0x1, RZ, 0xc0, !PT ;  /* 0x0000000118ff7812 */ /* 0x000fe200078cc0ff */
[----:B------:R-:W-:Y:S01]  /*4510*/  IMAD R59, R178, 0x33, RZ ;  /* 0x00000033b23b7824 */ /* 0x000fe200078e02ff */
[----:B------:R-:W-:Y:S01]  /*4520*/  SHF.R.U64 R24, R58, 0xe, RZ ;  /* 0x0000000e3a187819 */ /* 0x000fe200000012ff */
[----:B------:R-:W-:Y:S04]  /*4530*/  LDGSTS.E [R63+0x8], desc[UR14][R214.64], P2 ;  /* 0x00008000d63f7fae */ /* 0x000fe8000912184e */
[----:B------:R-:W-:Y:S01]  /*4540*/  LDGSTS.E [R63+0x4008], desc[UR14][R216.64], P2 ;  /* 0x04008000d83f7fae */ /* 0x000fe2000912184e */
[----:B------:R-:W-:-:S02]  /*4550*/  LOP3.LUT P2, RZ, R24, 0x1, RZ, 0xc0, !PT ;  /* 0x0000000118ff7812 */ /* 0x000fc4000784c0ff */
[----:B------:R-:W-:Y:S01]  /*4560*/  SHF.R.U64 R24, R58, 0xd, RZ ;  /* 0x0000000d3a187819 */ /* 0x000fe200000012ff */
[----:B------:R-:W-:Y:S04]  /*4570*/  LDGSTS.E [R63+0xc], desc[UR14][R218.64], P1 ;  /* 0x0000c000da3f7fae */ /* 0x000fe8000892184e */
[----:B------:R-:W-:Y:S01]  /*4580*/  LDGSTS.E [R63+0x400c], desc[UR14][R220.64], P1 ;  /* 0x0400c000dc3f7fae */ /* 0x000fe2000892184e */
[----:B------:R-:W-:Y:S02]  /*4590*/  LOP3.LUT P1, RZ, R24, 0x1, RZ, 0xc0, !PT ;  /* 0x0000000118ff7812 */ /* 0x000fe4000782c0ff */
[----:B------:R-:W-:Y:S01]  /*45a0*/  SHF.R.U64 R24, R58, 0xc, RZ ;  /* 0x0000000c3a187819 */ /* 0x000fe200000012ff */
        /* <DEDUP_REMOVED lines=9> */
[----:B------:R-:W-:Y:S04]  /*4640*/  STL.64 [R1+0x580], R218 ;  /* 0x000580da01007387 */ /* 0x000fe80000100a00 */
[----:B------:R-:W-:Y:S04]  /*4650*/  STL.64 [R1+0x588], R220 ;  /* 0x000588dc01007387 */ /* 0x000fe80000100a00 */
[----:B------:R1:W-:Y:S04]  /*4660*/  STL.64 [R1+0x250], R12 ;  /* 0x0002500c01007387 */ /* 0x0003e80000100a00 */
[----:B------:R2:W-:Y:S04]  /*4670*/  STL.64 [R1+0x258], R10 ;  /* 0x0002580a01007387 */ /* 0x0005e80000100a00 */
[----:B------:R3:W-:Y:S01]  /*4680*/  LDGSTS.E [R63+0x8004], desc[UR14][R8.64], P2 ;  /* 0x08004000083f7fae */ /* 0x0007e2000912184e */
[----:B-1----:R-:W-:-:S03]  /*4690*/  IMAD.WIDE R12, R25, 0x4, R180 ;  /* 0x00000004190c7825 */ /* 0x002fc600078e02b4 */
[----:B------:R1:W-:Y:S01]  /*46a0*/  LDGSTS.E [R63+0xc004], desc[UR14][R6.64], P2 ;  /* 0x0c004000063f7fae */ /* 0x0003e2000912184e */
[----:B------:R-:W-:Y:S01]  /*46b0*/  LOP3.LUT P2, RZ, R24, 0x1, RZ, 0xc0, !PT ;  /* 0x0000000118ff7812 */ /* 0x000fe2000784c0ff */
[----:B--2---:R-:W-:Y:S02]  /*46c0*/  IMAD.WIDE R10, R25, 0x4, R182 ;  /* 0x00000004190a7825 */ /* 0x004fe400078e02b6 */
[----:B------:R3:W-:Y:S01]  /*46d0*/  STL.64 [R1+0x260], R8 ;  /* 0x0002600801007387 */ /* 0x0007e20000100a00 */
[----:B------:R-:W-:-:S03]  /*46e0*/  SHF.R.U32.HI R24, RZ, 0xb, R4 ;  /* 0x0000000bff187819 */ /* 0x000fc60000011604 */
[----:B------:R1:W-:Y:S04]  /*46f0*/  STL.64 [R1+0x268], R6 ;  /* 0x0002680601007387 */ /* 0x0003e80000100a00 */
[----:B------:R2:W-:Y:S01]  /*4700*/  LDGSTS.E [R63+0x8008], desc[UR14][R12.64], P1 ;  /* 0x080080000c3f7fae */ /* 0x0005e2000892184e */
[----:B---3--:R-:W-:-:S03]  /*4710*/  IMAD.WIDE R8, R59, 0x4, R180 ;  /* 0x000000043b087825 */ /* 0x008fc600078e02b4 */
[----:B------:R2:W-:Y:S01]  /*4720*/  STL.64 [R1+0x270], R12 ;  /* 0x0002700c01007387 */ /* 0x0005e20000100a00 */
[----:B-1----:R-:W-:-:S03]  /*4730*/  IMAD.WIDE R6, R59, 0x4, R182 ;  /* 0x000000043b067825 */ /* 0x002fc600078e02b6 */
[----:B------:R1:W-:Y:S01]  /*4740*/  LDGSTS.E [R63+0xc008], desc[UR14][R10.64], P1 ;  /* 0x0c0080000a3f7fae */ /* 0x0003e2000892184e */
[----:B------:R-:W-:Y:S02]  /*4750*/  LOP3.LUT P1, RZ, R24, 0x1, RZ, 0xc0, !PT ;  /* 0x0000000118ff7812 */ /* 0x000fe4000782c0ff */
[----:B------:R-:W-:Y:S01]  /*4760*/  SHF.R.U32.HI R24, RZ, 0xa, R4 ;  /* 0x0000000aff187819 */ /* 0x000fe20000011604 */
[----:B------:R1:W-:Y:S01]  /*4770*/  STL.64 [R1+0x278], R10 ;  /* 0x0002780a01007387 */ /* 0x0003e20000100a00 */
[----:B------:R-:W-:-:S03]  /*4780*/  IMAD R59, R178, 0x34, RZ ;  /* 0x00000034b23b7824 */ /* 0x000fc600078e02ff */
[----:B------:R3:W-:Y:S01]  /*4790*/  STL.64 [R1+0x280], R8 ;  /* 0x0002800801007387 */ /* 0x0007e20000100a00 */
[----:B--2---:R-:W-:-:S03]  /*47a0*/  IMAD.WIDE R12, R59, 0x4, R180 ;  /* 0x000000043b0c7825 */ /* 0x004fc600078e02b4 */
[----:B------:R3:W-:Y:S04]  /*47b0*/  LDGSTS.E [R63+0x800c], desc[UR14][R8.64], P6 ;  /* 0x0800c000083f7fae */ /* 0x0007e8000b12184e */
[----:B------:R2:W-:Y:S01]  /*47c0*/  STL.64 [R1+0x288], R6 ;  /* 0x0002880601007387 */ /* 0x0005e20000100a00 */
[----:B-1----:R-:W-:-:S03]  /*47d0*/  IMAD.WIDE R10, R59, 0x4, R182 ;  /* 0x000000043b0a7825 */ /* 0x002fc600078e02b6 */
[----:B------:R2:W-:Y:S01]  /*47e0*/  LDGSTS.E [R63+0xc00c], desc[UR14][R6.64], P6 ;  /* 0x0c00c000063f7fae */ /* 0x0005e2000b12184e */
[----:B------:R-:W-:Y:S01]  /*47f0*/  LOP3.LUT P6, RZ, R24, 0x1, RZ, 0xc0, !PT ;  /* 0x0000000118ff7812 */ /* 0x000fe200078cc0ff */
[----:B------:R-:W-:Y:S01]  /*4800*/  IMAD R59, R178, 0x36, RZ ;  /* 0x00000036b23b7824 */ /* 0x000fe200078e02ff */
[----:B------:R-:W-:Y:S01]  /*4810*/  SHF.R.U32.HI R24, RZ, 0x8, R4 ;  /* 0x00000008ff187819 */ /* 0x000fe20000011604 */
[----:B------:R-:W-:Y:S01]  /*4820*/  STL.64 [R1+0x590], R222 ;  /* 0x000590de01007387 */ /* 0x000fe20000100a00 */
[----:B---3--:R-:W-:-:S03]  /*4830*/  IMAD.WIDE R8, R61, 0x4, R180 ;  /* 0x000000043d087825 */ /* 0x008fc600078e02b4 */
[----:B------:R-:W-:Y:S01]  /*4840*/  STL.64 [R1+0x598], R224 ;  /* 0x000598e001007387 */ /* 0x000fe20000100a00 */
[----:B--2---:R-:W-:-:S03]  /*4850*/  LOP3.LUT R6, R2, 0x50, RZ, 0x3c, !PT ;  /* 0x0000005002067812 */ /* 0x004fc600078e3cff */
[----:B------:R-:W-:Y:S01]  /*4860*/  STL.64 [R1+0x5a0], R226 ;  /* 0x0005a0e201007387 */ /* 0x000fe20000100a00 */
[----:B------:R-:W-:Y:S02]  /*4870*/  IMAD R63, R178, 0x1d, RZ ;  /* 0x0000001db23f7824 */ /* 0x000fe400078e02ff */
[----:B------:R-:W-:Y:S01]  /*4880*/  VIADD R25, R6, UR7 ;  /* 0x0000000706197c36 */ /* 0x000fe20008000000 */
[----:B------:R1:W-:Y:S01]  /*4890*/  STL.64 [R1+0x290], R12 ;  /* 0x0002900c01007387 */ /* 0x0003e20000100a00 */
[----:B------:R-:W-:-:S03]  /*48a0*/  IMAD.WIDE R6, R61, 0x4, R182 ;  /* 0x000000043d067825 */ /* 0x000fc600078e02b6 */
[----:B------:R-:W-:Y:S01]  /*48b0*/  LDGSTS.E [R25], desc[UR14][R222.64], P1 ;  /* 0x00000000de197fae */ /* 0x000fe2000892184e */
[----:B------:R-:W-:-:S03]  /*48c0*/  IMAD R61, R178, 0x37, RZ ;  /* 0x00000037b23d7824 */ /* 0x000fc600078e02ff */
[----:B------:R-:W-:Y:S01]  /*48d0*/  LDGSTS.E [R25+0x4000], desc[UR14][R224.64], P1 ;  /* 0x04000000e0197fae */ /* 0x000fe2000892184e */
[----:B------:R-:W-:Y:S02]  /*48e0*/  LOP3.LUT P1, RZ, R24, 0x1, RZ, 0xc0, !PT ;  /* 0x0000000118ff7812 */ /* 0x000fe4000782c0ff */
[----:B------:R-:W-:Y:S01]  /*48f0*/  SHF.R.U64 R24, R58, 0xb, RZ ;  /* 0x0000000b3a187819 */ /* 0x000fe200000012ff */
[----:B------:R-:W-:Y:S04]  /*4900*/  LDGSTS.E [R25+0x4], desc[UR14][R226.64], P6 ;  /* 0x00004000e2197fae */ /* 0x000fe8000b12184e */
[----:B------:R-:W-:Y:S01]  /*4910*/  LDGSTS.E [R25+0x4004], desc[UR14][R228.64], P6 ;  /* 0x04004000e4197fae */ /* 0x000fe2000b12184e */
[----:B------:R-:W-:Y:S02]  /*4920*/  LOP3.LUT P6, RZ, R24, 0x1, RZ, 0xc0, !PT ;  /* 0x0000000118ff7812 */ /* 0x000fe400078cc0ff */
        /* <DEDUP_REMOVED lines=9> */
[----:B------:R1:W-:Y:S04]  /*49c0*/  LDGSTS.E [R25+0x8000], desc[UR14][R12.64], P6 ;  /* 0x080000000c197fae */ /* 0x0003e8000b12184e */
[----:B------:R2:W-:Y:S01]  /*49d0*/  LDGSTS.E [R25+0xc000], desc[UR14][R10.64], P6 ;  /* 0x0c0000000a197fae */ /* 0x0005e2000b12184e */
[----:B------:R-:W-:-:S02]  /*49e0*/  LOP3.LUT P6, RZ, R24, 0x1, RZ, 0xc0, !PT ;  /* 0x0000000118ff7812 */ /* 0x000fc400078cc0ff */
[----:B------:R-:W-:Y:S01]  /*49f0*/  SHF.R.U32.HI R24, RZ, 0x7, R4 ;  /* 0x00000007ff187819 */ /* 0x000fe20000011604 */
[----:B------:R2:W-:Y:S04]  /*4a00*/  STL.64 [R1+0x298], R10 ;  /* 0x0002980a01007387 */ /* 0x0005e80000100a00 */
[----:B------:R3:W-:Y:S01]  /*4a10*/  STL.64 [R1+0x2a0], R8 ;  /* 0x0002a00801007387 */ /* 0x0007e20000100a00 */
[----:B-1----:R-:W-:-:S03]  /*4a20*/  IMAD.WIDE R12, R59, 0x4, R180 ;  /* 0x000000043b0c7825 */ /* 0x002fc600078e02b4 */
[----:B------:R3:W-:Y:S04]  /*4a30*/  LDGSTS.E [R25+0x8004], desc[UR14][R8.64], P2 ;  /* 0x0800400008197fae */ /* 0x0007e8000912184e */
[----:B------:R1:W-:Y:S01]  /*4a40*/  STL.64 [R1+0x2a8], R6 ;  /* 0x0002a80601007387 */ /* 0x0003e20000100a00 */
[----:B--2---:R-:W-:-:S03]  /*4a50*/  IMAD.WIDE R10, R61, 0x4, R180 ;  /* 0x000000043d0a7825 */ /* 0x004fc600078e02b4 */
[----:B------:R1:W-:Y:S01]  /*4a60*/  LDGSTS.E [R25+0xc004], desc[UR14][R6.64], P2 ;  /* 0x0c00400006197fae */ /* 0x0003e2000912184e */
[----:B------:R-:W-:Y:S02]  /*4a70*/  LOP3.LUT P2, RZ, R24, 0x1, RZ, 0xc0, !PT ;  /* 0x0000000118ff7812 */ /* 0x000fe4000784c0ff */
[----:B------:R-:W-:Y:S01]  /*4a80*/  SHF.R.U32.HI R24, RZ, 0x6, R4 ;  /* 0x00000006ff187819 */ /* 0x000fe20000011604 */
[----:B------:R-:W-:Y:S01]  /*4a90*/  STL.64 [R1+0x2b0], R12 ;  /* 0x0002b00c01007387 */ /* 0x000fe20000100a00 */
[----:B---3--:R-:W-:-:S03]  /*4aa0*/  IMAD.WIDE R8, R61, 0x4, R182 ;  /* 0x000000043d087825 */ /* 0x008fc600078e02b6 */
[----:B------:R-:W-:Y:S01]  /*4ab0*/  LDGSTS.E [R25+0x8008], desc[UR14][R12.64], P1 ;  /* 0x080080000c197fae */ /* 0x000fe2000892184e */
[----:B-1----:R-:W-:Y:S01]  /*4ac0*/  IMAD.WIDE R6, R59, 0x4, R182 ;  /* 0x000000043b067825 */ /* 0x002fe200078e02b6 */
[----:B------:R-:W-:-:S04]  /*4ad0*/  SHF.R.U32.HI R59, RZ, 0x5, R4 ;  /* 0x00000005ff3b7819 */ /* 0x000fc80000011604 */
[----:B------:R1:W-:Y:S04]  /*4ae0*/  STL.64 [R1+0x2b8], R6 ;  /* 0x0002b80601007387 */ /* 0x0003e80000100a00 */
[----:B------:R1:W-:Y:S01]  /*4af0*/  LDGSTS.E [R25+0xc008], desc[UR14][R6.64], P1 ;  /* 0x0c00800006197fae */ /* 0x0003e2000892184e */
[----:B------:R-:W-:-:S03]  /*4b00*/  LOP3.LUT P1, RZ, R24, 0x1, RZ, 0xc0, !PT ;  /* 0x0000000118ff7812 */ /* 0x000fc6000782c0ff */
[----:B------:R-:W-:Y:S04]  /*4b10*/  LDGSTS.E [R25+0x800c], desc[UR14][R10.64], P6 ;  /* 0x0800c0000a197fae */ /* 0x000fe8000b12184e */
[----:B------:R2:W-:Y:S01]  /*4b20*/  LDGSTS.E [R25+0xc00c], desc[UR14][R8.64], P6 ;  /* 0x0c00c00008197fae */ /* 0x0005e2000b12184e */
[----:B------:R-:W-:Y:S02]  /*4b30*/  LOP3.LUT P6, RZ, R59, 0x1, RZ, 0xc0, !PT ;  /* 0x000000013bff7812 */ /* 0x000fe400078cc0ff */
[--C-:B------:R-:W-:Y:S01]  /*4b40*/  SHF.R.U32.HI R59, RZ, 0x4, R4.reuse ;  /* 0x00000004ff3b7819 */ /* 0x100fe20000011604 */
[----:B------:R3:W-:Y:S01]  /*4b50*/  STL.64 [R1+0x2c0], R10 ;  /* 0x0002c00a01007387 */ /* 0x0007e20000100a00 */
[----:B-1----:R-:W-:Y:S02]  /*4b60*/  LOP3.LUT R6, R2, 0x60, RZ, 0x3c, !PT ;  /* 0x0000006002067812 */ /* 0x002fe400078e3cff */
[----:B------:R-:W-:Y:S01]  /*4b70*/  SHF.R.U32.HI R4, RZ, 0x3, R4 ;  /* 0x00000003ff047819 */ /* 0x000fe20000011604 */
[----:B------:R1:W-:Y:S02]  /*4b80*/  STL.64 [R1+0x2c8], R8 ;  /* 0x0002c80801007387 */ /* 0x0003e40000100a00 */
[----:B------:R-:W-:Y:S01]  /*4b90*/  VIADD R24, R6, UR7 ;  /* 0x0000000706187c36 */ /* 0x000fe20008000000 */
[----:B--2---:R-:W-:-:S04]  /*4ba0*/  SHF.R.U64 R25, R58, 0x7, RZ ;  /* 0x000000073a197819 */ /* 0x004fc800000012ff */
[----:B------:R-:W-:Y:S04]  /*4bb0*/  LDGSTS.E [R24], desc[UR14][R238.64], P2 ;  /* 0x00000000ee187fae */ /* 0x000fe8000912184e */
[----:B------:R-:W-:Y:S01]  /*4bc0*/  LDGSTS.E [R24+0x4000], desc[UR14][R240.64], P2 ;  /* 0x04000000f0187fae */ /* 0x000fe2000912184e */
[----:B------:R-:W-:Y:S02]  /*4bd0*/  LOP3.LUT P2, RZ, R59, 0x1, RZ, 0xc0, !PT ;  /* 0x000000013bff7812 */ /* 0x000fe4000784c0ff */
[----:B------:R-:W-:Y:S01]  /*4be0*/  SHF.R.U64 R59, R58, 0x6, RZ ;  /* 0x000000063a3b7819 */ /* 0x000fe200000012ff */
[----:B------:R-:W-:Y:S04]  /*4bf0*/  LDGSTS.E [R24+0x4], desc[UR14][R242.64], P1 ;  /* 0x00004000f2187fae */ /* 0x000fe8000892184e */
[----:B------:R-:W-:Y:S01]  /*4c00*/  LDGSTS.E [R24+0x4004], desc[UR14][R244.64], P1 ;  /* 0x04004000f4187fae */ /* 0x000fe2000892184e */
[----:B------:R-:W-:Y:S01]  /*4c10*/  LOP3.LUT P1, RZ, R25, 0x1, RZ, 0xc0, !PT ;  /* 0x0000000119ff7812 */ /* 0x000fe2000782c0ff */
[----:B------:R-:W-:-:S02]  /*4c20*/  IMAD R25, R178, 0x1b, RZ ;  /* 0x0000001bb2197824 */ /* 0x000fc400078e02ff */
[----:B------:R-:W-:Y:S02]  /*4c30*/  LDGSTS.E [R24+0x8], desc[UR14][R246.64], P6 ;  /* 0x00008000f6187fae */ /* 0x000fe4000b12184e */
[----:B------:R-:W-:Y:S02]  /*4c40*/  IMAD.WIDE R12, R25, 0x4, R180 ;  /* 0x00000004190c7825 */ /* 0x000fe400078e02b4 */
[----:B------:R-:W-:Y:S01]  /*4c50*/  LDGSTS.E [R24+0x4008], desc[UR14][R248.64], P6 ;  /* 0x04008000f8187fae */ /* 0x000fe2000b12184e */
[----:B------:R-:W-:Y:S01]  /*4c60*/  LOP3.LUT P6, RZ, R59, 0x1, RZ, 0xc0, !PT ;  /* 0x000000013bff7812 */ /* 0x000fe200078cc0ff */
[----:B------:R-:W-:Y:S02]  /*4c70*/  IMAD R59, R178, 0x38, RZ ;  /* 0x00000038b23b7824 */ /* 0x000fe400078e02ff */
[----:B------:R-:W-:Y:S01]  /*4c80*/  IMAD.WIDE R6, R25, 0x4, R182 ;  /* 0x0000000419067825 */ /* 0x000fe200078e02b6 */
[----:B------:R-:W-:Y:S01]  /*4c90*/  SHF.R.U64 R25, R58, 0x5, RZ ;  /* 0x000000053a197819 */ /* 0x000fe200000012ff */
[----:B------:R-:W-:Y:S02]  /*4ca0*/  LDGSTS.E [R24+0xc], desc[UR14][R12.64], P2 ;  /* 0x0000c0000c187fae */ /* 0x000fe4000912184e */
[----:B---3--:R-:W-:-:S02]  /*4cb0*/  IMAD.WIDE R10, R59, 0x4, R180 ;  /* 0x000000043b0a7825 */ /* 0x008fc400078e02b4 */
[----:B------:R2:W-:Y:S01]  /*4cc0*/  LDGSTS.E [R24+0x400c], desc[UR14][R6.64], P2 ;  /* 0x0400c00006187fae */ /* 0x0005e2000912184e */
[----:B------:R-:W-:Y:S01]  /*4cd0*/  LOP3.LUT P2, RZ, R25, 0x1, RZ, 0xc0, !PT ;  /* 0x0000000119ff7812 */ /* 0x000fe2000784c0ff */
[----:B-1----:R-:W-:Y:S01]  /*4ce0*/  IMAD.WIDE R8, R59, 0x4, R182 ;  /* 0x000000043b087825 */ /* 0x002fe200078e02b6 */
[----:B------:R-:W-:Y:S01]  /*4cf0*/  SHF.R.U64 R25, R58, 0x4, RZ ;  /* 0x000000043a197819 */ /* 0x000fe200000012ff */
[----:B------:R-:W-:Y:S02]  /*4d00*/  STL.64 [R1+0x10], R12 ;  /* 0x0000100c01007387 */ /* 0x000fe40000100a00 */
[----:B------:R-:W-:Y:S02]  /*4d10*/  IMAD R59, R178, 0x3a, RZ ;  /* 0x0000003ab23b7824 */ /* 0x000fe400078e02ff */
[----:B------:R2:W-:Y:S02]  /*4d20*/  STL.64 [R1+0x108], R6 ;  /* 0x0001080601007387 */ /* 0x0005e40000100a00 */
[----:B------:R-:W-:-:S02]  /*4d30*/  IMAD.WIDE R14, R59, 0x4, R180 ;  /* 0x000000043b0e7825 */ /* 0x000fc400078e02b4 */
[----:B------:R1:W-:Y:S04]  /*4d40*/  LDGSTS.E [R24+0x8000], desc[UR14][R10.64], P1 ;  /* 0x080000000a187fae */ /* 0x0003e8000892184e */
[----:B------:R3:W-:Y:S01]  /*4d50*/  LDGSTS.E [R24+0xc000], desc[UR14][R8.64], P1 ;  /* 0x0c00000008187fae */ /* 0x0007e2000892184e */
[----:B------:R-:W-:Y:S01]  /*4d60*/  LOP3.LUT P1, RZ, R25, 0x1, RZ, 0xc0, !PT ;  /* 0x0000000119ff7812 */ /* 0x000fe2000782c0ff */
[----:B------:R-:W-:Y:S01]  /*4d70*/  IMAD R25, R178, 0x39, RZ ;  /* 0x00000039b2197824 */ /* 0x000fe200078e02ff */
[----:B--2---:R-:W2:Y:S01]  /*4d80*/  LDC R7, c[0x0][0x230] ;  /* 0x00008c00ff077b82 */ /* 0x004ea20000000800 */
[----:B------:R-:W-:Y:S01]  /*4d90*/  LOP3.LUT R6, R60, 0x3f, RZ, 0xc0, !PT ;  /* 0x0000003f3c067812 */ /* 0x000fe200078ec0ff */
[----:B------:R-:W-:Y:S01]  /*4da0*/  IMAD R60, R178, 0x3b, RZ ;  /* 0x0000003bb23c7824 */ /* 0x000fe200078e02ff */
[----:B------:R1:W-:Y:S01]  /*4db0*/  STL.64 [R1+0x2d0], R10 ;  /* 0x0002d00a01007387 */ /* 0x0003e20000100a00 */
[----:B------:R-:W-:-:S03]  /*4dc0*/  IMAD.WIDE R18, R25, 0x4, R180 ;  /* 0x0000000419127825 */ /* 0x000fc600078e02b4 */
[----:B------:R3:W-:Y:S01]  /*4dd0*/  STL.64 [R1+0x2d8], R8 ;  /* 0x0002d80801007387 */ /* 0x0007e20000100a00 */
[----:B------:R-:W-:-:S03]  /*4de0*/  IMAD.WIDE R16, R25, 0x4, R182 ;  /* 0x0000000419107825 */ /* 0x000fc600078e02b6 */
[----:B------:R-:W-:Y:S01]  /*4df0*/  LDGSTS.E [R24+0x8004], desc[UR14][R18.64], P6 ;  /* 0x0800400012187fae */ /* 0x000fe2000b12184e */
[----:B------:R-:W-:-:S03]  /*4e00*/  IMAD.WIDE R12, R59, 0x4, R182 ;  /* 0x000000043b0c7825 */ /* 0x000fc600078e02b6 */
[----:B------:R-:W-:Y:S01]  /*4e10*/  LDGSTS.E [R24+0xc004], desc[UR14][R16.64], P6 ;  /* 0x0c00400010187fae */ /* 0x000fe2000b12184e */
[----:B-1----:R-:W-:Y:S01]  /*4e20*/  IMAD.WIDE R10, R60, 0x4, R180 ;  /* 0x000000043c0a7825 */ /* 0x002fe200078e02b4 */
[----:B------:R-:W-:Y:S02]  /*4e30*/  LOP3.LUT P6, RZ, R4, 0x1, RZ, 0xc0, !PT ;  /* 0x0000000104ff7812 */ /* 0x000fe400078cc0ff */
[----:B------:R-:W-:Y:S01]  /*4e40*/  LDGSTS.E [R24+0x8008], desc[UR14][R14.64], P2 ;  /* 0x080080000e187fae */ /* 0x000fe2000912184e */
[----:B---3--:R-:W-:Y:S01]  /*4e50*/  IMAD.WIDE R8, R60, 0x4, R182 ;  /* 0x000000043c087825 */ /* 0x008fe200078e02b6 */
[----:B------:R-:W-:Y:S02]  /*4e60*/  SHF.R.U64 R60, R58, 0x3, RZ ;  /* 0x000000033a3c7819 */ /* 0x000fe400000012ff */
[----:B------:R-:W-:Y:S01]  /*4e70*/  LDGSTS.E [R24+0xc008], desc[UR14][R12.64], P2 ;  /* 0x0c0080000c187fae */ /* 0x000fe2000912184e */
[----:B--2---:R-:W-:-:S03]  /*4e80*/  ISETP.GE.AND P2, PT, R6, R7, PT ;  /* 0x000000070600720c */ /* 0x004fc60003f46270 */
[----:B------:R-:W-:Y:S04]  /*4e90*/  LDGSTS.E [R24+0x800c], desc[UR14][R10.64], P1 ;  /* 0x0800c0000a187fae */ /* 0x000fe8000892184e */
[----:B------:R1:W-:Y:S01]  /*4ea0*/  LDGSTS.E [R24+0xc00c], desc[UR14][R8.64], P1 ;  /* 0x0c00c00008187fae */ /* 0x0003e2000892184e */
[----:B------:R-:W-:-:S03]  /*4eb0*/  ISETP.GT.AND P1, PT, R186, 0x3f, PT ;  /* 0x0000003fba00780c */ /* 0x000fc60003f24270 */
[----:B------:R-:W-:Y:S01]  /*4ec0*/  STL.64 [R1+0x2e0], R18 ;  /* 0x0002e01201007387 */ /* 0x000fe20000100a00 */
[----:B------:R-:W-:-:S03]  /*4ed0*/  SEL R59, RZ, 0x4, !P1 ;  /* 0x00000004ff3b7807 */ /* 0x000fc60004800000 */
[----:B------:R-:W-:Y:S01]  /*4ee0*/  STL.64 [R1+0x2f0], R14 ;  /* 0x0002f00e01007387 */ /* 0x000fe20000100a00 */
[----:B------:R-:W-:Y:S02]  /*4ef0*/  SEL R61, R59, RZ, !P2 ;  /* 0x000000ff3b3d7207 */ /* 0x000fe40005000000 */
[----:B------:R-:W-:Y:S01]  /*4f00*/  LOP3.LUT P2, RZ, R60, 0x1, RZ, 0xc0, !PT ;  /* 0x000000013cff7812 */ /* 0x000fe2000784c0ff */
[----:B-1----:R-:W-:Y:S01]  /*4f10*/  IMAD R24, R6, R179, RZ ;  /* 0x000000b306187224 */ /* 0x002fe200078e02ff */
[----:B------:R-:W-:Y:S01]  /*4f20*/  LOP3.LUT R6, R2, 0x70, RZ, 0x3c, !PT ;  /* 0x0000007002067812 */ /* 0x000fe200078e3cff */
[----:B------:R-:W-:Y:S01]  /*4f30*/  STL.64 [R1+0x2e8], R16 ;  /* 0x0002e81001007387 */ /* 0x000fe20000100a00 */
[----:B------:R-:W-:Y:S02]  /*4f40*/  SHF.R.U64 R60, R58, 0x2, RZ ;  /* 0x000000023a3c7819 */ /* 0x000fe400000012ff */
[----:B------:R-:W-:Y:S01]  /*4f50*/  LEA R25, P1, R24, UR4, 0x2 ;  /* 0x0000000418197c11 */ /* 0x000fe2000f8210ff */
[----:B------:R-:W-:Y:S01]  /*4f60*/  ULDC UR4, c[0x0][0x240] ;  /* 0x0000900000047ab9 */ /* 0x000fe20000000800 */
[----:B------:R-:W-:Y:S01]  /*4f70*/  SHF.R.U64 R59, R58, 0x1, RZ ;  /* 0x000000013a3b7819 */ /* 0x000fe200000012ff */
[----:B------:R-:W-:Y:S01]  /*4f80*/  IMAD R54, R54, UR4, RZ ;  /* 0x0000000436367c24 */ /* 0x000fe2000f8e02ff */
[----:B------:R1:W-:Y:S01]  /*4f90*/  STL.64 [R1+0x300], R10 ;  /* 0x0003000a01007387 */ /* 0x0003e20000100a00 */
[----:B------:R-:W-:Y:S01]  /*4fa0*/  LEA.HI.X.SX32 R24, R24, UR5, 0x2, P1 ;  /* 0x0000000518187c11 */ /* 0x000fe200088f16ff */
[----:B------:R-:W-:-:S02]  /*4fb0*/  IMAD R58, R48, UR4, RZ ;  /* 0x00000004303a7c24 */ /* 0x000fc4000f8e02ff */
[----:B------:R2:W-:Y:S01]  /*4fc0*/  STL.64 [R1+0x2f8], R12 ;  /* 0x0002f80c01007387 */ /* 0x0005e20000100a00 */
[----:B------:R-:W-:Y:S01]  /*4fd0*/  IMAD R48, R57, UR4, RZ ;  /* 0x0000000439307c24 */ /* 0x000fe2000f8e02ff */
[-C--:B------:R-:W-:Y:S01]  /*4fe0*/  LEA R250, P1, R54, R25.reuse, 0x2 ;  /* 0x0000001936fa7211 */ /* 0x080fe200078210ff */
[----:B------:R-:W-:Y:S01]  /*4ff0*/  VIADD R4, R6, UR7 ;  /* 0x0000000706047c36 */ /* 0x000fe20008000000 */
[----:B------:R3:W-:Y:S01]  /*5000*/  STL.64 [R1+0x308], R8 ;  /* 0x0003080801007387 */ /* 0x0007e20000100a00 */
[----:B------:R-:W-:Y:S01]  /*5010*/  IMAD R57, R46, UR4, RZ ;  /* 0x000000042e397c24 */ /* 0x000fe2000f8e02ff */
[----:B------:R-:W-:Y:S01]  /*5020*/  LEA.HI.X.SX32 R251, R54, R24, 0x2, P1 ;  /* 0x0000001836fb7211 */ /* 0x000fe200008f16ff */
[----:B------:R-:W-:Y:S01]  /*5030*/  IMAD.WIDE R6, R63, 0x4, R182 ;  /* 0x000000043f067825 */ /* 0x000fe200078e02b6 */
[----:B------:R-:W-:-:S03]  /*5040*/  LEA R200, P1, R48, R25, 0x2 ;  /* 0x0000001930c87211 */ /* 0x000fc600078210ff */
[----:B-1----:R-:W-:Y:S01]  /*5050*/  IMAD.WIDE R10, R62, 0x4, R182 ;  /* 0x000000043e0a7825 */ /* 0x002fe200078e02b6 */
[----:B------:R-:W-:-:S03]  /*5060*/  LEA.HI.X.SX32 R201, R48, R24, 0x2, P1 ;  /* 0x0000001830c97211 */ /* 0x000fc600008f16ff */
[----:B--2---:R-:W-:-:S04]  /*5070*/  IMAD.WIDE R12, R62, 0x4, R180 ;  /* 0x000000043e0c7825 */ /* 0x004fc800078e02b4 */
[----:B---3--:R-:W-:Y:S01]  /*5080*/  IMAD.WIDE R8, R63, 0x4, R180 ;  /* 0x000000043f087825 */ /* 0x008fe200078e02b4 */
[----:B------:R1:W-:Y:S03]  /*5090*/  LDGSTS.E [R4], desc[UR14][R12.64], P6 ;  /* 0x000000000c047fae */ /* 0x0003e6000b12184e */
[----:B------:R-:W-:Y:S01]  /*50a0*/  IMAD R46, R56, UR4, RZ ;  /* 0x00000004382e7c24 */ /* 0x000fe2000f8e02ff */
[----:B------:R2:W-:Y:S01]  /*50b0*/  LDGSTS.E [R4+0x4000], desc[UR14][R10.64], P6 ;  /* 0x040000000a047fae */ /* 0x0005e2000b12184e */
[----:B------:R-:W-:Y:S02]  /*50c0*/  IMAD R45, R45, UR4, RZ ;  /* 0x000000042d2d7c24 */ /* 0x000fe4000f8e02ff */
[----:B------:R-:W-:Y:S01]  /*50d0*/  IMAD R44, R44, UR4, RZ ;  /* 0x000000042c2c7c24 */ /* 0x000fe2000f8e02ff */
[----:B------:R3:W-:Y:S01]  /*50e0*/  LDGSTS.E [R4+0x4], desc[UR14][R8.64], P3 ;  /* 0x0000400008047fae */ /* 0x0007e2000992184e */
[----:B------:R-:W-:Y:S01]  /*50f0*/  IMAD R43, R43, UR4, RZ ;  /* 0x000000042b2b7c24 */ /* 0x000fe2000f8e02ff */
[-C--:B------:R-:W-:Y:S01]  /*5100*/  LEA R198, P6, R46, R25.reuse, 0x2 ;  /* 0x000000192ec67211 */ /* 0x080fe200078c10ff */
[----:B------:R-:W-:Y:S01]  /*5110*/  IMAD R42, R42, UR4, RZ ;  /* 0x000000042a2a7c24 */ /* 0x000fe2000f8e02ff */
[----:B------:R4:W-:Y:S01]  /*5120*/  LDGSTS.E [R4+0x4004], desc[UR14][R6.64], P3 ;  /* 0x0400400006047fae */ /* 0x0009e2000992184e */
[----:B------:R-:W-:Y:S01]  /*5130*/  IMAD R41, R41, UR4, RZ ;  /* 0x0000000429297c24 */ /* 0x000fe2000f8e02ff */
[-C--:B------:R-:W-:Y:S01]  /*5140*/  LEA R190, P3, R45, R25.reuse, 0x2 ;  /* 0x000000192dbe7211 */ /* 0x080fe200078610ff */
[----:B------:R-:W-:Y:S01]  /*5150*/  IMAD R40, R40, UR4, RZ ;  /* 0x0000000428287c24 */ /* 0x000fe2000f8e02ff */
[-C--:B------:R-:W-:Y:S01]  /*5160*/  LEA R184, P1, R44, R25.reuse, 0x2 ;  /* 0x000000192cb87211 */ /* 0x080fe200078210ff */
[----:B------:R-:W-:Y:S01]  /*5170*/  IMAD R39, R39, UR4, RZ ;  /* 0x0000000427277c24 */ /* 0x000fe2000f8e02ff */
[-C--:B------:R-:W-:Y:S01]  /*5180*/  LEA.HI.X.SX32 R199, R46, R24.reuse, 0x2, P6 ;  /* 0x000000182ec77211 */ /* 0x080fe200030f16ff */
[----:B------:R-:W-:Y:S01]  /*5190*/  IMAD R38, R38, UR4, RZ ;  /* 0x0000000426267c24 */ /* 0x000fe2000f8e02ff */
[-C--:B------:R-:W-:Y:S01]  /*51a0*/  LEA.HI.X.SX32 R191, R45, R24.reuse, 0x2, P3 ;  /* 0x000000182dbf7211 */ /* 0x080fe200018f16ff */
[----:B------:R-:W-:Y:S01]  /*51b0*/  IMAD R37, R37, UR4, RZ ;  /* 0x0000000425257c24 */ /* 0x000fe2000f8e02ff */
[-C--:B------:R-:W-:Y:S01]  /*51c0*/  LEA.HI.X.SX32 R185, R44, R24.reuse, 0x2, P1 ;  /* 0x000000182cb97211 */ /* 0x080fe200008f16ff */
[----:B------:R-:W-:Y:S01]  /*51d0*/  IMAD R36, R36, UR4, RZ ;  /* 0x0000000424247c24 */ /* 0x000fe2000f8e02ff */
[-C--:B------:R-:W-:Y:S01]  /*51e0*/  LEA R196, P6, R43, R25.reuse, 0x2 ;  /* 0x000000192bc47211 */ /* 0x080fe200078c10ff */
        /* <DEDUP_REMOVED lines=13> */
[CC--:B------:R-:W-:Y:S01]  /*52c0*/  LEA R206, P3, R39.reuse, R25.reuse, 0x2 ;  /* 0x0000001927ce7211 */ /* 0x0c0fe200078610ff */
[----:B------:R1:W-:Y:S01]  /*52d0*/  STL.64 [R1+0x110], R12 ;  /* 0x0001100c01007387 */ /* 0x0003e20000100a00 */
[-C--:B------:R-:W-:Y:S01]  /*52e0*/  LEA R170, P1, R38, R25.reuse, 0x2 ;  /* 0x0000001926aa7211 */ /* 0x080fe200078210ff */
[----:B------:R-:W-:Y:S01]  /*52f0*/  IMAD R28, R28, UR4, RZ ;  /* 0x000000041c1c7c24 */ /* 0x000fe2000f8e02ff */
[-C--:B------:R-:W-:Y:S01]  /*5300*/  LEA.HI.X.SX32 R175, R40, R24.reuse, 0x2, P6 ;  /* 0x0000001828af7211 */ /* 0x080fe200030f16ff */
[----:B------:R2:W-:Y:S01]  /*5310*/  STL.64 [R1+0x118], R10 ;  /* 0x0001180a01007387 */ /* 0x0005e20000100a00 */
[-C--:B------:R-:W-:Y:S01]  /*5320*/  LEA.HI.X.SX32 R207, R39, R24.reuse, 0x2, P3 ;  /* 0x0000001827cf7211 */ /* 0x080fe200018f16ff */
[----:B------:R-:W-:Y:S01]  /*5330*/  IMAD R27, R27, UR4, RZ ;  /* 0x000000041b1b7c24 */ /* 0x000fe2000f8e02ff */
[-C--:B------:R-:W-:Y:S01]  /*5340*/  LEA.HI.X.SX32 R171, R38, R24.reuse, 0x2, P1 ;  /* 0x0000001826ab7211 */ /* 0x080fe200008f16ff */
[----:B------:R3:W-:Y:S01]  /*5350*/  STL.64 [R1+0x120], R8 ;  /* 0x0001200801007387 */ /* 0x0007e20000100a00 */
[-C--:B------:R-:W-:Y:S01]  /*5360*/  LEA R172, P6, R37, R25.reuse, 0x2 ;  /* 0x0000001925ac7211 */ /* 0x080fe200078c10ff */
[----:B------:R-:W-:Y:S01]  /*5370*/  IMAD R26, R26, UR4, RZ ;  /* 0x000000041a1a7c24 */ /* 0x000fe2000f8e02ff */
[CC--:B------:R-:W-:Y:S01]  /*5380*/  LEA R166, P3, R36.reuse, R25.reuse, 0x2 ;  /* 0x0000001924a67211 */ /* 0x0c0fe200078610ff */
[----:B------:R4:W-:Y:S01]  /*5390*/  STL.64 [R1+0x128], R6 ;  /* 0x0001280601007387 */ /* 0x0009e20000100a00 */
[-C--:B------:R-:W-:Y:S01]  /*53a0*/  LEA R168, P1, R35, R25.reuse, 0x2 ;  /* 0x0000001923a87211 */ /* 0x080fe200078210ff */
[----:B------:R-:W-:Y:S01]  /*53b0*/  IMAD R47, R47, UR4, RZ ;  /* 0x000000042f2f7c24 */ /* 0x000fe2000f8e02ff */
[-C--:B------:R-:W-:Y:S01]  /*53c0*/  LEA.HI.X.SX32 R173, R37, R24.reuse, 0x2, P6 ;  /* 0x0000001825ad7211 */ /* 0x080fe200030f16ff */
[----:B------:R-:W-:Y:S01]  /*53d0*/  STL.64 [R1+0x20], R200 ;  /* 0x000020c801007387 */ /* 0x000fe20000100a00 */
[-C--:B------:R-:W-:Y:S01]  /*53e0*/  LEA.HI.X.SX32 R167, R36, R24.reuse, 0x2, P3 ;  /* 0x0000001824a77211 */ /* 0x080fe200018f16ff */
[----:B------:R-:W-:Y:S01]  /*53f0*/  IMAD R49, R49, UR4, RZ ;  /* 0x0000000431317c24 */ /* 0x000fe2000f8e02ff */
[-C--:B------:R-:W-:Y:S01]  /*5400*/  LEA.HI.X.SX32 R169, R35, R24.reuse, 0x2, P1 ;  /* 0x0000001823a97211 */ /* 0x080fe200008f16ff */
[----:B------:R-:W-:Y:S01]  /*5410*/  STL.64 [R1+0x368], R198 ;  /* 0x000368c601007387 */ /* 0x000fe20000100a00 */
[-C--:B------:R-:W-:Y:S01]  /*5420*/  LEA R162, P6, R34, R25.reuse, 0x2 ;  /* 0x0000001922a27211 */ /* 0x080fe200078c10ff */
[----:B------:R-:W-:Y:S01]  /*5430*/  IMAD R50, R50, UR4, RZ ;  /* 0x0000000432327c24 */ /* 0x000fe2000f8e02ff */
[-C--:B------:R-:W-:Y:S01]  /*5440*/  LEA R164, P3, R33, R25.reuse, 0x2 ;  /* 0x0000001921a47211 */ /* 0x080fe200078610ff */
[----:B------:R-:W-:Y:S01]  /*5450*/  STL.64 [R1+0x388], R190 ;  /* 0x000388be01007387 */ /* 0x000fe20000100a00 */
        /* <DEDUP_REMOVED lines=12> */
[----:B------:R-:W-:Y:S01]  /*5520*/  LEA R154, P1, R29, R25, 0x2 ;  /* 0x000000191d9a7211 */ /* 0x000fe200078210ff */
[----:B------:R-:W-:Y:S01]  /*5530*/  IMAD R52, R52, UR4, RZ ;  /* 0x0000000434347c24 */ /* 0x000fe2000f8e02ff */
[-C--:B------:R-:W-:Y:S01]  /*5540*/  LEA.HI.X.SX32 R159, R31, R24.reuse, 0x2, P6 ;  /* 0x000000181f9f7211 */ /* 0x080fe200030f16ff */
[----:B------:R-:W-:Y:S01]  /*5550*/  STL.64 [R1+0x408], R192 ;  /* 0x000408c001007387 */ /* 0x000fe20000100a00 */
[----:B------:R-:W-:-:S02]  /*5560*/  LEA.HI.X.SX32 R157, R30, R24, 0x2, P3 ;  /* 0x000000181e9d7211 */ /* 0x000fc400018f16ff */
[-C--:B------:R-:W-:Y:S01]  /*5570*/  LEA.HI.X.SX32 R155, R29, R24.reuse, 0x2, P1 ;  /* 0x000000181d9b7211 */ /* 0x080fe200008f16ff */
[----:B------:R-:W-:Y:S01]  /*5580*/  STL.64 [R1], R174 ;  /* 0x000000ae01007387 */ /* 0x000fe20000100a00 */
[-C--:B------:R-:W-:Y:S01]  /*5590*/  LEA R152, P6, R28, R25.reuse, 0x2 ;  /* 0x000000191c987211 */ /* 0x080fe200078c10ff */
[----:B------:R-:W-:Y:S01]  /*55a0*/  IMAD R29, R178, 0x1e, RZ ;  /* 0x0000001eb21d7824 */ /* 0x000fe200078e02ff */
[-C--:B------:R-:W-:Y:S01]  /*55b0*/  LEA R22, P3, R27, R25.reuse, 0x2 ;  /* 0x000000191b167211 */ /* 0x080fe200078610ff */
[----:B------:R-:W-:Y:S01]  /*55c0*/  STL.64 [R1+0x350], R206 ;  /* 0x000350ce01007387 */ /* 0x000fe20000100a00 */
[-C--:B------:R-:W-:Y:S01]  /*55d0*/  LEA R20, P1, R26, R25.reuse, 0x2 ;  /* 0x000000191a147211 */ /* 0x080fe200078210ff */
[--C-:B------:R-:W-:Y:S01]  /*55e0*/  IMAD.WIDE R226, R29, 0x4, R180.reuse ;  /* 0x000000041de27825 */ /* 0x100fe200078e02b4 */
[-C--:B------:R-:W-:Y:S01]  /*55f0*/  LEA.HI.X.SX32 R153, R28, R24.reuse, 0x2, P6 ;  /* 0x000000181c997211 */ /* 0x080fe200030f16ff */
[----:B------:R-:W-:Y:S01]  /*5600*/  STL.64 [R1+0x370], R170 ;  /* 0x000370aa01007387 */ /* 0x000fe20000100a00 */
[-C--:B------:R-:W-:Y:S01]  /*5610*/  LEA.HI.X.SX32 R23, R27, R24.reuse, 0x2, P3 ;  /* 0x000000181b177211 */ /* 0x080fe200018f16ff */
[----:B------:R-:W-:Y:S01]  /*5620*/  IMAD R28, R178, 0x1f, RZ ;  /* 0x0000001fb21c7824 */ /* 0x000fe200078e02ff */
[-C--:B------:R-:W-:Y:S01]  /*5630*/  LEA.HI.X.SX32 R21, R26, R24.reuse, 0x2, P1 ;  /* 0x000000181a157211 */ /* 0x080fe200008f16ff */
[----:B------:R-:W-:Y:S01]  /*5640*/  STL.64 [R1+0x390], R172 ;  /* 0x000390ac01007387 */ /* 0x000fe20000100a00 */
        /* <DEDUP_REMOVED lines=12> */
[-C--:B-1----:R-:W-:Y:S01]  /*5710*/  LEA R12, P6, R49, R25.reuse, 0x2 ;  /* 0x00000019310c7211 */ /* 0x082fe200078c10ff */
[----:B------:R-:W-:Y:S01]  /*5720*/  IMAD.WIDE R210, R26, 0x4, R180 ;  /* 0x000000041ad27825 */ /* 0x000fe200078e02b4 */
[CC--:B--2---:R-:W-:Y:S01]  /*5730*/  LEA R10, P3, R50.reuse, R25.reuse, 0x2 ;  /* 0x00000019320a7211 */ /* 0x0c4fe200078610ff */
[----:B------:R-:W-:Y:S01]  /*5740*/  STL.64 [R1+0x410], R164 ;  /* 0x000410a401007387 */ /* 0x000fe20000100a00 */
[-C--:B---3--:R-:W-:Y:S01]  /*5750*/  LEA R8, P1, R51, R25.reuse, 0x2 ;  /* 0x0000001933087211 */ /* 0x088fe200078210ff */
[----:B------:R-:W-:Y:S01]  /*5760*/  IMAD.WIDE R224, R29, 0x4, R182 ;  /* 0x000000041de07825 */ /* 0x000fe200078e02b6 */
[-C--:B------:R-:W-:Y:S01]  /*5770*/  LEA.HI.X.SX32 R13, R49, R24.reuse, 0x2, P6 ;  /* 0x00000018310d7211 */ /* 0x080fe200030f16ff */
[----:B------:R-:W-:Y:S01]  /*5780*/  STL.64 [R1+0x8], R160 ;  /* 0x000008a001007387 */ /* 0x000fe20000100a00 */
[-C--:B------:R-:W-:Y:S01]  /*5790*/  LEA.HI.X.SX32 R11, R50, R24.reuse, 0x2, P3 ;  /* 0x00000018320b7211 */ /* 0x080fe200018f16ff */
[----:B------:R-:W-:Y:S01]  /*57a0*/  IMAD.WIDE R204, R27, 0x4, R180 ;  /* 0x000000041bcc7825 */ /* 0x000fe200078e02b4 */
[-C--:B------:R-:W-:Y:S01]  /*57b0*/  LEA.HI.X.SX32 R9, R51, R24.reuse, 0x2, P1 ;  /* 0x0000001833097211 */ /* 0x080fe200008f16ff */
[----:B------:R-:W-:Y:S01]  /*57c0*/  STL.64 [R1+0x358], R158 ;  /* 0x0003589e01007387 */ /* 0x000fe20000100a00 */
[-C--:B----4-:R-:W-:Y:S01]  /*57d0*/  LEA R6, P6, R55, R25.reuse, 0x2 ;  /* 0x0000001937067211 */ /* 0x090fe200078c10ff */
[----:B------:R-:W-:Y:S01]  /*57e0*/  IMAD.WIDE R220, R28, 0x4, R182 ;  /* 0x000000041cdc7825 */ /* 0x000fe200078e02b6 */
[-C--:B------:R-:W-:Y:S01]  /*57f0*/  LEA R188, P3, R53, R25.reuse, 0x2 ;  /* 0x0000001935bc7211 */ /* 0x080fe200078610ff */
[----:B------:R-:W-:Y:S01]  /*5800*/  STL.64 [R1+0x378], R156 ;  /* 0x0003789c01007387 */ /* 0x000fe20000100a00 */
[----:B------:R-:W-:Y:S01]  /*5810*/  LEA R176, P1, R52, R25, 0x2 ;  /* 0x0000001934b07211 */ /* 0x000fe200078210ff */
[----:B------:R-:W-:Y:S01]  /*5820*/  IMAD R25, R178, 0x3d, RZ ;  /* 0x0000003db2197824 */ /* 0x000fe200078e02ff */
[-C--:B------:R-:W-:Y:S01]  /*5830*/  LEA.HI.X.SX32 R7, R55, R24.reuse, 0x2, P6 ;  /* 0x0000001837077211 */ /* 0x080fe200030f16ff */
[----:B------:R-:W-:Y:S01]  /*5840*/  STL.64 [R1+0x398], R154 ;  /* 0x0003989a01007387 */ /* 0x000fe20000100a00 */
[-C--:B------:R-:W-:Y:S01]  /*5850*/  LEA.HI.X.SX32 R189, R53, R24.reuse, 0x2, P3 ;  /* 0x0000001835bd7211 */ /* 0x080fe200018f16ff */
[----:B------:R-:W-:Y:S01]  /*5860*/  IMAD.WIDE R214, R25, 0x4, R180 ;  /* 0x0000000419d67825 */ /* 0x000fe200078e02b4 */
[----:B------:R-:W-:Y:S01]  /*5870*/  LEA.HI.X.SX32 R177, R52, R24, 0x2, P1 ;  /* 0x0000001834b17211 */ /* 0x000fe200008f16ff */
[----:B------:R-:W-:Y:S01]  /*5880*/  STL.64 [R1+0x3b8], R152 ;  /* 0x0003b89801007387 */ /* 0x000fe20000100a00 */
[----:B------:R-:W-:Y:S01]  /*5890*/  LOP3.LUT P6, RZ, R60, 0x1, RZ, 0xc0, !PT ;  /* 0x000000013cff7812 */ /* 0x000fe200078cc0ff */
[----:B------:R-:W-:Y:S01]  /*58a0*/  IMAD R24, R178, 0x3c, RZ ;  /* 0x0000003cb2187824 */ /* 0x000fe200078e02ff */
[----:B------:R-:W-:Y:S01]  /*58b0*/  LOP3.LUT P3, RZ, R59, 0x1, RZ, 0xc0, !PT ;  /* 0x000000013bff7812 */ /* 0x000fe2000786c0ff */
        /* <DEDUP_REMOVED lines=10> */
[----:B------:R-:W-:Y:S04]  /*5960*/  STL.64 [R1+0x380], R12 ;  /* 0x0003800c01007387 */ /* 0x000fe80000100a00 */
[----:B------:R-:W-:Y:S04]  /*5970*/  STL.64 [R1+0x3a0], R10 ;  /* 0x0003a00a01007387 */ /* 0x000fe80000100a00 */
[----:B------:R-:W-:Y:S04]  /*5980*/  STL.64 [R1+0x3c0], R8 ;  /* 0x0003c00801007387 */ /* 0x000fe80000100a00 */
[----:B------:R-:W-:Y:S04]  /*5990*/  STL.64 [R1+0x3e0], R6 ;  /* 0x0003e00601007387 */ /* 0x000fe80000100a00 */
[----:B------:R-:W-:Y:S04]  /*59a0*/  STL.64 [R1+0x400], R188 ;  /* 0x000400bc01007387 */ /* 0x000fe80000100a00 */
[----:B------:R-:W-:Y:S04]  /*59b0*/  STL.64 [R1+0x420], R176 ;  /* 0x000420b001007387 */ /* 0x000fe80000100a00 */
[----:B------:R1:W-:Y:S04]  /*59c0*/  STL.64 [R1+0x130], R226 ;  /* 0x000130e201007387 */ /* 0x0003e80000100a00 */
[----:B------:R-:W-:Y:S04]  /*59d0*/  STL.64 [R1+0x140], R222 ;  /* 0x000140de01007387 */ /* 0x000fe80000100a00 */
[----:B------:R-:W-:Y:S04]  /*59e0*/  STL.64 [R1+0x310], R218 ;  /* 0x000310da01007387 */ /* 0x000fe80000100a00 */
[----:B------:R-:W-:Y:S04]  /*59f0*/  STL.64 [R1+0x320], R214 ;  /* 0x000320d601007387 */ /* 0x000fe80000100a00 */
[----:B------:R-:W-:Y:S04]  /*5a00*/  STL.64 [R1+0x330], R210 ;  /* 0x000330d201007387 */ /* 0x000fe80000100a00 */
[----:B------:R2:W-:Y:S01]  /*5a10*/  STL.64 [R1+0x138], R224 ;  /* 0x000138e001007387 */ /* 0x0005e20000100a00 */
[----:B------:R-:W-:-:S03]  /*5a20*/  ISETP.NE.U32.AND P1, PT, R61, RZ, PT ;  /* 0x000000ff3d00720c */ /* 0x000fc60003f25070 */
[----:B------:R-:W-:Y:S04]  /*5a30*/  STL.64 [R1+0x340], R204 ;  /* 0x000340cc01007387 */ /* 0x000fe80000100a00 */
[----:B------:R3:W-:Y:S04]  /*5a40*/  STL.64 [R1+0x148], R220 ;  /* 0x000148dc01007387 */ /* 0x0007e80000100a00 */
[----:B------:R4:W-:Y:S04]  /*5a50*/  STL.64 [R1+0x318], R216 ;  /* 0x000318d801007387 */ /* 0x0009e80000100a00 */
[----:B------:R-:W-:Y:S04]  /*5a60*/  LDGSTS.E [R4+0x8], desc[UR14][R226.64], P4 ;  /* 0x00008000e2047fae */ /* 0x000fe8000a12184e */
[----:B------:R-:W-:Y:S04]  /*5a70*/  LDGSTS.E [R4+0x4008], desc[UR14][R224.64], P4 ;  /* 0x04008000e0047fae */ /* 0x000fe8000a12184e */
[----:B------:R-:W-:Y:S04]  /*5a80*/  LDGSTS.E [R4+0xc], desc[UR14][R222.64], !P5 ;  /* 0x0000c000de047fae */ /* 0x000fe8000e92184e */
[----:B-1----:R-:W5:Y:S04]  /*5a90*/  LDL.LU.64 R226, [R1+0x5a0] ;  /* 0x0005a00001e27983 */ /* 0x002f680000300a00 */
[----:B------:R1:W-:Y:S04]  /*5aa0*/  STL.64 [R1+0x328], R212 ;  /* 0x000328d401007387 */ /* 0x0003e80000100a00 */
[----:B--2---:R-:W5:Y:S01]  /*5ab0*/  LDL.LU.64 R224, [R1+0x598] ;  /* 0x0005980001e07983 */ /* 0x004f620000300a00 */
[----:B------:R-:W-:-:S03]  /*5ac0*/  VIADD R24, R252, UR7 ;  /* 0x00000007fc187c36 */ /* 0x000fc60008000000 */
[----:B------:R2:W-:Y:S04]  /*5ad0*/  STL.64 [R1+0x338], R208 ;  /* 0x000338d001007387 */ /* 0x0005e80000100a00 */
[----:B------:R-:W-:Y:S04]  /*5ae0*/  LDGSTS.E [R4+0x400c], desc[UR14][R220.64], !P5 ;  /* 0x0400c000dc047fae */ /* 0x000fe8000e92184e */
[----:B------:R2:W-:Y:S04]  /*5af0*/  STL.64 [R1+0x428], R202 ;  /* 0x000428ca01007387 */ /* 0x0005e80000100a00 */
[----:B------:R-:W-:Y:S04]  /*5b00*/  LDGSTS.E [R4+0x8000], desc[UR14][R218.64], P2 ;  /* 0x08000000da047fae */ /* 0x000fe8000912184e */
[----:B------:R-:W5:Y:S04]  /*5b10*/  LDL.LU.64 R222, [R1+0x590] ;  /* 0x0005900001de7983 */ /* 0x000f680000300a00 */
[----:B------:R-:W-:Y:S04]  /*5b20*/  LDGSTS.E [R4+0xc000], desc[UR14][R216.64], P2 ;  /* 0x0c000000d8047fae */ /* 0x000fe8000912184e */
[----:B---3--:R-:W5:Y:S04]  /*5b30*/  LDL.LU.64 R220, [R1+0x588] ;  /* 0x0005880001dc7983 */ /* 0x008f680000300a00 */
[----:B------:R-:W-:Y:S04]  /*5b40*/  LDGSTS.E [R4+0x8004], desc[UR14][R214.64], P6 ;  /* 0x08004000d6047fae */ /* 0x000fe8000b12184e */
[----:B------:R-:W5:Y:S04]  /*5b50*/  LDL.LU.64 R218, [R1+0x580] ;  /* 0x0005800001da7983 */ /* 0x000f680000300a00 */
[----:B------:R-:W-:Y:S04]  /*5b60*/  LDGSTS.E [R4+0xc004], desc[UR14][R212.64], P6 ;  /* 0x0c004000d4047fae */ /* 0x000fe8000b12184e */
[----:B----4-:R-:W5:Y:S04]  /*5b70*/  LDL.LU.64 R216, [R1+0x578] ;  /* 0x0005780001d87983 */ /* 0x010f680000300a00 */
[----:B------:R-:W-:Y:S04]  /*5b80*/  LDGSTS.E [R4+0x8008], desc[UR14][R210.64], P3 ;  /* 0x08008000d2047fae */ /* 0x000fe8000992184e */
[----:B------:R-:W5:Y:S04]  /*5b90*/  LDL.LU.64 R214, [R1+0x570] ;  /* 0x0005700001d67983 */ /* 0x000f680000300a00 */
[----:B------:R-:W-:Y:S04]  /*5ba0*/  LDGSTS.E [R4+0xc008], desc[UR14][R208.64], P3 ;  /* 0x0c008000d0047fae */ /* 0x000fe8000992184e */
[----:B-1----:R-:W5:Y:S04]  /*5bb0*/  LDL.LU.64 R212, [R1+0x568] ;  /* 0x0005680001d47983 */ /* 0x002f680000300a00 */
[----:B------:R-:W-:Y:S04]  /*5bc0*/  LDGSTS.E [R4+0x800c], desc[UR14][R204.64], !P0 ;  /* 0x0800c000cc047fae */ /* 0x000fe8000c12184e */
[----:B------:R-:W5:Y:S04]  /*5bd0*/  LDL.LU.64 R210, [R1+0x560] ;  /* 0x0005600001d27983 */ /* 0x000f680000300a00 */
[----:B------:R1:W-:Y:S04]  /*5be0*/  LDGSTS.E [R4+0xc00c], desc[UR14][R202.64], !P0 ;  /* 0x0c00c000ca047fae */ /* 0x0003e8000c12184e */
[----:B--2---:R-:W5:Y:S04]  /*5bf0*/  LDL.LU.64 R208, [R1+0x558] ;  /* 0x0005580001d07983 */ /* 0x004f680000300a00 */
[----:B------:R-:W0:Y:S04]  /*5c00*/  LDGDEPBAR ;  /* 0x00000000000079af */ /* 0x000e280000000000 */
[----:B------:R-:W5:Y:S01]  /*5c10*/  LDL.LU.64 R204, [R1+0x550] ;  /* 0x0005500001cc7983 */ /* 0x000f620000300a00 */
[----:B-1----:R-:W-:-:S03]  /*5c20*/  LOP3.LUT R4, R252, 0x20, RZ, 0x3c, !PT ;  /* 0x00000020fc047812 */ /* 0x002fc600078e3cff */
[----:B------:R-:W-:Y:S04]  /*5c30*/  LDGSTS.E [R24+0x20000], desc[UR14][R250.64], P1 ;  /* 0x20000000fa187fae */ /* 0x000fe8000892184e */
[----:B------:R-:W5:Y:S04]  /*5c40*/  LDL.LU.64 R202, [R1+0x548] ;  /* 0x0005480001ca7983 */ /* 0x000f680000300a00 */
[----:B------:R-:W-:Y:S04]  /*5c50*/  LDGSTS.E [R24+0x20400], desc[UR14][R200.64], P1 ;  /* 0x20400000c8187fae */ /* 0x000fe8000892184e */
[----:B------:R-:W-:Y:S04]  /*5c60*/  LDGSTS.E [R24+0x20800], desc[UR14][R198.64], P1 ;  /* 0x20800000c6187fae */ /* 0x000fe8000892184e */
[----:B------:R-:W-:Y:S04]  /*5c70*/  LDGSTS.E [R24+0x20c00], desc[UR14][R190.64], P1 ;  /* 0x20c00000be187fae */ /* 0x000fe8000892184e */
[----:B------:R-:W5:Y:S04]  /*5c80*/  LDL.LU.64 R200, [R1+0x540] ;  /* 0x0005400001c87983 */ /* 0x000f680000300a00 */
[----:B------:R-:W5:Y:S04]  /*5c90*/  LDL.LU.64 R198, [R1+0x538] ;  /* 0x0005380001c67983 */ /* 0x000f680000300a00 */
[----:B------:R-:W5:Y:S04]  /*5ca0*/  LDL.LU.64 R190, [R1+0x530] ;  /* 0x0005300001be7983 */ /* 0x000f680000300a00 */
[----:B------:R-:W-:Y:S04]  /*5cb0*/  LDGSTS.E [R24+0x21000], desc[UR14][R184.64], P1 ;  /* 0x21000000b8187fae */ /* 0x000fe8000892184e */
[----:B------:R-:W-:Y:S01]  /*5cc0*/  LDGSTS.E [R24+0x21400], desc[UR14][R196.64], P1 ;  /* 0x21400000c4187fae */ /* 0x000fe2000892184e */
[----:B------:R-:W-:-:S03]  /*5cd0*/  LOP3.LUT R187, R252, 0x40, RZ, 0x3c, !PT ;  /* 0x00000040fcbb7812 */ /* 0x000fc600078e3cff */
[----:B------:R-:W-:Y:S04]  /*5ce0*/  LDGSTS.E [R24+0x21800], desc[UR14][R194.64], P1 ;  /* 0x21800000c2187fae */ /* 0x000fe8000892184e */
[----:B------:R-:W5:Y:S04]  /*5cf0*/  LDL.LU.64 R184, [R1+0x528] ;  /* 0x0005280001b87983 */ /* 0x000f680000300a00 */
[----:B------:R-:W5:Y:S04]  /*5d00*/  LDL.LU.64 R196, [R1+0x520] ;  /* 0x0005200001c47983 */ /* 0x000f680000300a00 */
[----:B------:R1:W-:Y:S04]  /*5d10*/  STL [R1+0x43c], R4 ;  /* 0x00043c0401007387 */ /* 0x0003e80000100800 */
[----:B------:R-:W5:Y:S04]  /*5d20*/  LDL.LU.64 R194, [R1+0x518] ;  /* 0x0005180001c27983 */ /* 0x000f680000300a00 */
[----:B------:R2:W-:Y:S01]  /*5d30*/  LDGSTS.E [R24+0x21c00], desc[UR14][R192.64], P1 ;  /* 0x21c00000c0187fae */ /* 0x0005e2000892184e */
[----:B-1----:R-:W-:-:S05]  /*5d40*/  VIADD R4, R4, UR7 ;  /* 0x0000000704047c36 */ /* 0x002fca0008000000 */
[----:B------:R-:W-:Y:S04]  /*5d50*/  LDGSTS.E [R4+0x20100], desc[UR14][R174.64], P1 ;  /* 0x20100000ae047fae */ /* 0x000fe8000892184e */
[----:B------:R-:W-:Y:S04]  /*5d60*/  LDGSTS.E [R4+0x20500], desc[UR14][R206.64], P1 ;  /* 0x20500000ce047fae */ /* 0x000fe8000892184e */
[----:B------:R-:W5:Y:S01]  /*5d70*/  LDL.LU.64 R192, [R1+0x510] ;  /* 0x0005100001c07983 */ /* 0x000f620000300a00 */
[----:B--2---:R-:W-:-:S03]  /*5d80*/  VIADD R24, R187, UR7 ;  /* 0x00000007bb187c36 */ /* 0x004fc60008000000 */
[----:B------:R-:W5:Y:S04]  /*5d90*/  LDL.LU.64 R174, [R1+0x508] ;  /* 0x0005080001ae7983 */ /* 0x000f680000300a00 */
        /* <DEDUP_REMOVED lines=8> */
[----:B------:R-:W-:Y:S04]  /*5e20*/  LDGSTS.E [R4+0x21900], desc[UR14][R162.64], P1 ;  /* 0x21900000a2047fae */ /* 0x000fe8000892184e */
[----:B------:R1:W-:Y:S04]  /*5e30*/  LDGSTS.E [R4+0x21d00], desc[UR14][R164.64], P1 ;  /* 0x21d00000a4047fae */ /* 0x0003e8000892184e */
[----:B------:R-:W5:Y:S04]  /*5e40*/  LDL.LU.64 R168, [R1+0x4e0] ;  /* 0x0004e00001a87983 */ /* 0x000f680000300a00 */
[----:B------:R-:W-:Y:S04]  /*5e50*/  STL [R1+0x438], R187 ;  /* 0x000438bb01007387 */ /* 0x000fe80000100800 */
[----:B------:R-:W5:Y:S01]  /*5e60*/  LDL.LU.64 R162, [R1+0x4d8] ;  /* 0x0004d80001a27983 */ /* 0x000f620000300a00 */
[----:B-1----:R-:W-:-:S03]  /*5e70*/  LOP3.LUT R4, R252, 0x60, RZ, 0x3c, !PT ;  /* 0x00000060fc047812 */ /* 0x002fc600078e3cff */
        /* <DEDUP_REMOVED lines=13> */
[----:B------:R1:W-:Y:S04]  /*5f50*/  STL [R1+0x430], R4 ;  /* 0x0004300401007387 */ /* 0x0003e80000100800 */
[----:B------:R-:W-:Y:S04]  /*5f60*/  LDGSTS.E [R24+0x21a00], desc[UR14][R20.64], P1 ;  /* 0x21a0000014187fae */ /* 0x000fe8000892184e */
[----:B------:R2:W-:Y:S01]  /*5f70*/  LDGSTS.E [R24+0x21e00], desc[UR14][R18.64], P1 ;  /* 0x21e0000012187fae */ /* 0x0005e2000892184e */
[----:B-1----:R-:W-:-:S05]  /*5f80*/  VIADD R4, R4, UR7 ;  /* 0x0000000704047c36 */ /* 0x002fca0008000000 */
[----:B------:R1:W-:Y:S04]  /*5f90*/  LDGSTS.E [R4+0x20300], desc[UR14][R16.64], P1 ;  /* 0x2030000010047fae */ /* 0x0003e8000892184e */
[----:B------:R1:W5:Y:S04]  /*5fa0*/  LDL.LU.64 R20, [R1+0x498] ;  /* 0x0004980001147983 */ /* 0x0003680000300a00 */
[----:B------:R1:W5:Y:S04]  /*5fb0*/  LDL.LU.64 R18, [R1+0x490] ;  /* 0x0004900001127983 */ /* 0x0003680000300a00 */
[----:B------:R1:W5:Y:S04]  /*5fc0*/  LDL.LU.64 R16, [R1+0x488] ;  /* 0x0004880001107983 */ /* 0x0003680000300a00 */
[----:B------:R1:W-:Y:S04]  /*5fd0*/  LDGSTS.E [R4+0x20700], desc[UR14][R14.64], P1 ;  /* 0x207000000e047fae */ /* 0x0003e8000892184e */
[----:B------:R1:W-:Y:S04]  /*5fe0*/  LDGSTS.E [R4+0x20b00], desc[UR14][R12.64], P1 ;  /* 0x20b000000c047fae */ /* 0x0003e8000892184e */
        /* <DEDUP_REMOVED lines=9> */
[----:B------:R1:W5:Y:S01]  /*6080*/  LDL.LU.64 R188, [R1+0x458] ;  /* 0x0004580001bc7983 */ /* 0x0003620000300a00 */
[----:B------:R-:W-:-:S03]  /*6090*/  ISETP.GE.AND P0, PT, R186, 0x40, PT ;  /* 0x00000040ba00780c */ /* 0x000fc60003f06270 */
[----:B------:R1:W-:Y:S01]  /*60a0*/  LDGSTS.E [R4+0x21f00], desc[UR14][R176.64], P1 ;  /* 0x21f00000b0047fae */ /* 0x0003e2000892184e */
[----:B------:R-:W-:-:S03]  /*60b0*/  CS2R R120, SRZ ;  /* 0x0000000000787805 */ /* 0x000fc6000001ff00 */
[----:B------:R-:W0:Y:S01]  /*60c0*/  LDGDEPBAR ;  /* 0x00000000000079af */ /* 0x000e220000000000 */
[----:B------:R-:W-:Y:S02]  /*60d0*/  CS2R R122, SRZ ;  /* 0x00000000007a7805 */ /* 0x000fe4000001ff00 */
[----:B------:R-:W-:Y:S02]  /*60e0*/  CS2R R124, SRZ ;  /* 0x00000000007c7805 */ /* 0x000fe4000001ff00 */
[----:B------:R-:W-:Y:S02]  /*60f0*/  CS2R R126, SRZ ;  /* 0x00000000007e7805 */ /* 0x000fe4000001ff00 */
[----:B------:R-:W-:Y:S02]  /*6100*/  CS2R R128, SRZ ;  /* 0x0000000000807805 */ /* 0x000fe4000001ff00 */
[----:B------:R-:W-:Y:S02]  /*6110*/  CS2R R130, SRZ ;  /* 0x0000000000827805 */ /* 0x000fe4000001ff00 */
[----:B------:R-:W-:-:S02]  /*6120*/  CS2R R132, SRZ ;  /* 0x0000000000847805 */ /* 0x000fc4000001ff00 */
        /* <DEDUP_REMOVED lines=41> */
[----:B--2---:R-:W-:-:S02]  /*63c0*/  CS2R R24, SRZ ;  /* 0x0000000000187805 */ /* 0x004fc4000001ff00 */
        /* <DEDUP_REMOVED lines=14> */
[----:B------:R-:W-:Y:S01]  /*64b0*/  CS2R R54, SRZ ;  /* 0x0000000000367805 */ /* 0x000fe2000001ff00 */
[----:B-1----:R-:W-:Y:S06]  /*64c0*/  @!P0 BRA `(.L_x_0) ;  /* 0x0000008800fc8947 */ /* 0x002fec0003800000 */
[----:B-----5:R-:W-:Y:S01]  /*64d0*/  MOV R4, R6 ;  /* 0x0000000600047202 */ /* 0x020fe20000000f00 */
[----:B------:R-:W-:Y:S01]  /*64e0*/  IMAD.MOV.U32 R6, RZ, RZ, R7 ;  /* 0x000000ffff067224 */ /* 0x000fe200078e0007 */
[----:B------:R-:W-:Y:S01]  /*64f0*/  STL.64 [R1+0x460], R188 ;  /* 0x000460bc01007387 */ /* 0x000fe20000100a00 */
[----:B------:R-:W-:Y:S02]  /*6500*/  IMAD.MOV.U32 R7, RZ, RZ, R8 ;  /* 0x000000ffff077224 */ /* 0x000fe400078e0008 */
[----:B------:R-:W-:Y:S01]  /*6510*/  IMAD.MOV.U32 R8, RZ, RZ, R9 ;  /* 0x000000ffff087224 */ /* 0x000fe200078e0009 */
[----:B------:R1:W-:Y:S01]  /*6520*/  STL.64 [R1+0x458], R2 ;  /* 0x0004580201007387 */ /* 0x0003e20000100a00 */
[----:B------:R-:W-:Y:S02]  /*6530*/  IMAD.MOV.U32 R9, RZ, RZ, R10 ;  /* 0x000000ffff097224 */ /* 0x000fe400078e000a */
[----:B------:R-:W-:Y:S01]  /*6540*/  IMAD.MOV.U32 R10, RZ, RZ, R11 ;  /* 0x000000ffff0a7224 */ /* 0x000fe200078e000b */
[----:B------:R-:W-:Y:S01]  /*6550*/  STL.64 [R1+0x468], R4 ;  /* 0x0004680401007387 */ /* 0x000fe20000100a00 */
[----:B------:R-:W-:-:S02]  /*6560*/  IMAD.MOV.U32 R11, RZ, RZ, R12 ;  /* 0x000000ffff0b7224 */ /* 0x000fc400078e000c */
[----:B------:R-:W-:Y:S01]  /*6570*/  IMAD.MOV.U32 R12, RZ, RZ, R13 ;  /* 0x000000ffff0c7224 */ /* 0x000fe200078e000d */
[----:B------:R-:W-:Y:S01]  /*6580*/  STL.64 [R1+0x470], R6 ;  /* 0x0004700601007387 */ /* 0x000fe20000100a00 */
[----:B------:R-:W-:Y:S01]  /*6590*/  IMAD.MOV.U32 R13, RZ, RZ, R14 ;  /* 0x000000ffff0d7224 */ /* 0x000fe200078e000e */
[----:B------:R-:W-:Y:S01]  /*65a0*/  MOV R14, R15 ;  /* 0x0000000f000e7202 */ /* 0x000fe20000000f00 */
[----:B------:R-:W-:Y:S01]  /*65b0*/  IMAD.MOV.U32 R15, RZ, RZ, R16 ;  /* 0x000000ffff0f7224 */ /* 0x000fe200078e0010 */
[----:B------:R-:W-:Y:S01]  /*65c0*/  STL.64 [R1+0x478], R8 ;  /* 0x0004780801007387 */ /* 0x000fe20000100a00 */
[----:B------:R-:W-:Y:S02]  /*65d0*/  IMAD.MOV.U32 R16, RZ, RZ, R17 ;  /* 0x000000ffff107224 */ /* 0x000fe400078e0011 */
[----:B------:R-:W-:Y:S01]  /*65e0*/  IMAD.MOV.U32 R17, RZ, RZ, R18 ;  /* 0x000000ffff117224 */ /* 0x000fe200078e0012 */
[----:B------:R2:W-:Y:S01]  /*65f0*/  STL.64 [R1+0x480], R10 ;  /* 0x0004800a01007387 */ /* 0x0005e20000100a00 */
[----:B------:R-:W-:-:S02]  /*6600*/  IMAD.MOV.U32 R18, RZ, RZ, R19 ;  /* 0x000000ffff127224 */ /* 0x000fc400078e0013 */
[----:B------:R-:W-:Y:S01]  /*6610*/  IMAD.MOV.U32 R19, RZ, RZ, R20 ;  /* 0x000000ffff137224 */ /* 0x000fe200078e0014 */
[----:B------:R-:W-:Y:S01]  /*6620*/  STL [R1+0x2c], R190 ;  /* 0x00002cbe01007387 */ /* 0x000fe20000100800 */
[----:B------:R-:W-:Y:S02]  /*6630*/  IMAD.MOV.U32 R20, RZ, RZ, R21 ;  /* 0x000000ffff147224 */ /* 0x000fe400078e0015 */
[----:B------:R-:W-:Y:S01]  /*6640*/  IMAD.MOV.U32 R21, RZ, RZ, R22 ;  /* 0x000000ffff157224 */ /* 0x000fe200078e0016 */
[----:B------:R-:W-:Y:S01]  /*6650*/  STL [R1+0x28], R191 ;  /* 0x000028bf01007387 */ /* 0x000fe20000100800 */
[----:B------:R-:W-:Y:S01]  /*6660*/  IMAD.MOV.U32 R22, RZ, RZ, R23 ;  /* 0x000000ffff167224 */ /* 0x000fe200078e0017 */
[----:B------:R-:W-:Y:S01]  /*6670*/  MOV R23, R152 ;  /* 0x0000009800177202 */ /* 0x000fe20000000f00 */
[----:B------:R-:W-:Y:S01]  /*6680*/  IMAD.MOV.U32 R177, RZ, RZ, R162 ;  /* 0x000000ffffb17224 */ /* 0x000fe200078e00a2 */
[----:B------:R-:W-:Y:S01]  /*6690*/  STL [R1+0x34], R198 ;  /* 0x000034c601007387 */ /* 0x000fe20000100800 */
[----:B------:R-:W-:-:S02]  /*66a0*/  IMAD.MOV.U32 R176, RZ, RZ, R175 ;  /* 0x000000ffffb07224 */ /* 0x000fc400078e00af */
[----:B------:R-:W-:Y:S01]  /*66b0*/  IMAD.MOV.U32 R162, RZ, RZ, R192 ;  /* 0x000000ffffa27224 */ /* 0x000fe200078e00c0 */
[----:B------:R3:W-:Y:S01]  /*66c0*/  STL [R1+0x30], R199 ;  /* 0x000030c701007387 */ /* 0x0007e20000100800 */
[----:B------:R-:W-:Y:S02]  /*66d0*/  IMAD.MOV.U32 R175, RZ, RZ, R193 ;  /* 0x000000ffffaf7224 */ /* 0x000fe400078e00c1 */
[----:B------:R-:W-:Y:S01]  /*66e0*/  IMAD.MOV.U32 R152, RZ, RZ, R153 ;  /* 0x000000ffff987224 */ /* 0x000fe200078e0099 */
[----:B------:R-:W-:Y:S01]  /*66f0*/  STL [R1+0x3c], R200 ;  /* 0x00003cc801007387 */ /* 0x000fe20000100800 */
[----:B------:R-:W-:Y:S02]  /*6700*/  IMAD.MOV.U32 R193, RZ, RZ, R194 ;  /* 0x000000ffffc17224 */ /* 0x000fe400078e00c2 */
[----:B------:R-:W-:Y:S01]  /*6710*/  IMAD.MOV.U32 R192, RZ, RZ, R195 ;  /* 0x000000ffffc07224 */ /* 0x000fe200078e00c3 */
[----:B------:R4:W-:Y:S01]  /*6720*/  STL [R1+0x38], R201 ;  /* 0x000038c901007387 */ /* 0x0009e20000100800 */
[----:B------:R-:W-:Y:S01]  /*6730*/  IMAD.MOV.U32 R153, RZ, RZ, R154 ;  /* 0x000000ffff997224 */ /* 0x000fe200078e009a */
[----:B------:R-:W-:Y:S01]  /*6740*/  MOV R195, R196 ;  /* 0x000000c400c37202 */ /* 0x000fe20000000f00 */
[----:B------:R-:W-:Y:S01]  /*6750*/  IMAD.MOV.U32 R194, RZ, RZ, R197 ;  /* 0x000000ffffc27224 */ /* 0x000fe200078e00c5 */
[----:B------:R4:W-:Y:S01]  /*6760*/  STL [R1+0x44], R202 ;  /* 0x000044ca01007387 */ /* 0x0009e20000100800 */
[----:B------:R-:W-:-:S02]  /*6770*/  IMAD.MOV.U32 R154, RZ, RZ, R155 ;  /* 0x000000ffff9a7224 */ /* 0x000fc400078e009b */
[----:B------:R-:W-:Y:S01]  /*6780*/  IMAD.MOV.U32 R197, RZ, RZ, R184 ;  /* 0x000000ffffc57224 */ /* 0x000fe200078e00b8 */
[----:B------:R-:W-:Y:S01]  /*6790*/  STL [R1+0x40], R203 ;  /* 0x000040cb01007387 */ /* 0x000fe20000100800 */
[----:B------:R-:W-:Y:S02]  /*67a0*/  IMAD.MOV.U32 R196, RZ, RZ, R185 ;  /* 0x000000ffffc47224 */ /* 0x000fe400078e00b9 */
[----:B------:R-:W-:Y:S01]  /*67b0*/  IMAD.MOV.U32 R155, RZ, RZ, R156 ;  /* 0x000000ffff9b7224 */ /* 0x000fe200078e009c */
[----:B------:R-:W-:Y:S01]  /*67c0*/  STL [R1+0x4c], R204 ;  /* 0x00004ccc01007387 */ /* 0x000fe20000100800 */
[----:B------:R-:W-:Y:S02]  /*67d0*/  IMAD.MOV.U32 R156, RZ, RZ, R157 ;  /* 0x000000ffff9c7224 */ /* 0x000fe400078e009d */
[----:B------:R-:W-:Y:S01]  /*67e0*/  IMAD.MOV.U32 R157, RZ, RZ, R158 ;  /* 0x000000ffff9d7224 */ /* 0x000fe200078e009e */
[----:B------:R-:W-:Y:S01]  /*67f0*/  STL [R1+0x48], R205 ;  /* 0x000048cd01007387 */ /* 0x000fe20000100800 */
[----:B------:R-:W-:-:S02]  /*6800*/  IMAD.MOV.U32 R158, RZ, RZ, R159 ;  /* 0x000000ffff9e7224 */ /* 0x000fc400078e009f */
[----:B------:R-:W-:Y:S01]  /*6810*/  IMAD.MOV.U32 R159, RZ, RZ, R160 ;  /* 0x000000ffff9f7224 */ /* 0x000fe200078e00a0 */
[----:B------:R-:W-:Y:S01]  /*6820*/  STL [R1+0x54], R208 ;  /* 0x000054d001007387 */ /* 0x000fe20000100800 */
[----:B------:R-:W-:Y:S01]  /*6830*/  MOV R160, R161 ;  /* 0x000000a100a07202 */ /* 0x000fe20000000f00 */
[----:B------:R-:W-:Y:S02]  /*6840*/  IMAD.MOV.U32 R161, RZ, RZ, R165 ;  /* 0x000000ffffa17224 */ /* 0x000fe400078e00a5 */
        /* <DEDUP_REMOVED lines=10> */
[----:B------:R-:W-:Y:S01]  /*68f0*/  STL [R1+0x64], R212 ;  /* 0x000064d401007387 */ /* 0x000fe20000100800 */
[----:B------:R-:W-:Y:S02]  /*6900*/  IMAD.MOV.U32 R173, RZ, RZ, R171 ;  /* 0x000000ffffad7224 */ /* 0x000fe400078e00ab */
[----:B------:R-:W-:Y:S01]  /*6910*/  IMAD.MOV.U32 R171, RZ, RZ, R206 ;  /* 0x000000ffffab7224 */ /* 0x000fe200078e00ce */
[----:B------:R-:W-:Y:S01]  /*6920*/  STL [R1+0x60], R213 ;  /* 0x000060d501007387 */ /* 0x000fe20000100800 */
[----:B------:R-:W-:-:S03]  /*6930*/  IMAD.MOV.U32 R172, RZ, RZ, R207 ;  /* 0x000000ffffac7224 */ /* 0x000fc600078e00cf */
[----:B------:R-:W-:Y:S04]  /*6940*/  STL [R1+0x6c], R214 ;  /* 0x00006cd601007387 */ /* 0x000fe80000100800 */
        /* <DEDUP_REMOVED lines=15> */
[----:B-1----:R-:W4:Y:S04]  /*6a40*/  LDL.LU.64 R2, [R1+0x10] ;  /* 0x0000100001027983 */ /* 0x002f280000300a00 */
[----:B------:R-:W-:Y:S04]  /*6a50*/  STL [R1+0xac], R230 ;  /* 0x0000ace601007387 */ /* 0x000fe80000100800 */
[----:B------:R-:W-:Y:S04]  /*6a60*/  STL [R1+0xa8], R231 ;  /* 0x0000a8e701007387 */ /* 0x000fe80000100800 */
[----:B--2---:R-:W2:Y:S04]  /*6a70*/  LDL.LU.64 R10, [R1+0x108] ;  /* 0x00010800010a7983 */ /* 0x004ea80000300a00 */
[----:B------:R-:W-:Y:S04]  /*6a80*/  STL [R1+0xb4], R232 ;  /* 0x0000b4e801007387 */ /* 0x000fe80000100800 */
[----:B------:R-:W-:Y:S04]  /*6a90*/  STL [R1+0xb0], R233 ;  /* 0x0000b0e901007387 */ /* 0x000fe80000100800 */
[----:B------:R-:W2:Y:S04]  /*6aa0*/  LDL.LU.64 R188, [R1+0x110] ;  /* 0x0001100001bc7983 */ /* 0x000ea80000300a00 */
[----:B------:R-:W-:Y:S04]  /*6ab0*/  STL [R1+0xbc], R234 ;  /* 0x0000bcea01007387 */ /* 0x000fe80000100800 */
[----:B------:R-:W-:Y:S04]  /*6ac0*/  STL [R1+0xb8], R235 ;  /* 0x0000b8eb01007387 */ /* 0x000fe80000100800 */
[----:B---3--:R-:W3:Y:S04]  /*6ad0*/  LDL.LU.64 R198, [R1+0x118] ;  /* 0x0001180001c67983 */ /* 0x008ee80000300a00 */
[----:B------:R-:W-:Y:S04]  /*6ae0*/  STL [R1+0xc4], R236 ;  /* 0x0000c4ec01007387 */ /* 0x000fe80000100800 */
[----:B------:R-:W-:Y:S04]  /*6af0*/  STL [R1+0xc0], R237 ;  /* 0x0000c0ed01007387 */ /* 0x000fe80000100800 */
[----:B------:R-:W3:Y:S04]  /*6b00*/  LDL.LU.64 R8, [R1+0x120] ;  /* 0x0001200001087983 */ /* 0x000ee80000300a00 */
        /* <DEDUP_REMOVED lines=11> */
[----:B----4-:R-:W4:Y:S04]  /*6bc0*/  LDL.LU.64 R200, [R1+0x140] ;  /* 0x0001400001c87983 */ /* 0x010f280000300a00 */
[----:B------:R-:W-:Y:S04]  /*6bd0*/  STL [R1+0xec], R246 ;  /* 0x0000ecf601007387 */ /* 0x000fe80000100800 */
[----:B------:R-:W-:Y:S04]  /*6be0*/  STL [R1+0xe8], R247 ;  /* 0x0000e8f701007387 */ /* 0x000fe80000100800 */
[----:B------:R-:W4:Y:S04]  /*6bf0*/  LDL.LU.64 R206, [R1+0x148] ;  /* 0x0001480001ce7983 */ /* 0x000f280000300a00 */
[----:B------:R-:W-:Y:S04]  /*6c00*/  STL [R1+0xf4], R248 ;  /* 0x0000f4f801007387 */ /* 0x000fe80000100800 */
[----:B------:R-:W-:Y:S04]  /*6c10*/  STL [R1+0xf0], R249 ;  /* 0x0000f0f901007387 */ /* 0x000fe80000100800 */
[----:B------:R-:W4:Y:S04]  /*6c20*/  LDL.LU.64 R4, [R1+0x150] ;  /* 0x0001500001047983 */ /* 0x000f280000300a00 */
[----:B------:R1:W-:Y:S01]  /*6c30*/  STL [R1+0xfc], R2 ;  /* 0x0000fc0201007387 */ /* 0x0003e20000100800 */
[----:B------:R-:W-:-:S03]  /*6c40*/  IMAD.MOV.U32 R202, RZ, RZ, R3 ;  /* 0x000000ffffca7224 */ /* 0x000fc600078e0003 */
[----:B-1----:R-:W4:Y:S04]  /*6c50*/  LDL.LU.64 R2, [R1+0x158] ;  /* 0x0001580001027983 */ /* 0x002f280000300a00 */
[----:B------:R1:W-:Y:S04]  /*6c60*/  STL [R1+0xf8], R202 ;  /* 0x0000f8ca01007387 */ /* 0x0003e80000100800 */
[----:B--2---:R2:W-:Y:S01]  /*6c70*/  STL [R1+0x104], R10 ;  /* 0x0001040a01007387 */ /* 0x0045e20000100800 */
[----:B-1----:R-:W-:-:S03]  /*6c80*/  IMAD.MOV.U32 R202, RZ, RZ, R11 ;  /* 0x000000ffffca7224 */ /* 0x002fc600078e000b */
[----:B--2---:R-:W2:Y:S04]  /*6c90*/  LDL.LU.64 R10, [R1+0x160] ;  /* 0x00016000010a7983 */ /* 0x004ea80000300a00 */
[----:B------:R1:W-:Y:S04]  /*6ca0*/  STL [R1+0x100], R202 ;  /* 0x000100ca01007387 */ /* 0x0003e80000100800 */
[----:B------:R1:W-:Y:S02]  /*6cb0*/  STL [R1+0x10c], R188 ;  /* 0x00010cbc01007387 */ /* 0x0003e40000100800 */
[----:B-1----:R-:W-:-:S02]  /*6cc0*/  IMAD.MOV.U32 R202, RZ, RZ, R189 ;  /* 0x000000ffffca7224 */ /* 0x002fc400078e00bd */
[----:B------:R-:W2:Y:S04]  /*6cd0*/  LDL.LU.64 R188, [R1+0x168] ;  /* 0x0001680001bc7983 */ /* 0x000ea80000300a00 */
[----:B------:R1:W-:Y:S04]  /*6ce0*/  STL [R1+0x108], R202 ;  /* 0x000108ca01007387 */ /* 0x0003e80000100800 */
[----:B---3--:R3:W-:Y:S01]  /*6cf0*/  STL [R1+0x114], R198 ;  /* 0x000114c601007387 */ /* 0x0087e20000100800 */
[----:B-1----:R-:W-:-:S03]  /*6d00*/  IMAD.MOV.U32 R202, RZ, RZ, R199 ;  /* 0x000000ffffca7224 */ /* 0x002fc600078e00c7 */
[----:B---3--:R-:W3:Y:S04]  /*6d10*/  LDL.LU.64 R198, [R1+0x170] ;  /* 0x0001700001c67983 */ /* 0x008ee80000300a00 */
[----:B------:R1:W-:Y:S04]  /*6d20*/  STL [R1+0x110], R202 ;  /* 0x000110ca01007387 */ /* 0x0003e80000100800 */
[----:B------:R1:W-:Y:S02]  /*6d30*/  STL [R1+0x11c], R8 ;  /* 0x00011c0801007387 */ /* 0x0003e40000100800 */
[----:B-1----:R-:W-:-:S02]  /*6d40*/  IMAD.MOV.U32 R202, RZ, RZ, R9 ;  /* 0x000000ffffca7224 */ /* 0x002fc400078e0009 */
[----:B------:R-:W3:Y:S04]  /*6d50*/  LDL.LU.64 R8, [R1+0x178] ;  /* 0x0001780001087983 */ /* 0x000ee80000300a00 */
[----:B------:R1:W-:Y:S04]  /*6d60*/  STL [R1+0x118], R202 ;  /* 0x000118ca01007387 */ /* 0x0003e80000100800 */
[----:B------:R1:W-:Y:S02]  /*6d70*/  STL [R1+0x124], R6 ;  /* 0x0001240601007387 */ /* 0x0003e40000100800 */
[----:B-1----:R-:W-:-:S02]  /*6d80*/  MOV R202, R7 ;  /* 0x0000000700ca7202 */ /* 0x002fc40000000f00 */
[----:B------:R-:W3:Y:S04]  /*6d90*/  LDL.LU.64 R6, [R1+0x180] ;  /* 0x0001800001067983 */ /* 0x000ee80000300a00 */
[----:B------:R1:W-:Y:S04]  /*6da0*/  STL [R1+0x120], R202 ;  /* 0x000120ca01007387 */ /* 0x0003e80000100800 */
[----:B------:R1:W-:Y:S02]  /*6db0*/  STL [R1+0x12c], R190 ;  /* 0x00012cbe01007387 */ /* 0x0003e40000100800 */
[----:B-1----:R-:W-:-:S02]  /*6dc0*/  IMAD.MOV.U32 R202, RZ, RZ, R191 ;  /* 0x000000ffffca7224 */ /* 0x002fc400078e00bf */
[----:B------:R-:W3:Y:S04]  /*6dd0*/  LDL.LU.64 R190, [R1+0x188] ;  /* 0x0001880001be7983 */ /* 0x000ee80000300a00 */
[----:B------:R1:W-:Y:S04]  /*6de0*/  STL [R1+0x128], R202 ;  /* 0x000128ca01007387 */ /* 0x0003e80000100800 */
[----:B------:R1:W-:Y:S02]  /*6df0*/  STL [R1+0x134], R184 ;  /* 0x000134b801007387 */ /* 0x0003e40000100800 */
[----:B-1----:R-:W-:-:S02]  /*6e00*/  IMAD.MOV.U32 R202, RZ, RZ, R185 ;  /* 0x000000ffffca7224 */ /* 0x002fc400078e00b9 */
[----:B------:R-:W3:Y:S04]  /*6e10*/  LDL.LU.64 R184, [R1+0x190] ;  /* 0x0001900001b87983 */ /* 0x000ee80000300a00 */
[----:B------:R1:W-:Y:S04]  /*6e20*/  STL [R1+0x130], R202 ;  /* 0x000130ca01007387 */ /* 0x0003e80000100800 */
[----:B----4-:R4:W-:Y:S01]  /*6e30*/  STL [R1+0x13c], R200 ;  /* 0x00013cc801007387 */ /* 0x0109e20000100800 */
[----:B-1----:R-:W-:-:S03]  /*6e40*/  IMAD.MOV.U32 R202, RZ, RZ, R201 ;  /* 0x000000ffffca7224 */ /* 0x002fc600078e00c9 */
[----:B----4-:R-:W4:Y:S04]  /*6e50*/  LDL.LU.64 R200, [R1+0x198] ;  /* 0x0001980001c87983 */ /* 0x010f280000300a00 */
[----:B------:R1:W-:Y:S04]  /*6e60*/  STL [R1+0x138], R202 ;  /* 0x000138ca01007387 */ /* 0x0003e80000100800 */
[----:B------:R1:W-:Y:S02]  /*6e70*/  STL [R1+0x144], R206 ;  /* 0x000144ce01007387 */ /* 0x0003e40000100800 */
[----:B-1----:R-:W-:-:S02]  /*6e80*/  IMAD.MOV.U32 R202, RZ, RZ, R207 ;  /* 0x000000ffffca7224 */ /* 0x002fc400078e00cf */
[----:B------:R-:W4:Y:S04]  /*6e90*/  LDL.LU.64 R206, [R1+0x1a0] ;  /* 0x0001a00001ce7983 */ /* 0x000f280000300a00 */
[----:B------:R1:W-:Y:S04]  /*6ea0*/  STL [R1+0x140], R202 ;  /* 0x000140ca01007387 */ /* 0x0003e80000100800 */
[----:B------:R1:W-:Y:S02]  /*6eb0*/  STL [R1+0x14c], R4 ;  /* 0x00014c0401007387 */ /* 0x0003e40000100800 */
[----:B-1----:R-:W-:-:S02]  /*6ec0*/  IMAD.MOV.U32 R202, RZ, RZ, R5 ;  /* 0x000000ffffca7224 */ /* 0x002fc400078e0005 */
[----:B------:R-:W4:Y:S04]  /*6ed0*/  LDL.LU.64 R4, [R1+0x1a8] ;  /* 0x0001a80001047983 */ /* 0x000f280000300a00 */
[----:B------:R1:W-:Y:S04]  /*6ee0*/  STL [R1+0x148], R202 ;  /* 0x000148ca01007387 */ /* 0x0003e80000100800 */
[----:B------:R2:W-:Y:S01]  /*6ef0*/  STL [R1+0x154], R2 ;  /* 0x0001540201007387 */ /* 0x0005e20000100800 */
[----:B-1----:R-:W-:-:S03]  /*6f00*/  IMAD.MOV.U32 R202, RZ, RZ, R3 ;  /* 0x000000ffffca7224 */ /* 0x002fc600078e0003 */
[----:B--2---:R-:W2:Y:S04]  /*6f10*/  LDL.LU.64 R2, [R1+0x1b0] ;  /* 0x0001b00001027983 */ /* 0x004ea80000300a00 */
[----:B------:R1:W-:Y:S04]  /*6f20*/  STL [R1+0x150], R202 ;  /* 0x000150ca01007387 */ /* 0x0003e80000100800 */
[----:B------:R1:W-:Y:S02]  /*6f30*/  STL [R1+0x15c], R10 ;  /* 0x00015c0a01007387 */ /* 0x0003e40000100800 */
[----:B-1----:R-:W-:-:S02]  /*6f40*/  IMAD.MOV.U32 R202, RZ, RZ, R11 ;  /* 0x000000ffffca7224 */ /* 0x002fc400078e000b */
[----:B------:R-:W2:Y:S04]  /*6f50*/  LDL.LU.64 R10, [R1+0x1b8] ;  /* 0x0001b800010a7983 */ /* 0x000ea80000300a00 */
[----:B------:R1:W-:Y:S04]  /*6f60*/  STL [R1+0x158], R202 ;  /* 0x000158ca01007387 */ /* 0x0003e80000100800 */
[----:B------:R1:W-:Y:S02]  /*6f70*/  STL [R1+0x164], R188 ;  /* 0x000164bc01007387 */ /* 0x0003e40000100800 */
[----:B-1----:R-:W-:-:S02]  /*6f80*/  IMAD.MOV.U32 R202, RZ, RZ, R189 ;  /* 0x000000ffffca7224 */ /* 0x002fc400078e00bd */
[----:B------:R-:W2:Y:S04]  /*6f90*/  LDL.LU.64 R188, [R1+0x1c0] ;  /* 0x0001c00001bc7983 */ /* 0x000ea80000300a00 */
[----:B------:R1:W-:Y:S04]  /*6fa0*/  STL [R1+0x160], R202 ;  /* 0x000160ca01007387 */ /* 0x0003e80000100800 */
[----:B---3--:R3:W-:Y:S01]  /*6fb0*/  STL [R1+0x16c], R198 ;  /* 0x00016cc601007387 */ /* 0x0087e20000100800 */
[----:B-1----:R-:W-:-:S03]  /*6fc0*/  MOV R202, R199 ;  /* 0x000000c700ca7202 */ /* 0x002fc60000000f00 */
[----:B---3--:R-:W3:Y:S04]  /*6fd0*/  LDL.LU.64 R198, [R1+0x1c8] ;  /* 0x0001c80001c67983 */ /* 0x008ee80000300a00 */
        /* <DEDUP_REMOVED lines=28> */
[----:B------:R2:W-:Y:S02]  /*71a0*/  STL [R1+0x1a0], R202 ;  /* 0x0001a0ca01007387 */ /* 0x0005e40000100800 */
[----:B--2---:R-:W-:Y:S02]  /*71b0*/  IMAD.MOV.U32 R202, RZ, RZ, R3 ;  /* 0x000000ffffca7224 */ /* 0x004fe400078e0003 */
[----:B------:R1:W-:Y:S04]  /*71c0*/  STL [R1+0x1ac], R2 ;  /* 0x0001ac0201007387 */ /* 0x0003e80000100800 */
[----:B-1----:R-:W2:Y:S04]  /*71d0*/  LDL.LU.64 R2, [R1+0x208] ;  /* 0x0002080001027983 */ /* 0x002ea80000300a00 */
[----:B------:R1:W-:Y:S04]  /*71e0*/  STL [R1+0x1a8], R202 ;  /* 0x0001a8ca01007387 */ /* 0x0003e80000100800 */
[----:B------:R1:W-:Y:S02]  /*71f0*/  STL [R1+0x1b4], R10 ;  /* 0x0001b40a01007387 */ /* 0x0003e40000100800 */
[----:B-1----:R-:W-:-:S02]  /*7200*/  MOV R202, R11 ;  /* 0x0000000b00ca7202 */ /* 0x002fc40000000f00 */
[----:B------:R-:W2:Y:S04]  /*7210*/  LDL.LU.64 R10, [R1+0x210] ;  /* 0x00021000010a7983 */ /* 0x000ea80000300a00 */
        /* <DEDUP_REMOVED lines=25> */
[----:B----4-:R4:W-:Y:S04]  /*73b0*/  STL [R1+0x1ec], R200 ;  /* 0x0001ecc801007387 */ /* 0x0109e80000100800 */
[----:B-1----:R-:W3:Y:S01]  /*73c0*/  LDL.LU.64 R202, [R1+0x248] ;  /* 0x0002480001ca7983 */ /* 0x002ee20000300a00 */
[----:B----4-:R-:W-:-:S05]  /*73d0*/  IMAD.MOV.U32 R200, RZ, RZ, R201 ;  /* 0x000000ffffc87224 */ /* 0x010fca00078e00c9 */
[----:B------:R1:W-:Y:S04]  /*73e0*/  STL [R1+0x1e8], R200 ;  /* 0x0001e8c801007387 */ /* 0x0003e80000100800 */
[----:B------:R4:W-:Y:S01]  /*73f0*/  STL [R1+0x1f4], R206 ;  /* 0x0001f4ce01007387 */ /* 0x0009e20000100800 */
[----:B-1----:R-:W-:-:S03]  /*7400*/  IMAD.MOV.U32 R200, RZ, RZ, R207 ;  /* 0x000000ffffc87224 */ /* 0x002fc600078e00cf */
[----:B----4-:R-:W4:Y:S04]  /*7410*/  LDL.LU.64 R206, [R1+0x250] ;  /* 0x0002500001ce7983 */ /* 0x010f280000300a00 */
[----:B------:R1:W-:Y:S04]  /*7420*/  STL [R1+0x1f0], R200 ;  /* 0x0001f0c801007387 */ /* 0x0003e80000100800 */
[----:B------:R1:W-:Y:S02]  /*7430*/  STL [R1+0x1fc], R4 ;  /* 0x0001fc0401007387 */ /* 0x0003e40000100800 */
[----:B-1----:R-:W-:-:S02]  /*7440*/  MOV R200, R5 ;  /* 0x0000000500c87202 */ /* 0x002fc40000000f00 */
[----:B------:R-:W4:Y:S04]  /*7450*/  LDL.LU.64 R4, [R1+0x258] ;  /* 0x0002580001047983 */ /* 0x000f280000300a00 */
[----:B------:R1:W-:Y:S04]  /*7460*/  STL [R1+0x1f8], R200 ;  /* 0x0001f8c801007387 */ /* 0x0003e80000100800 */
[----:B--2---:R2:W-:Y:S04]  /*7470*/  STL [R1+0x204], R2 ;  /* 0x0002040201007387 */ /* 0x0045e80000100800 */
[----:B-1----:R-:W4:Y:S01]  /*7480*/  LDL.LU.64 R200, [R1+0x260] ;  /* 0x0002600001c87983 */ /* 0x002f220000300a00 */
[----:B--2---:R-:W-:-:S03]  /*7490*/  IMAD.MOV.U32 R2, RZ, RZ, R3 ;  /* 0x000000ffff027224 */ /* 0x004fc600078e0003 */
        /* <DEDUP_REMOVED lines=8> */
[----:B---3--:R1:W-:Y:S04]  /*7520*/  STL [R1+0x21c], R198 ;  /* 0x00021cc601007387 */ /* 0x0083e80000100800 */
[----:B------:R3:W-:Y:S01]  /*7530*/  STL [R1+0x210], R188 ;  /* 0x000210bc01007387 */ /* 0x0007e20000100800 */
[----:B-1----:R-:W-:-:S03]  /*7540*/  IMAD.MOV.U32 R198, RZ, RZ, R199 ;  /* 0x000000ffffc67224 */ /* 0x002fc600078e00c7 */
[----:B---3--:R-:W3:Y:S04]  /*7550*/  LDL.LU.64 R188, [R1+0x278] ;  /* 0x0002780001bc7983 */ /* 0x008ee80000300a00 */
[----:B------:R-:W-:Y:S04]  /*7560*/  STL [R1+0x224], R8 ;  /* 0x0002240801007387 */ /* 0x000fe80000100800 */
[----:B------:R1:W-:Y:S04]  /*7570*/  STL [R1+0x218], R198 ;  /* 0x000218c601007387 */ /* 0x0003e80000100800 */
[----:B-1----:R-:W3:Y:S01]  /*7580*/  LDL.LU.64 R198, [R1+0x280] ;  /* 0x0002800001c67983 */ /* 0x002ee20000300a00 */
[----:B------:R-:W-:-:S03]  /*7590*/  IMAD.MOV.U32 R8, RZ, RZ, R9 ;  /* 0x000000ffff087224 */ /* 0x000fc600078e0009 */
[----:B------:R-:W-:Y:S04]  /*75a0*/  STL [R1+0x22c], R6 ;  /* 0x00022c0601007387 */ /* 0x000fe80000100800 */
[----:B------:R1:W-:Y:S04]  /*75b0*/  STL [R1+0x220], R8 ;  /* 0x0002200801007387 */ /* 0x0003e80000100800 */
[----:B-1----:R-:W3:Y:S01]  /*75c0*/  LDL.LU.64 R8, [R1+0x288] ;  /* 0x0002880001087983 */ /* 0x002ee20000300a00 */
[----:B------:R-:W-:-:S03]  /*75d0*/  IMAD.MOV.U32 R6, RZ, RZ, R7 ;  /* 0x000000ffff067224 */ /* 0x000fc600078e0007 */
[----:B------:R1:W-:Y:S04]  /*75e0*/  STL [R1+0x234], R190 ;  /* 0x000234be01007387 */ /* 0x0003e80000100800 */
[----:B------:R1:W-:Y:S02]  /*75f0*/  STL [R1+0x228], R6 ;  /* 0x0002280601007387 */ /* 0x0003e40000100800 */
[----:B-1----:R-:W-:Y:S02]  /*7600*/  IMAD.MOV.U32 R190, RZ, RZ, R191 ;  /* 0x000000ffffbe7224 */ /* 0x002fe400078e00bf */
[----:B------:R-:W3:Y:S04]  /*7610*/  LDL.LU.64 R6, [R1+0x290] ;  /* 0x0002900001067983 */ /* 0x000ee80000300a00 */
        /* <DEDUP_REMOVED lines=8> */
[----:B----4-:R-:W-:Y:S04]  /*76a0*/  STL [R1+0x24c], R206 ;  /* 0x00024cce01007387 */ /* 0x010fe80000100800 */
[----:B------:R1:W-:Y:S02]  /*76b0*/  STL [R1+0x240], R202 ;  /* 0x000240ca01007387 */ /* 0x0003e40000100800 */
[----:B-1----:R-:W-:-:S02]  /*76c0*/  IMAD.MOV.U32 R202, RZ, RZ, R207 ;  /* 0x000000ffffca7224 */ /* 0x002fc400078e00cf */
[----:B------:R-:W4:Y:S04]  /*76d0*/  LDL.LU.64 R206, [R1+0x2a8] ;  /* 0x0002a80001ce7983 */ /* 0x000f280000300a00 */
[----:B------:R-:W-:Y:S04]  /*76e0*/  STL [R1+0x248], R202 ;  /* 0x000248ca01007387 */ /* 0x000fe80000100800 */
[----:B------:R1:W-:Y:S02]  /*76f0*/  STL [R1+0x254], R4 ;  /* 0x0002540401007387 */ /* 0x0003e40000100800 */
[----:B-1----:R-:W-:-:S02]  /*7700*/  IMAD.MOV.U32 R4, RZ, RZ, R5 ;  /* 0x000000ffff047224 */ /* 0x002fc400078e0005 */
[----:B------:R1:W-:Y:S04]  /*7710*/  STL [R1+0x25c], R200 ;  /* 0x00025cc801007387 */ /* 0x0003e80000100800 */
[----:B------:R1:W-:Y:S02]  /*7720*/  STL [R1+0x250], R4 ;  /* 0x0002500401007387 */ /* 0x0003e40000100800 */
[----:B-1----:R-:W-:Y:S02]  /*7730*/  IMAD.MOV.U32 R200, RZ, RZ, R201 ;  /* 0x000000ffffc87224 */ /* 0x002fe400078e00c9 */
[----:B------:R-:W4:Y:S04]  /*7740*/  LDL.LU.64 R4, [R1+0x2b0] ;  /* 0x0002b00001047983 */ /* 0x000f280000300a00 */
[----:B--2---:R-:W-:Y:S04]  /*7750*/  STL [R1+0x264], R2 ;  /* 0x0002640201007387 */ /* 0x004fe80000100800 */
        /* <DEDUP_REMOVED lines=11> */
[----:B------:R-:W-:Y:S04]  /*7810*/  STL [R1+0x270], R200 ;  /* 0x000270c801007387 */ /* 0x000fe80000100800 */
[----:B------:R1:W-:Y:S04]  /*7820*/  STL [R1+0x27c], R198 ;  /* 0x00027cc601007387 */ /* 0x0003e80000100800 */
[----:B------:R-:W3:Y:S01]  /*7830*/  LDL.LU.64 R208, [R1+0x2d0] ;  /* 0x0002d00001d07983 */ /* 0x000ee20000300a00 */
[----:B-1----:R-:W-:-:S05]  /*7840*/  IMAD.MOV.U32 R198, RZ, RZ, R199 ;  /* 0x000000ffffc67224 */ /* 0x002fca00078e00c7 */
[----:B------:R1:W-:Y:S04]  /*7850*/  STL [R1+0x278], R198 ;  /* 0x000278c601007387 */ /* 0x0003e80000100800 */
[----:B------:R1:W-:Y:S02]  /*7860*/  STL [R1+0x284], R8 ;  /* 0x0002840801007387 */ /* 0x0003e40000100800 */
[----:B-1----:R-:W-:Y:S02]  /*7870*/  IMAD.MOV.U32 R198, RZ, RZ, R9 ;  /* 0x000000ffffc67224 */ /* 0x002fe400078e0009 */
[----:B------:R-:W3:Y:S04]  /*7880*/  LDL.LU.64 R8, [R1+0x2d8] ;  /* 0x0002d80001087983 */ /* 0x000ee80000300a00 */
[----:B------:R1:W-:Y:S04]  /*7890*/  STL [R1+0x280], R198 ;  /* 0x000280c601007387 */ /* 0x0003e80000100800 */
[----:B------:R1:W-:Y:S02]  /*78a0*/  STL [R1+0x28c], R6 ;  /* 0x00028c0601007387 */ /* 0x0003e40000100800 */
[----:B-1----:R-:W-:-:S02]  /*78b0*/  MOV R198, R7 ;  /* 0x0000000700c67202 */ /* 0x002fc40000000f00 */
[----:B------:R-:W3:Y:S04]  /*78c0*/  LDL.LU.64 R6, [R1+0x2e0] ;  /* 0x0002e00001067983 */ /* 0x000ee80000300a00 */
[----:B------:R-:W-:Y:S04]  /*78d0*/  STL [R1+0x288], R198 ;  /* 0x000288c601007387 */ /* 0x000fe80000100800 */
[----:B------:R1:W-:Y:S04]  /*78e0*/  STL [R1+0x294], R190 ;  /* 0x000294be01007387 */ /* 0x0003e80000100800 */
[----:B------:R-:W3:Y:S01]  /*78f0*/  LDL.LU.64 R204, [R1+0x2e8] ;  /* 0x0002e80001cc7983 */ /* 0x000ee20000300a00 */
[----:B-1----:R-:W-:-:S03]  /*7900*/  IMAD.MOV.U32 R190, RZ, RZ, R191 ;  /* 0x000000ffffbe7224 */ /* 0x002fc600078e00bf */
[----:B------:R1:W-:Y:S04]  /*7910*/  STL [R1+0x29c], R184 ;  /* 0x00029cb801007387 */ /* 0x0003e80000100800 */
[----:B------:R-:W-:Y:S04]  /*7920*/  STL [R1+0x290], R190 ;  /* 0x000290be01007387 */ /* 0x000fe80000100800 */
[----:B------:R-:W3:Y:S01]  /*7930*/  LDL.LU.64 R202, [R1+0x2f0] ;  /* 0x0002f00001ca7983 */ /* 0x000ee20000300a00 */
[----:B-1----:R-:W-:-:S03]  /*7940*/  IMAD.MOV.U32 R184, RZ, RZ, R185 ;  /* 0x000000ffffb87224 */ /* 0x002fc600078e00b9 */
[----:B------:R-:W3:Y:S04]  /*7950*/  LDL.LU.64 R200, [R1+0x2f8] ;  /* 0x0002f80001c87983 */ /* 0x000ee80000300a00 */
[----:B------:R1:W-:Y:S04]  /*7960*/  STL [R1+0x298], R184 ;  /* 0x000298b801007387 */ /* 0x0003e80000100800 */
[----:B----4-:R-:W-:Y:S01]  /*7970*/  STL [R1+0x2a4], R206 ;  /* 0x0002a4ce01007387 */ /* 0x010fe20000100800 */
[----:B-1----:R-:W-:-:S03]  /*7980*/  IMAD.MOV.U32 R184, RZ, RZ, R207 ;  /* 0x000000ffffb87224 */ /* 0x002fc600078e00cf */
[----:B------:R-:W4:Y:S04]  /*7990*/  LDL.LU.64 R198, [R1+0x300] ;  /* 0x0003000001c67983 */ /* 0x000f280000300a00 */
[----:B------:R-:W4:Y:S04]  /*79a0*/  LDL.LU.64 R190, [R1+0x308] ;  /* 0x0003080001be7983 */ /* 0x000f280000300a00 */
[----:B------:R1:W-:Y:S04]  /*79b0*/  STL [R1+0x2a0], R184 ;  /* 0x0002a0b801007387 */ /* 0x0003e80000100800 */
[----:B------:R1:W-:Y:S04]  /*79c0*/  STL [R1+0x2ac], R4 ;  /* 0x0002ac0401007387 */ /* 0x0003e80000100800 */
[----:B-1----:R-:W4:Y:S04]  /*79d0*/  LDL.LU.64 R184, [R1+0x310] ;  /* 0x0003100001b87983 */ /* 0x002f280000300a00 */
[----:B------:R-:W4:Y:S01]  /*79e0*/  LDL.LU.64 R206, [R1+0x318] ;  /* 0x0003180001ce7983 */ /* 0x000f220000300a00 */
[----:B------:R-:W-:-:S05]  /*79f0*/  IMAD.MOV.U32 R4, RZ, RZ, R5 ;  /* 0x000000ffff047224 */ /* 0x000fca00078e0005 */
        /* <DEDUP_REMOVED lines=17> */
[----:B------:R1:W-:Y:S02]  /*7b10*/  STL [R1+0x2c8], R208 ;  /* 0x0002c8d001007387 */ /* 0x0003e40000100800 */
[----:B-1----:R-:W-:Y:S02]  /*7b20*/  MOV R208, R9 ;  /* 0x0000000900d07202 */ /* 0x002fe40000000f00 */
[----:B------:R-:W3:Y:S04]  /*7b30*/  LDL.LU.64 R8, [R1+0x340] ;  /* 0x0003400001087983 */ /* 0x000ee80000300a00 */
[----:B------:R-:W-:Y:S04]  /*7b40*/  STL [R1+0x2d0], R208 ;  /* 0x0002d0d001007387 */ /* 0x000fe80000100800 */
[----:B------:R1:W-:Y:S04]  /*7b50*/  STL [R1+0x2dc], R6 ;  /* 0x0002dc0601007387 */ /* 0x0003e80000100800 */
[----:B------:R1:W-:Y:S02]  /*7b60*/  STL [R1+0x2e4], R204 ;  /* 0x0002e4cc01007387 */ /* 0x0003e40000100800 */
[----:B-1----:R-:W-:-:S05]  /*7b70*/  IMAD.MOV.U32 R6, RZ, RZ, R7 ;  /* 0x000000ffff067224 */ /* 0x002fca00078e0007 */
[----:B------:R1:W-:Y:S01]  /*7b80*/  STL [R1+0x2d8], R6 ;  /* 0x0002d80601007387 */ /* 0x0003e20000100800 */
[----:B------:R-:W-:-:S03]  /*7b90*/  IMAD.MOV.U32 R204, RZ, RZ, R205 ;  /* 0x000000ffffcc7224 */ /* 0x000fc600078e00cd */
[----:B-1----:R-:W3:Y:S04]  /*7ba0*/  LDL.LU.64 R6, [R1+0x428] ;  /* 0x0004280001067983 */ /* 0x002ee80000300a00 */
[----:B------:R1:W-:Y:S04]  /*7bb0*/  STL [R1+0x2ec], R202 ;  /* 0x0002ecca01007387 */ /* 0x0003e80000100800 */
[----:B------:R-:W-:Y:S04]  /*7bc0*/  STL [R1+0x2e0], R204 ;  /* 0x0002e0cc01007387 */ /* 0x000fe80000100800 */
[----:B------:R4:W-:Y:S01]  /*7bd0*/  STL [R1+0x2f4], R200 ;  /* 0x0002f4c801007387 */ /* 0x0009e20000100800 */
[----:B-1----:R-:W-:-:S05]  /*7be0*/  IMAD.MOV.U32 R202, RZ, RZ, R203 ;  /* 0x000000ffffca7224 */ /* 0x002fca00078e00cb */
[----:B------:R-:W-:Y:S01]  /*7bf0*/  STL [R1+0x2e8], R202 ;  /* 0x0002e8ca01007387 */ /* 0x000fe20000100800 */
[----:B----4-:R-:W-:-:S03]  /*7c00*/  IMAD.MOV.U32 R200, RZ, RZ, R201 ;  /* 0x000000ffffc87224 */ /* 0x010fc600078e00c9 */
        /* <DEDUP_REMOVED lines=8> */
[----:B------:R-:W-:Y:S01]  /*7c90*/  STL [R1+0x314], R206 ;  /* 0x000314ce01007387 */ /* 0x000fe20000100800 */
[----:B-1----:R-:W-:-:S05]  /*7ca0*/  IMAD.MOV.U32 R184, RZ, RZ, R185 ;  /* 0x000000ffffb87224 */ /* 0x002fca00078e00b9 */
[----:B------:R1:W-:Y:S02]  /*7cb0*/  STL [R1+0x308], R184 ;  /* 0x000308b801007387 */ /* 0x0003e40000100800 */
[----:B-1----:R-:W-:Y:S02]  /*7cc0*/  IMAD.MOV.U32 R184, RZ, RZ, R207 ;  /* 0x000000ffffb87224 */ /* 0x002fe400078e00cf */
[----:B------:R1:W-:Y:S04]  /*7cd0*/  STL [R1+0x31c], R4 ;  /* 0x00031c0401007387 */ /* 0x0003e80000100800 */
[----:B------:R-:W-:Y:S04]  /*7ce0*/  STL [R1+0x310], R184 ;  /* 0x000310b801007387 */ /* 0x000fe80000100800 */
[----:B------:R-:W4:Y:S01]  /*7cf0*/  LDL.LU.64 R206, [R1] ;  /* 0x0000000001ce7983 */ /* 0x000f220000300a00 */
[----:B-1----:R-:W-:-:S05]  /*7d00*/  MOV R4, R5 ;  /* 0x0000000500047202 */ /* 0x002fca0000000f00 */
[----:B------:R1:W-:Y:S04]  /*7d10*/  STL [R1+0x318], R4 ;  /* 0x0003180401007387 */ /* 0x0003e80000100800 */
[----:B--2---:R2:W-:Y:S04]  /*7d20*/  STL [R1+0x324], R2 ;  /* 0x0003240201007387 */ /* 0x0045e80000100800 */
[----:B-1----:R-:W4:Y:S01]  /*7d30*/  LDL.LU.64 R4, [R1+0x8] ;  /* 0x0000080001047983 */ /* 0x002f220000300a00 */
[----:B--2---:R-:W-:-:S03]  /*7d40*/  IMAD.MOV.U32 R2, RZ, RZ, R3 ;  /* 0x000000ffff027224 */ /* 0x004fc600078e0003 */
[----:B---3--:R1:W-:Y:S04]  /*7d50*/  STL [R1+0x32c], R10 ;  /* 0x00032c0a01007387 */ /* 0x0083e80000100800 */
[----:B------:R2:W-:Y:S01]  /*7d60*/  STL [R1+0x320], R2 ;  /* 0x0003200201007387 */ /* 0x0005e20000100800 */
[----:B-1----:R-:W-:-:S03]  /*7d70*/  IMAD.MOV.U32 R10, RZ, RZ, R11 ;  /* 0x000000ffff0a7224 */ /* 0x002fc600078e000b */
[----:B--2---:R-:W2:Y:S04]  /*7d80*/  LDL.LU.64 R2, [R1+0x18] ;  /* 0x0000180001027983 */ /* 0x004ea80000300a00 */
[----:B------:R-:W-:Y:S04]  /*7d90*/  STL [R1+0x334], R188 ;  /* 0x000334bc01007387 */ /* 0x000fe80000100800 */
[----:B------:R1:W-:Y:S04]  /*7da0*/  STL [R1+0x328], R10 ;  /* 0x0003280a01007387 */ /* 0x0003e80000100800 */
[----:B------:R-:W3:Y:S01]  /*7db0*/  LDL.LU.64 R208, [R1+0x20] ;  /* 0x0000200001d07983 */ /* 0x000ee20000300a00 */
[----:B-1----:R-:W-:-:S03]  /*7dc0*/  IMAD.MOV.U32 R10, RZ, RZ, R189 ;  /* 0x000000ffff0a7224 */ /* 0x002fc600078e00bd */
[----:B------:R-:W3:Y:S04]  /*7dd0*/  LDL.LU.64 R188, [R1+0x350] ;  /* 0x0003500001bc7983 */ /* 0x000ee80000300a00 */
[----:B------:R-:W-:Y:S04]  /*7de0*/  STL [R1+0x330], R10 ;  /* 0x0003300a01007387 */ /* 0x000fe80000100800 */
[----:B------:R1:W-:Y:S04]  /*7df0*/  STL [R1+0x33c], R8 ;  /* 0x00033c0801007387 */ /* 0x0003e80000100800 */
[----:B------:R-:W3:Y:S01]  /*7e00*/  LDL.LU.64 R190, [R1+0x358] ;  /* 0x0003580001be7983 */ /* 0x000ee20000300a00 */
[----:B-1----:R-:W-:-:S03]  /*7e10*/  IMAD.MOV.U32 R8, RZ, RZ, R9 ;  /* 0x000000ffff087224 */ /* 0x002fc600078e0009 */
[----:B------:R1:W-:Y:S04]  /*7e20*/  STL [R1+0x344], R6 ;  /* 0x0003440601007387 */ /* 0x0003e80000100800 */
[----:B------:R1:W-:Y:S04]  /*7e30*/  STL [R1+0x338], R8 ;  /* 0x0003380801007387 */ /* 0x0003e80000100800 */
[----:B------:R-:W3:Y:S01]  /*7e40*/  LDL.LU.64 R214, [R1+0x360] ;  /* 0x0003600001d67983 */ /* 0x000ee20000300a00 */
[----:B-1----:R-:W-:-:S03]  /*7e50*/  IMAD.MOV.U32 R6, RZ, RZ, R7 ;  /* 0x000000ffff067224 */ /* 0x002fc600078e0007 */
[----:B------:R-:W3:Y:S04]  /*7e60*/  LDL.LU.64 R216, [R1+0x368] ;  /* 0x0003680001d87983 */ /* 0x000ee80000300a00 */
[----:B------:R-:W3:Y:S04]  /*7e70*/  LDL.LU.64 R10, [R1+0x370] ;  /* 0x00037000010a7983 */ /* 0x000ee80000300a00 */
[----:B------:R1:W-:Y:S04]  /*7e80*/  STL [R1+0x340], R6 ;  /* 0x0003400601007387 */ /* 0x0003e80000100800 */
[----:B------:R-:W3:Y:S04]  /*7e90*/  LDL.LU.64 R8, [R1+0x378] ;  /* 0x0003780001087983 */ /* 0x000ee80000300a00 */
[----:B-1----:R-:W3:Y:S01]  /*7ea0*/  LDL.LU.64 R6, [R1+0x380] ;  /* 0x0003800001067983 */ /* 0x002ee20000300a00 */
[----:B----4-:R-:W-:-:S02]  /*7eb0*/  IMAD.MOV.U32 R201, RZ, RZ, R206 ;  /* 0x000000ffffc97224 */ /* 0x010fc400078e00ce */
[----:B------:R-:W-:Y:S02]  /*7ec0*/  IMAD.MOV.U32 R200, RZ, RZ, R207 ;  /* 0x000000ffffc87224 */ /* 0x000fe400078e00cf */
[----:B------:R-:W-:Y:S02]  /*7ed0*/  IMAD.MOV.U32 R203, RZ, RZ, R4 ;  /* 0x000000ffffcb7224 */ /* 0x000fe400078e0004 */
[----:B------:R-:W-:Y:S02]  /*7ee0*/  IMAD.MOV.U32 R202, RZ, RZ, R5 ;  /* 0x000000ffffca7224 */ /* 0x000fe400078e0005 */
[----:B------:R-:W4:Y:S01]  /*7ef0*/  LDL.LU.64 R4, [R1+0x388] ;  /* 0x0003880001047983 */ /* 0x000f220000300a00 */
[----:B--2---:R-:W-:Y:S01]  /*7f00*/  MOV R205, R2 ;  /* 0x0000000200cd7202 */ /* 0x004fe20000000f00 */
[----:B------:R-:W-:Y:S02]  /*7f10*/  IMAD.MOV.U32 R204, RZ, RZ, R3 ;  /* 0x000000ffffcc7224 */ /* 0x000fe400078e0003 */
[----:B------:R-:W2:Y:S01]  /*7f20*/  LDL.LU.64 R2, [R1+0x390] ;  /* 0x0003900001027983 */ /* 0x000ea20000300a00 */
[----:B---3--:R-:W-:-:S02]  /*7f30*/  IMAD.MOV.U32 R207, RZ, RZ, R208 ;  /* 0x000000ffffcf7224 */ /* 0x008fc400078e00d0 */
[----:B------:R-:W-:Y:S02]  /*7f40*/  IMAD.MOV.U32 R206, RZ, RZ, R209 ;  /* 0x000000ffffce7224 */ /* 0x000fe400078e00d1 */
[----:B------:R-:W-:Y:S02]  /*7f50*/  IMAD.MOV.U32 R209, RZ, RZ, R188 ;  /* 0x000000ffffd17224 */ /* 0x000fe400078e00bc */
[----:B------:R-:W-:Y:S02]  /*7f60*/  IMAD.MOV.U32 R208, RZ, RZ, R189 ;  /* 0x000000ffffd07224 */ /* 0x000fe400078e00bd */
[----:B------:R-:W3:Y:S01]  /*7f70*/  LDL.LU.64 R188, [R1+0x398] ;  /* 0x0003980001bc7983 */ /* 0x000ee20000300a00 */
[----:B------:R-:W-:Y:S02]  /*7f80*/  IMAD.MOV.U32 R211, RZ, RZ, R190 ;  /* 0x000000ffffd37224 */ /* 0x000fe400078e00be */
[----:B------:R-:W-:Y:S02]  /*7f90*/  IMAD.MOV.U32 R210, RZ, RZ, R191 ;  /* 0x000000ffffd27224 */ /* 0x000fe400078e00bf */
[----:B------:R-:W3:Y:S04]  /*7fa0*/  LDL.LU.64 R190, [R1+0x3a0] ;  /* 0x0003a00001be7983 */ /* 0x000ee80000300a00 */
[----:B------:R-:W3:Y:S04]  /*7fb0*/  LDL.LU.64 R234, [R1+0x3a8] ;  /* 0x0003a80001ea7983 */ /* 0x000ee80000300a00 */
[----:B------:R-:W3:Y:S04]  /*7fc0*/  LDL.LU.64 R236, [R1+0x3b0] ;  /* 0x0003b00001ec7983 */ /* 0x000ee80000300a00 */
[----:B------:R-:W3:Y:S04]  /*7fd0*/  LDL.LU.64 R238, [R1+0x3b8] ;  /* 0x0003b80001ee7983 */ /* 0x000ee80000300a00 */
[----:B------:R-:W3:Y:S01]  /*7fe0*/  LDL.LU.64 R240, [R1+0x3c0] ;  /* 0x0003c00001f07983 */ /* 0x000ee20000300a00 */
[----:B------:R-:W-:-:S03]  /*7ff0*/  IMAD.MOV.U32 R199, RZ, RZ, R250 ;  /* 0x000000ffffc77224 */ /* 0x000fc600078e00fa */
[----:B------:R-:W3:Y:S01]  /*8000*/  LDL.LU.64 R242, [R1+0x3c8] ;  /* 0x0003c80001f27983 */ /* 0x000ee20000300a00 */
[----:B------:R-:W-:-:S03]  /*8010*/  IMAD.MOV.U32 R198, RZ, RZ, R251 ;  /* 0x000000ffffc67224 */ /* 0x000fc600078e00fb */
[----:B------:R-:W3:Y:S04]  /*8020*/  LDL.LU.64 R244, [R1+0x3d0] ;  /* 0x0003d00001f47983 */ /* 0x000ee80000300a00 */
[----:B------:R-:W3:Y:S04]  /*8030*/  LDL.LU.64 R246, [R1+0x3d8] ;  /* 0x0003d80001f67983 */ /* 0x000ee80000300a00 */
[----:B------:R-:W3:Y:S01]  /*8040*/  LDL.LU.64 R248, [R1+0x3e0] ;  /* 0x0003e00001f87983 */ /* 0x000ee20000300a00 */
[----:B------:R-:W-:Y:S01]  /*8050*/  IMAD.MOV.U32 R213, RZ, RZ, R214 ;  /* 0x000000ffffd57224 */ /* 0x000fe200078e00d6 */
[----:B------:R-:W-:-:S02]  /*8060*/  MOV R212, R215 ;  /* 0x000000d700d47202 */ /* 0x000fc40000000f00 */
[----:B------:R-:W3:Y:S01]  /*8070*/  LDL.LU.64 R250, [R1+0x3e8] ;  /* 0x0003e80001fa7983 */ /* 0x000ee20000300a00 */
[----:B------:R-:W-:Y:S02]  /*8080*/  IMAD.MOV.U32 R215, RZ, RZ, R216 ;  /* 0x000000ffffd77224 */ /* 0x000fe400078e00d8 */
[----:B------:R-:W-:Y:S02]  /*8090*/  IMAD.MOV.U32 R214, RZ, RZ, R217 ;  /* 0x000000ffffd67224 */ /* 0x000fe400078e00d9 */
[----:B------:R-:W-:Y:S02]  /*80a0*/  IMAD.MOV.U32 R217, RZ, RZ, R10 ;  /* 0x000000ffffd97224 */ /* 0x000fe400078e000a */
[----:B------:R-:W-:Y:S02]  /*80b0*/  IMAD.MOV.U32 R216, RZ, RZ, R11 ;  /* 0x000000ffffd87224 */ /* 0x000fe400078e000b */
[----:B------:R-:W3:Y:S01]  /*80c0*/  LDL.LU.64 R10, [R1+0x3f0] ;  /* 0x0003f000010a7983 */ /* 0x000ee20000300a00 */
[----:B------:R-:W-:-:S02]  /*80d0*/  IMAD.MOV.U32 R219, RZ, RZ, R8 ;  /* 0x000000ffffdb7224 */ /* 0x000fc400078e0008 */
[----:B------:R-:W-:Y:S02]  /*80e0*/  IMAD.MOV.U32 R218, RZ, RZ, R9 ;  /* 0x000000ffffda7224 */ /* 0x000fe400078e0009 */
[----:B------:R-:W3:Y:S01]  /*80f0*/  LDL.LU.64 R8, [R1+0x3f8] ;  /* 0x0003f80001087983 */ /* 0x000ee20000300a00 */
[----:B------:R-:W-:Y:S02]  /*8100*/  IMAD.MOV.U32 R221, RZ, RZ, R6 ;  /* 0x000000ffffdd7224 */ /* 0x000fe400078e0006 */
[----:B------:R-:W-:Y:S02]  /*8110*/  IMAD.MOV.U32 R220, RZ, RZ, R7 ;  /* 0x000000ffffdc7224 */ /* 0x000fe400078e0007 */
[----:B------:R-:W3:Y:S01]  /*8120*/  LDL.LU.64 R6, [R1+0x400] ;  /* 0x0004000001067983 */ /* 0x000ee20000300a00 */
[----:B----4-:R-:W-:Y:S01]  /*8130*/  MOV R224, R4 ;  /* 0x0000000400e07202 */ /* 0x010fe20000000f00 */
[----:B------:R-:W-:Y:S02]  /*8140*/  IMAD.MOV.U32 R223, RZ, RZ, R5 ;  /* 0x000000ffffdf7224 */ /* 0x000fe400078e0005 */
[----:B------:R-:W4:Y:S01]  /*8150*/  LDL.LU.64 R4, [R1+0x408] ;  /* 0x0004080001047983 */ /* 0x000f220000300a00 */
[----:B--2---:R-:W-:-:S02]  /*8160*/  IMAD.MOV.U32 R226, RZ, RZ, R2 ;  /* 0x000000ffffe27224 */ /* 0x004fc400078e0002 */
[----:B------:R-:W-:Y:S02]  /*8170*/  IMAD.MOV.U32 R225, RZ, RZ, R3 ;  /* 0x000000ffffe17224 */ /* 0x000fe400078e0003 */
[----:B---3--:R-:W-:Y:S02]  /*8180*/  IMAD.MOV.U32 R228, RZ, RZ, R188 ;  /* 0x000000ffffe47224 */ /* 0x008fe400078e00bc */
[----:B------:R-:W-:Y:S02]  /*8190*/  IMAD.MOV.U32 R227, RZ, RZ, R189 ;  /* 0x000000ffffe37224 */ /* 0x000fe400078e00bd */
[----:B------:R-:W2:Y:S04]  /*81a0*/  LDL.LU.64 R188, [R1+0x410] ;  /* 0x0004100001bc7983 */ /* 0x000ea80000300a00 */
[----:B------:R-:W3:Y:S01]  /*81b0*/  LDL.LU.64 R2, [R1+0x418] ;  /* 0x0004180001027983 */ /* 0x000ee20000300a00 */
[----:B------:R-:W-:-:S02]  /*81c0*/  IMAD.MOV.U32 R230, RZ, RZ, R190 ;  /* 0x000000ffffe67224 */ /* 0x000fc400078e00be */
[----:B------:R-:W-:Y:S02]  /*81d0*/  IMAD.MOV.U32 R229, RZ, RZ, R191 ;  /* 0x000000ffffe57224 */ /* 0x000fe400078e00bf */
[----:B------:R-:W3:Y:S01]  /*81e0*/  LDL.LU.64 R190, [R1+0x420] ;  /* 0x0004200001be7983 */ /* 0x000ee20000300a00 */
[----:B------:R-:W-:Y:S02]  /*81f0*/  IMAD.MOV.U32 R232, RZ, RZ, R234 ;  /* 0x000000ffffe87224 */ /* 0x000fe400078e00ea */
[----:B------:R-:W-:Y:S01]  /*8200*/  IMAD.MOV.U32 R234, RZ, RZ, R236 ;  /* 0x000000ffffea7224 */ /* 0x000fe200078e00ec */
[----:B------:R-:W-:Y:S01]  /*8210*/  MOV R231, R235 ;  /* 0x000000eb00e77202 */ /* 0x000fe20000000f00 */
[----:B------:R-:W-:Y:S02]  /*8220*/  IMAD.MOV.U32 R236, RZ, RZ, R238 ;  /* 0x000000ffffec7224 */ /* 0x000fe400078e00ee */
[----:B------:R-:W-:Y:S02]  /*8230*/  IMAD.MOV.U32 R233, RZ, RZ, R237 ;  /* 0x000000ffffe97224 */ /* 0x000fe400078e00ed */
[----:B------:R-:W-:-:S02]  /*8240*/  IMAD.MOV.U32 R238, RZ, RZ, R240 ;  /* 0x000000ffffee7224 */ /* 0x000fc400078e00f0 */
[----:B------:R-:W-:Y:S02]  /*8250*/  IMAD.MOV.U32 R235, RZ, RZ, R239 ;  /* 0x000000ffffeb7224 */ /* 0x000fe400078e00ef */
        /* <DEDUP_REMOVED lines=8> */
[----:B------:R-:W-:Y:S02]  /*82e0*/  IMAD.MOV.U32 R245, RZ, RZ, R249 ;  /* 0x000000fffff57224 */ /* 0x000fe400078e00f9 */
[----:B------:R-:W-:Y:S02]  /*82f0*/  IMAD.MOV.U32 R248, RZ, RZ, R250 ;  /* 0x000000fffff87224 */ /* 0x000fe400078e00fa */
[----:B------:R-:W-:Y:S02]  /*8300*/  IMAD.SHL.U32 R184, R178, 0x40, RZ ;  /* 0x00000040b2b87824 */ /* 0x000fe400078e00ff */
[----:B------:R-:W-:-:S02]  /*8310*/  IMAD.MOV.U32 R247, RZ, RZ, R251 ;  /* 0x000000fffff77224 */ /* 0x000fc400078e00fb */
[----:B------:R-:W-:Y:S01]  /*8320*/  IMAD.MOV.U32 R250, RZ, RZ, R10 ;  /* 0x000000fffffa7224 */ /* 0x000fe200078e000a */
[----:B------:R-:W-:Y:S02]  /*8330*/  MOV R249, R11 ;  /* 0x0000000b00f97202 */ /* 0x000fe40000000f00 */
[----:B------:R1:W5:Y:S01]  /*8340*/  LDL.LU.64 R10, [R1+0x480] ;  /* 0x00048000010a7983 */ /* 0x0003620000300a00 */
[----:B------:R-:W-:Y:S02]  /*8350*/  IMAD.MOV.U32 R252, RZ, RZ, R8 ;  /* 0x000000fffffc7224 */ /* 0x000fe400078e0008 */
[----:B------:R-:W-:Y:S02]  /*8360*/  IMAD.MOV.U32 R251, RZ, RZ, R9 ;  /* 0x000000fffffb7224 */ /* 0x000fe400078e0009 */
[----:B------:R1:W5:Y:S01]  /*8370*/  LDL.LU.64 R8, [R1+0x478] ;  /* 0x0004780001087983 */ /* 0x0003620000300a00 */
[----:B------:R-:W-:-:S03]  /*8380*/  IMAD.MOV.U32 R178, RZ, RZ, R7 ;  /* 0x000000ffffb27224 */ /* 0x000fc600078e0007 */
[----:B------:R1:W-:Y:S01]  /*8390*/  STL [R1+0x4], R6 ;  /* 0x0000040601007387 */ /* 0x0003e20000100800 */
[----:B------:R-:W-:-:S03]  /*83a0*/  SHF.R.S32.HI R27, RZ, 0x1f, R186 ;  /* 0x0000001fff1b7819 */ /* 0x000fc600000114ba */
[----:B-1----:R1:W5:Y:S01]  /*83b0*/  LDL.LU.64 R6, [R1+0x470] ;  /* 0x0004700001067983 */ /* 0x0023620000300a00 */
[----:B------:R-:W-:Y:S01]  /*83c0*/  LEA.HI R27, R27, R186, RZ, 0x6 ;  /* 0x000000ba1b1b7211 */ /* 0x000fe200078f30ff */
[----:B------:R-:W-:Y:S02]  /*83d0*/  IMAD.SHL.U32 R186, R179, 0x40, RZ ;  /* 0x00000040b3ba7824 */ /* 0x000fe400078e00ff */
[----:B------:R-:W-:Y:S01]  /*83e0*/  IMAD.MOV.U32 R179, RZ, RZ, R180 ;  /* 0x000000ffffb37224 */ /* 0x000fe200078e00b4 */
[----:B------:R-:W-:Y:S01]  /*83f0*/  MOV R180, R181 ;  /* 0x000000b500b47202 */ /* 0x000fe20000000f00 */
[----:B------:R-:W-:Y:S02]  /*8400*/  IMAD.MOV.U32 R181, RZ, RZ, R182 ;  /* 0x000000ffffb57224 */ /* 0x000fe400078e00b6 */
[----:B------:R-:W-:Y:S01]  /*8410*/  IMAD.MOV.U32 R182, RZ, RZ, R183 ;  /* 0x000000ffffb67224 */ /* 0x000fe200078e00b7 */
[----:B------:R-:W-:Y:S02]  /*8420*/  SHF.R.S32.HI R185, RZ, 0x1f, R186 ;  /* 0x0000001fffb97819 */ /* 0x000fe400000114ba */
[----:B------:R-:W-:-:S02]  /*8430*/  CS2R R120, SRZ ;  /* 0x0000000000787805 */ /* 0x000fc4000001ff00 */
[----:B------:R-:W-:Y:S02]  /*8440*/  CS2R R122, SRZ ;  /* 0x00000000007a7805 */ /* 0x000fe4000001ff00 */
[----:B------:R-:W-:Y:S02]  /*8450*/  CS2R R124, SRZ ;  /* 0x00000000007c7805 */ /* 0x000fe4000001ff00 */
[----:B------:R-:W-:Y:S02]  /*8460*/  SHF.L.U64.HI R185, R186, 0x2, R185 ;  /* 0x00000002bab97819 */ /* 0x000fe400000102b9 */
        /* <DEDUP_REMOVED lines=45> */
[----:B------:R-:W-:Y:S01]  /*8740*/  CS2R R24, SRZ ;  /* 0x0000000000187805 */ /* 0x000fe2000001ff00 */
[----:B------:R-:W-:Y:S01]  /*8750*/  IMAD.SHL.U32 R186, R186, 0x4, RZ ;  /* 0x00000004baba7824 */ /* 0x000fe200078e00ff */
        /* <DEDUP_REMOVED lines=14> */
[----:B------:R-:W-:Y:S01]  /*8840*/  UMOV UR12, 0xffffffff ;  /* 0xffffffff000c7882 */ /* 0x000fe20000000000 */
[----:B------:R-:W-:Y:S01]  /*8850*/  UMOV UR4, URZ ;  /* 0x0000003f00047c82 */ /* 0x000fe20008000000 */
[----:B----4-:R-:W-:Y:S04]  /*8860*/  STL [R1+0xc], R4 ;  /* 0x00000c0401007387 */ /* 0x010fe80000100800 */
[----:B------:R4:W-:Y:S02]  /*8870*/  STL [R1], R178 ;  /* 0x000000b201007387 */ /* 0x0009e40000100800 */
[----:B----4-:R-:W-:-:S02]  /*8880*/  IMAD.MOV.U32 R178, RZ, RZ, R5 ;  /* 0x000000ffffb27224 */ /* 0x010fc400078e0005 */
[----:B------:R1:W5:Y:S04]  /*8890*/  LDL.LU.64 R4, [R1+0x468] ;  /* 0x0004680001047983 */ /* 0x0003680000300a00 */
[----:B--2---:R-:W-:Y:S04]  /*88a0*/  STL [R1+0x14], R188 ;  /* 0x000014bc01007387 */ /* 0x004fe80000100800 */
[----:B------:R2:W-:Y:S02]  /*88b0*/  STL [R1+0x8], R178 ;  /* 0x000008b201007387 */ /* 0x0005e40000100800 */
[----:B--2---:R-:W-:-:S02]  /*88c0*/  IMAD.MOV.U32 R178, RZ, RZ, R189 ;  /* 0x000000ffffb27224 */ /* 0x004fc400078e00bd */
[----:B------:R1:W5:Y:S04]  /*88d0*/  LDL.LU.64 R188, [R1+0x460] ;  /* 0x0004600001bc7983 */ /* 0x0003680000300a00 */
[----:B---3--:R-:W-:Y:S01]  /*88e0*/  STL [R1+0x1c], R2 ;  /* 0x00001c0201007387 */ /* 0x008fe20000100800 */
[----:B------:R-:W-:-:S03]  /*88f0*/  IMAD.MOV.U32 R183, RZ, RZ, R191 ;  /* 0x000000ffffb77224 */ /* 0x000fc600078e00bf */
[----:B------:R2:W-:Y:S02]  /*8900*/  STL [R1+0x10], R178 ;  /* 0x000010b201007387 */ /* 0x0005e40000100800 */
[----:B--2---:R-:W-:Y:S02]  /*8910*/  IMAD.MOV.U32 R178, RZ, RZ, R3 ;  /* 0x000000ffffb27224 */ /* 0x004fe400078e0003 */
[----:B------:R1:W5:Y:S04]  /*8920*/  LDL.LU.64 R2, [R1+0x458] ;  /* 0x0004580001027983 */ /* 0x0003680000300a00 */
[----:B------:R2:W-:Y:S04]  /*8930*/  STL [R1+0x24], R190 ;  /* 0x000024be01007387 */ /* 0x0005e80000100800 */
[----:B------:R-:W-:Y:S04]  /*8940*/  STL [R1+0x18], R178 ;  /* 0x000018b201007387 */ /* 0x000fe80000100800 */
[----:B------:R-:W-:Y:S01]  /*8950*/  STL [R1+0x20], R183 ;  /* 0x000020b701007387 */ /* 0x000fe20000100800 */
[----:B--2---:R-:W-:-:S05]  /*8960*/  SHF.R.S32.HI R190, RZ, 0x6, R27 ;  /* 0x00000006ffbe7819 */ /* 0x004fca000001141b */
[----:B------:R2:W-:Y:S02]  /*8970*/  STL [R1+0x350], R190 ;  /* 0x000350be01007387 */ /* 0x0005e40000100800 */
[----:B--2---:R-:W-:-:S05]  /*8980*/  VIADD R190, R190, 0xffffffff ;  /* 0xffffffffbebe7836 */ /* 0x004fca0000000000 */
[----:B------:R1:W-:Y:S01]  /*8990*/  STL [R1+0x354], R190 ;  /* 0x000354be01007387 */ /* 0x0003e20000100800 */
[----:B------:R-:W-:Y:S01]  /*89a0*/  SHF.R.S32.HI R183, RZ, 0x1f, R184 ;  /* 0x0000001fffb77819 */ /* 0x000fe200000114b8 */
[----:B------:R-:W-:Y:S01]  /*89b0*/  IMAD.MOV.U32 R178, RZ, RZ, RZ ;  /* 0x000000ffffb27224 */ /* 0x000fe200078e00ff */
[----:B------:R-:W-:Y:S02]  /*89c0*/  CS2R R26, SRZ ;  /* 0x00000000001a7805 */ /* 0x000fe4000001ff00 */
[C---:B------:R-:W-:Y:S02]  /*89d0*/  SHF.L.U64.HI R183, R184.reuse, 0x2, R183 ;  /* 0x00000002b8b77819 */ /* 0x040fe400000102b7 */
[----:B------:R-:W-:-:S07]  /*89e0*/  SHF.L.U32 R184, R184, 0x2, RZ ;  /* 0x00000002b8b87819 */ /* 0x000fce00000006ff */
.L_x_1:
[----:B------:R-:W-:Y:S01]  /*89f0*/  UIADD3 UR12, UR12, 0x1, URZ ;  /* 0x000000010c0c7890 */ /* 0x000fe2000fffe03f */
[----:B------:R-:W-:-:S04]  /*8a00*/  DEPBAR.LE SB0, 0x0 ;  /* 0x000080000000791a */ /* 0x000fc80000000000 */
[----:B------:R-:W-:Y:S01]  /*8a10*/  BAR.SYNC.DEFER_BLOCKING 0x0 ;  /* 0x0000000000007b1d */ /* 0x000fe20000010000 */
[----:B------:R-:W-:-:S04]  /*8a20*/  UISETP.GT.AND UP0, UPT, UR12, 0x1, UPT ;  /* 0x000000010c00788c */ /* 0x000fc8000bf04270 */
[----:B------:R-:W-:-:S03]  /*8a30*/  USEL UR12, UR12, URZ, !UP0 ;  /* 0x0000003f0c0c7287 */ /* 0x000fc6000c000000 */
[----:B-1----:R-:W1:Y:S01]  /*8a40*/  LDC R190, c[0x0][0x230] ;  /* 0x00008c00ffbe7b82 */ /* 0x002e620000000800 */
[----:B--2---:R-:W2:Y:S01]  /*8a50*/  LDL R191, [R1+0x354] ;  /* 0x0003540001bf7983 */ /* 0x004ea20000100800 */
[----:B------:R-:W-:Y:S02]  /*8a60*/  ULEA UR6, UR12, UR7, 0xe ;  /* 0x000000070c067291 */ /* 0x000fe4000f8e703f */
[----:B------:R-:W-:Y:S01]  /*8a70*/  ULEA UR5, UR12, UR7, 0x10 ;  /* 0x000000070c057291 */ /* 0x000fe2000f8e803f */
[----:B------:R3:W-:Y:S01]  /*8a80*/  STL [R1+0x478], R238 ;  /* 0x000478ee01007387 */ /* 0x0007e20000100800 */
[----:B------:R-:W-:Y:S02]  /*8a90*/  UIADD3 UR6, UR6, 0x20000, URZ ;  /* 0x0002000006067890 */ /* 0x000fe4000fffe03f */
[----:B------:R-:W-:Y:S01]  /*8aa0*/  USHF.R.U32.HI UR5, URZ, 0x4, UR5 ;  /* 0x000000043f057899 */ /* 0x000fe20008011605 */
[----:B------:R-:W-:Y:S01]  /*8ab0*/  STL [R1+0x474], R246 ;  /* 0x000474f601007387 */ /* 0x000fe20000100800 */
[----:B------:R-:W-:-:S02]  /*8ac0*/  USHF.R.U32.HI UR6, URZ, 0x4, UR6 ;  /* 0x000000043f067899 */ /* 0x000fc40008011606 */
[----:B------:R-:W-:Y:S01]  /*8ad0*/  USGXT.U32 UR8, UR5, 0xe ;  /* 0x0000000e0508789a */ /* 0x000fe20008000000 */
[----:B------:R4:W-:Y:S01]  /*8ae0*/  STL [R1+0x470], R237 ;  /* 0x000470ed01007387 */ /* 0x0009e20000100800 */
[----:B------:R-:W-:Y:S01]  /*8af0*/  USGXT.U32 UR10, UR6, 0xe ;  /* 0x0000000e060a789a */ /* 0x000fe20008000000 */
[----:B------:R-:W-:Y:S01]  /*8b00*/  UMOV UR9, 0x40000040 ;  /* 0x4000004000097882 */ /* 0x000fe20000000000 */
[----:B------:R-:W-:Y:S01]  /*8b10*/  WARPGROUP.ARRIVE ;  /* 0x00000000000079c5 */ /* 0x000fe20000000000 */
[----:B------:R-:W-:Y:S01]  /*8b20*/  UMOV UR11, 0x40000040 ;  /* 0x40000040000b7882 */ /* 0x000fe20000000000 */
[----:B------:R-:W-:Y:S01]  /*8b30*/  UIADD3 UR16, UP0, UR8, 0x2, URZ ;  /* 0x0000000208107890 */ /* 0x000fe2000ff1e03f */
[----:B------:R-:W-:Y:S01]  /*8b40*/  STL [R1+0x46c], R245 ;  /* 0x00046cf501007387 */ /* 0x000fe20000100800 */
[----:B------:R-:W-:-:S03]  /*8b50*/  UIADD3 UR18, UP1, UR10, 0x2, URZ ;  /* 0x000000020a127890 */ /* 0x000fc6000ff3e03f */
[----:B------:R-:W-:Y:S01]  /*8b60*/  HGMMA.64x64x8.F32.TF32 R120, gdesc[UR8], R120 ;  /* 0x04e00000087879f0 */ /* 0x000fe20008702878 */
[----:B------:R-:W-:Y:S01]  /*8b70*/  UMOV UR5, URZ ;  /* 0x0000003f00057c82 */ /* 0x000fe20008000000 */
[----:B------:R-:W-:Y:S01]  /*8b80*/  UMOV UR6, URZ ;  /* 0x0000003f00067c82 */ /* 0x000fe20008000000 */
[----:B------:R-:W-:Y:S01]  /*8b90*/  UIADD3.X UR17, UR5, 0x40000040, URZ, UP0, !UPT ;  /* 0x4000004005117890 */ /* 0x000fe200087fe43f */
[----:B-----5:R-:W-:Y:S01]  /*8ba0*/  STL [R1+0x468], R189 ;  /* 0x000468bd01007387 */ /* 0x020fe20000100800 */
[----:B------:R-:W-:Y:S02]  /*8bb0*/  UIADD3.X UR19, UR6, 0x40000040, URZ, UP1, !UPT ;  /* 0x4000004006137890 */ /* 0x000fe40008ffe43f */
[----:B------:R-:W-:Y:S01]  /*8bc0*/  UIADD3.64 UR40, UR16, 0x2, URZ ;  /* 0x0000000210287897 */ /* 0x000fe2000fffe03f */
[----:B------:R-:W-:Y:S01]  /*8bd0*/  STL [R1+0x464], R188 ;  /* 0x000464bc01007387 */ /* 0x000fe20000100800 */
[----:B------:R-:W-:Y:S02]  /*8be0*/  UIADD3.64 UR42, UR18, 0x2, URZ ;  /* 0x00000002122a7897 */ /* 0x000fe4000fffe03f */
[----:B------:R-:W-:Y:S01]  /*8bf0*/  UIADD3.64 UR36, UR16, 0x4, URZ ;  /* 0x0000000410247897 */ /* 0x000fe2000fffe03f */
[----:B------:R-:W-:Y:S01]  /*8c00*/  STL [R1+0x460], R5 ;  /* 0x0004600501007387 */ /* 0x000fe20000100800 */
[----:B------:R-:W-:-:S02]  /*8c10*/  UIADD3.64 UR38, UR18, 0x4, URZ ;  /* 0x0000000412267897 */ /* 0x000fc4000fffe03f */
[----:B------:R-:W-:Y:S01]  /*8c20*/  UIADD3.64 UR32, UR16, 0x7fe, URZ ;  /* 0x000007fe10207897 */ /* 0x000fe2000fffe03f */
[----:B------:R-:W-:Y:S01]  /*8c30*/  STL [R1+0x45c], R3 ;  /* 0x00045c0301007387 */ /* 0x000fe20000100800 */
[----:B------:R-:W-:Y:S02]  /*8c40*/  UIADD3.64 UR34, UR18, 0x1fe, URZ ;  /* 0x000001fe12227897 */ /* 0x000fe4000fffe03f */
[----:B------:R-:W-:Y:S01]  /*8c50*/  UIADD3.64 UR28, UR16, 0x800, URZ ;  /* 0x00000800101c7897 */ /* 0x000fe2000fffe03f */
[----:B------:R1:W-:Y:S01]  /*8c60*/  STL [R1+0x458], R0 ;  /* 0x0004580001007387 */ /* 0x0003e20000100800 */
[----:B------:R-:W-:Y:S02]  /*8c70*/  UIADD3.64 UR30, UR18, 0x200, URZ ;  /* 0x00000200121e7897 */ /* 0x000fe4000fffe03f */
[----:B------:R-:W-:Y:S01]  /*8c80*/  UIADD3.64 UR24, UR16, 0x802, URZ ;  /* 0x0000080210187897 */ /* 0x000fe2000fffe03f */
[----:B---3--:R-:W3:Y:S01]  /*8c90*/  LDL.LU R238, [R1+0x148] ;  /* 0x0001480001ee7983 */ /* 0x008ee20000300800 */
[----:B------:R-:W-:-:S02]  /*8ca0*/  UIADD3.64 UR26, UR18, 0x202, URZ ;  /* 0x00000202121a7897 */ /* 0x000fc4000fffe03f */
[----:B------:R-:W-:Y:S01]  /*8cb0*/  UIADD3.64 UR20, UR16, 0x804, URZ ;  /* 0x0000080410147897 */ /* 0x000fe2000fffe03f */
[----:B----4-:R-:W4:Y:S01]  /*8cc0*/  LDL.LU R237, [R1+0x14c] ;  /* 0x00014c0001ed7983 */ /* 0x010f220000300800 */
[----:B------:R-:W-:Y:S01]  /*8cd0*/  UIADD3.64 UR22, UR18, 0x204, URZ ;  /* 0x0000020412167897 */ /* 0x000fe2000fffe03f */
[----:B-1----:R-:W-:Y:S01]  /*8ce0*/  VIADD R0, R178, 0x1 ;  /* 0x00000001b2007836 */ /* 0x002fe20000000000 */
[----:B------:R-:W-:Y:S01]  /*8cf0*/  UIADD3.64 UR8, UR16, 0x1fe, URZ ;  /* 0x000001fe10087897 */ /* 0x000fe2000fffe03f */
[----:B------:R-:W3:Y:S01]  /*8d00*/  LDL.LU R189, [R1+0x150] ;  /* 0x0001500001bd7983 */ /* 0x000ee20000300800 */
[----:B------:R-:W-:Y:S01]  /*8d10*/  UIADD3.64 UR44, UR16, 0x200, URZ ;  /* 0x00000200102c7897 */ /* 0x000fe2000fffe03f */
[----:B------:R-:W-:Y:S01]  /*8d20*/  UMOV UR46, UR18 ;  /* 0x00000012002e7c82 */ /* 0x000fe20008000000 */
[----:B------:R-:W-:Y:S01]  /*8d30*/  UMOV UR47, UR19 ;  /* 0x00000013002f7c82 */ /* 0x000fe20008000000 */
[----:B------:R-:W3:Y:S04]  /*8d40*/  LDL.LU R188, [R1+0x154] ;  /* 0x0001540001bc7983 */ /* 0x000ee80000300800 */
[----:B------:R-:W3:Y:S04]  /*8d50*/  LDL.LU R5, [R1+0x158] ;  /* 0x0001580001057983 */ /* 0x000ee80000300800 */
[----:B------:R-:W3:Y:S01]  /*8d60*/  LDL.LU R3, [R1+0x15c] ;  /* 0x00015c0001037983 */ /* 0x000ee20000300800 */
[----:B------:R-:W-:Y:S04]  /*8d70*/  HGMMA.64x64x8.F32.TF32 R120, gdesc[UR16], R120 ;  /* 0x04e00000107879f0 */ /* 0x000fe80008702878 */
[----:B------:R-:W-:Y:S01]  /*8d80*/  HGMMA.64x64x8.F32.TF32 R120, gdesc[UR40], R120 ;  /* 0x04e00000287879f0 */ /* 0x000fe20008702878 */
[----:B------:R-:W-:-:S03]  /*8d90*/  UIADD3.64 UR40, UR16, 0x202, URZ ;  /* 0x0000020210287897 */ /* 0x000fc6000fffe03f */
[----:B------:R-:W-:Y:S01]  /*8da0*/  HGMMA.64x64x8.F32.TF32 R120, gdesc[UR36], R120 ;  /* 0x04e00000247879f0 */ /* 0x000fe20008702878 */
[----:B------:R-:W-:Y:S02]  /*8db0*/  UIADD3.64 UR36, UR16, 0x204, URZ ;  /* 0x0000020410247897 */ /* 0x000fe4000fffe03f */
[----:B------:R-:W-:Y:S01]  /*8dc0*/  UIADD3 UR4, UR4, 0x1, URZ ;  /* 0x0000000104047890 */ /* 0x000fe2000fffe03f */
[-C--:B------:R-:W-:Y:S02]  /*8dd0*/  IADD3 R181, P3, R181, R184.reuse, RZ ;  /* 0x000000b8b5b57210 */ /* 0x080fe40007f7e0ff */
[----:B------:R-:W-:Y:S02]  /*8de0*/  IADD3 R4, P4, R4, R184, RZ ;  /* 0x000000b804047210 */ /* 0x000fe40007f9e0ff */
[----:B--2---:R-:W-:Y:S01]  /*8df0*/  ISETP.GE.AND P0, PT, R178, R191, PT ;  /* 0x000000bfb200720c */ /* 0x004fe20003f06270 */
[----:B------:R-:W-:Y:S01]  /*8e00*/  IMAD R178, R0, -0x40, R190 ;  /* 0xffffffc000b27824 */ /* 0x000fe200078e02be */
[----:B------:R-:W-:Y:S01]  /*8e10*/  HGMMA.64x64x8.F32.TF32 R120, gdesc[UR32], R120 ;  /* 0x04e00000207879f0 */ /* 0x000fe20008702878 */
[----:B------:R-:W-:-:S03]  /*8e20*/  UIADD3.64 UR32, UR16, 0x9fe, URZ ;  /* 0x000009fe10207897 */ /* 0x000fc6000fffe03f */
        /* <DEDUP_REMOVED lines=9> */
[----:B------:R-:W-:Y:S01]  /*8ec0*/  UIADD3.64 UR44, UR16, 0x400, URZ ;  /* 0x00000400102c7897 */ /* 0x000fe2000fffe03f */
[----:B------:R-:W-:Y:S01]  /*8ed0*/  UMOV UR46, UR18 ;  /* 0x00000012002e7c82 */ /* 0x000fe20008000000 */
[----:B------:R-:W-:Y:S01]  /*8ee0*/  UMOV UR47, UR19 ;  /* 0x00000013002f7c82 */ /* 0x000fe20008000000 */
        /* <DEDUP_REMOVED lines=14> */
[----:B------:R-:W-:Y:S04]  /*8fd0*/  HGMMA.64x64x8.F32.TF32 R56, gdesc[UR44], R56 ;  /* 0x04e000002c3879f0 */ /* 0x000fe80008702838 */
        /* <DEDUP_REMOVED lines=12> */
[----:B------:R-:W-:Y:S01]  /*90a0*/  UIADD3.64 UR8, UR16, 0x600, URZ ;  /* 0x0000060010087897 */ /* 0x000fe2000fffe03f */
[----:B------:R-:W-:Y:S01]  /*90b0*/  UMOV UR10, UR18 ;  /* 0x00000012000a7c82 */ /* 0x000fe20008000000 */
[----:B------:R-:W-:Y:S01]  /*90c0*/  UMOV UR11, UR19 ;  /* 0x00000013000b7c82 */ /* 0x000fe20008000000 */
[----:B------:R-:W-:Y:S01]  /*90d0*/  UIADD3.64 UR16, UR16, 0xe04, URZ ;  /* 0x00000e0410107897 */ /* 0x000fe2000fffe03f */
[----:B------:R-:W-:Y:S01]  /*90e0*/  UMOV UR18, UR22 ;  /* 0x0000001600127c82 */ /* 0x000fe20008000000 */
[----:B------:R-:W-:-:S04]  /*90f0*/  UMOV UR19, UR23 ;  /* 0x0000001700137c82 */ /* 0x000fc80008000000 */
[----:B------:R-:W-:Y:S04]  /*9100*/  HGMMA.64x64x8.F32.TF32 R24, gdesc[UR8], R24 ;  /* 0x04e00000081879f0 */ /* 0x000fe80008702818 */
[----:B------:R-:W-:Y:S04]  /*9110*/  HGMMA.64x64x8.F32.TF32 R24, gdesc[UR40], R24 ;  /* 0x04e00000281879f0 */ /* 0x000fe80008702818 */
[----:B------:R-:W-:Y:S04]  /*9120*/  HGMMA.64x64x8.F32.TF32 R24, gdesc[UR36], R24 ;  /* 0x04e00000241879f0 */ /* 0x000fe80008702818 */
[----:B------:R-:W-:Y:S04]  /*9130*/  HGMMA.64x64x8.F32.TF32 R24, gdesc[UR32], R24 ;  /* 0x04e00000201879f0 */ /* 0x000fe80008702818 */
[----:B------:R-:W-:Y:S04]  /*9140*/  HGMMA.64x64x8.F32.TF32 R24, gdesc[UR28], R24 ;  /* 0x04e000001c1879f0 */ /* 0x000fe80008702818 */
[----:B------:R-:W-:Y:S04]  /*9150*/  HGMMA.64x64x8.F32.TF32 R24, gdesc[UR24], R24 ;  /* 0x04e00000181879f0 */ /* 0x000fe80008702818 */
[----:B------:R-:W-:Y:S01]  /*9160*/  HGMMA.64x64x8.F32.TF32 R24, gdesc[UR16], R24, gsb0 ;  /* 0x04e00000101879f0 */ /* 0x000fe20008002818 */
[----:B------:R-:W-:Y:S01]  /*9170*/  ISETP.GT.AND P1, PT, R178, RZ, PT ;  /* 0x000000ffb200720c */ /* 0x000fe20003f24270 */
[----:B------:R-:W-:-:S03]  /*9180*/  UISETP.GT.AND UP0, UPT, UR4, 0x1, UPT ;  /* 0x000000010400788c */ /* 0x000fc6000bf04270 */
[----:B------:R-:W-:Y:S01]  /*9190*/  SEL R190, RZ, 0x4, !P1 ;  /* 0x00000004ffbe7807 */ /* 0x000fe20004800000 */
[----:B------:R-:W-:-:S03]  /*91a0*/  USEL UR4, UR4, URZ, !UP0 ;  /* 0x0000003f04047287 */ /* 0x000fc6000c000000 */
[----:B------:R-:W-:Y:S02]  /*91b0*/  SEL R190, R190, RZ, !P0 ;  /* 0x000000ffbebe7207 */ /* 0x000fe40004000000 */
[----:B------:R-:W-:Y:S02]  /*91c0*/  IADD3 R179, P1, R179, R184, RZ ;  /* 0x000000b8b3b37210 */ /* 0x000fe40007f3e0ff */
[----:B------:R-:W-:Y:S01]  /*91d0*/  ISETP.NE.U32.AND P2, PT, R190, RZ, PT ;  /* 0x000000ffbe00720c */ /* 0x000fe20003f45070 */
[----:B------:R-:W-:Y:S02]  /*91e0*/  ULEA UR5, UR4, UR7, 0x10 ;  /* 0x0000000704057291 */ /* 0x000fe4000f8e803f */
[----:B------:R-:W-:Y:S02]  /*91f0*/  IMAD.X R180, R180, 0x1, R183, P1 ;  /* 0x00000001b4b47824 */ /* 0x000fe400008e06b7 */
[----:B------:R-:W-:Y:S02]  /*9200*/  IMAD.MOV.U32 R190, RZ, RZ, R179 ;  /* 0x000000ffffbe7224 */ /* 0x000fe400078e00b3 */
[----:B------:R-:W-:-:S02]  /*9210*/  VIADD R222, R2, UR5 ;  /* 0x0000000502de7c36 */ /* 0x000fc40008000000 */
[----:B------:R-:W-:Y:S01]  /*9220*/  IMAD.MOV.U32 R191, RZ, RZ, R180 ;  /* 0x000000ffffbf7224 */ /* 0x000fe200078e00b4 */
[----:B------:R-:W-:Y:S01]  /*9230*/  ISETP.GT.AND P1, PT, R178, 0x1, PT ;  /* 0x00000001b200780c */ /* 0x000fe20003f24270 */
[----:B------:R-:W-:Y:S01]  /*9240*/  IMAD.X R182, R182, 0x1, R183, P3 ;  /* 0x00000001b6b67824 */ /* 0x000fe200018e06b7 */
[----:B------:R-:W-:Y:S02]  /*9250*/  IADD3.X R6, R6, R183, RZ, P4, !PT ;  /* 0x000000b706067210 */ /* 0x000fe400027fe4ff */
[----:B------:R-:W-:Y:S01]  /*9260*/  IADD3 R7, P3, R7, R184, RZ ;  /* 0x000000b807077210 */ /* 0x000fe20007f7e0ff */
[----:B------:R-:W-:Y:S02]  /*9270*/  WARPGROUP.DEPBAR.LE gsb0, 0x1 ;  /* 0x00008000000079c5 */ /* 0x000fe40000010100 */
[----:B------:R-:W-:Y:S06]  /*9280*/  BAR.SYNC.DEFER_BLOCKING 0x0 ;  /* 0x0000000000007b1d */ /* 0x000fec0000010000 */
[----:B------:R-:W-:Y:S01]  /*9290*/  @!PT LDS RZ, [RZ] ;  /* 0x00000000fffff984 */ /* 0x000fe20000000800 */
[----:B------:R-:W-:Y:S01]  /*92a0*/  @!PT LDS RZ, [RZ] ;  /* 0x00000000fffff984 */ /* 0x000fe20000000800 */
[----:B------:R-:W-:Y:S01]  /*92b0*/  @!PT LDS RZ, [RZ] ;  /* 0x00000000fffff984 */ /* 0x000fe20000000800 */
[----:B------:R1:W-:Y:S02]  /*92c0*/  LDGSTS.E [R222], desc[UR14][R190.64], P2 ;  /* 0x00000000bede7fae */ /* 0x0003e4000912184e */
[----:B-1----:R-:W-:-:S04]  /*92d0*/  SEL R190, RZ, 0x4, !P1 ;  /* 0x00000004ffbe7807 */ /* 0x002fc80004800000 */
[----:B------:R-:W-:Y:S01]  /*92e0*/  SEL R190, R190, RZ, !P0 ;  /* 0x000000ffbebe7207 */ /* 0x000fe20004000000 */
[----:B------:R-:W-:-:S03]  /*92f0*/  IMAD.MOV.U32 R191, RZ, RZ, R182 ;  /* 0x000000ffffbf7224 */ /* 0x000fc600078e00b6 */
[----:B------:R-:W-:Y:S01]  /*9300*/  ISETP.NE.U32.AND P1, PT, R190, RZ, PT ;  /* 0x000000ffbe00720c */ /* 0x000fe20003f25070 */
[----:B------:R-:W-:-:S05]  /*9310*/  IMAD.MOV.U32 R190, RZ, RZ, R181 ;  /* 0x000000ffffbe7224 */ /* 0x000fca00078e00b5 */
[----:B------:R1:W-:Y:S01]  /*9320*/  LDGSTS.E [R222+0x4000], desc[UR14][R190.64], P2 ;  /* 0x04000000bede7fae */ /* 0x0003e2000912184e */
[----:B------:R-:W-:Y:S01]  /*9330*/  ISETP.GT.AND P2, PT, R178, 0x2, PT ;  /* 0x00000002b200780c */ /* 0x000fe20003f44270 */
[----:B-1----:R-:W-:Y:S02]  /*9340*/  IMAD.MOV.U32 R190, RZ, RZ, R4 ;  /* 0x000000ffffbe7224 */ /* 0x002fe400078e0004 */
[----:B------:R-:W-:-:S05]  /*9350*/  IMAD.MOV.U32 R191, RZ, RZ, R6 ;  /* 0x000000ffffbf7224 */ /* 0x000fca00078e0006 */
[----:B------:R1:W-:Y:S01]  /*9360*/  LDGSTS.E [R222+0x4], desc[UR14][R190.64], P1 ;  /* 0x00004000bede7fae */ /* 0x0003e2000892184e */
[----:B------:R-:W-:Y:S01]  /*9370*/  IMAD.X R8, R8, 0x1, R183, P3 ;  /* 0x0000000108087824 */ /* 0x000fe200018e06b7 */
[----:B------:R-:W-:Y:S02]  /*9380*/  IADD3 R9, P4, R9, R184, RZ ;  /* 0x000000b809097210 */ /* 0x000fe40007f9e0ff */
[----:B-1----:R-:W-:-:S04]  /*9390*/  SEL R190, RZ, 0x4, !P2 ;  /* 0x00000004ffbe7807 */ /* 0x002fc80005000000 */
[----:B------:R-:W-:Y:S01]  /*93a0*/  SEL R190, R190, RZ, !P0 ;  /* 0x000000ffbebe7207 */ /* 0x000fe20004000000 */
[----:B------:R-:W-:-:S03]  /*93b0*/  IMAD.MOV.U32 R191, RZ, RZ, R8 ;  /* 0x000000ffffbf7224 */ /* 0x000fc600078e0008 */
[----:B------:R-:W-:Y:S01]  /*93c0*/  ISETP.NE.U32.AND P2, PT, R190, RZ, PT ;  /* 0x000000ffbe00720c */ /* 0x000fe20003f45070 */
[----:B------:R-:W-:Y:S02]  /*93d0*/  IMAD.MOV.U32 R190, RZ, RZ, R7 ;  /* 0x000000ffffbe7224 */ /* 0x000fe400078e0007 */
[----:B------:R-:W-:-:S03]  /*93e0*/  IMAD.X R10, R10, 0x1, R183, P4 ;  /* 0x000000010a0a7824 */ /* 0x000fc600020e06b7 */
[----:B------:R1:W-:Y:S01]  /*93f0*/  LDGSTS.E [R222+0x4004], desc[UR14][R190.64], P1 ;  /* 0x04004000bede7fae */ /* 0x0003e2000892184e */
[----:B------:R-:W-:Y:S02]  /*9400*/  ISETP.GT.AND P1, PT, R178, 0x3, PT ;  /* 0x00000003b200780c */ /* 0x000fe40003f24270 */
[----:B------:R-:W-:Y:S02]  /*9410*/  IADD3 R11, P3, R11, R184, RZ ;  /* 0x000000b80b0b7210 */ /* 0x000fe40007f7e0ff */
[----:B-1----:R-:W-:Y:S01]  /*9420*/  MOV R190, R9 ;  /* 0x0000000900be7202 */ /* 0x002fe20000000f00 */
        /* <DEDUP_REMOVED lines=12> */
[----:B------:R-:W-:Y:S01]  /*94f0*/  IADD3 R15, P3, R15, R184, RZ ;  /* 0x000000b80f0f7210 */ /* 0x000fe20007f7e0ff */
[----:B-1----:R-:W-:Y:S02]  /*9500*/  IMAD.MOV.U32 R190, RZ, RZ, R13 ;  /* 0x000000ffffbe7224 */ /* 0x002fe400078e000d */
[----:B------:R-:W-:-:S05]  /*9510*/  IMAD.MOV.U32 R191, RZ, RZ, R14 ;  /* 0x000000ffffbf7224 */ /* 0x000fca00078e000e */
[----:B------:R1:W-:Y:S01]  /*9520*/  LDGSTS.E [R222+0xc], desc[UR14][R190.64], P1 ;  /* 0x0000c000bede7fae */ /* 0x0003e2000892184e */
[----:B------:R-:W-:Y:S01]  /*9530*/  IMAD.X R16, R16, 0x1, R183, P3 ;  /* 0x0000000110107824 */ /* 0x000fe200018e06b7 */
[----:B----4-:R-:W-:Y:S02]  /*9540*/  IADD3 R237, P4, R237, R184, RZ ;  /* 0x000000b8eded7210 */ /* 0x010fe40007f9e0ff */
[----:B-1----:R-:W-:-:S04]  /*9550*/  SEL R190, RZ, 0x4, !P2 ;  /* 0x00000004ffbe7807 */ /* 0x002fc80005000000 */
[----:B------:R-:W-:Y:S01]  /*9560*/  SEL R190, R190, RZ, !P0 ;  /* 0x000000ffbebe7207 */ /* 0x000fe20004000000 */
[----:B------:R-:W-:-:S03]  /*9570*/  IMAD.MOV.U32 R191, RZ, RZ, R16 ;  /* 0x000000ffffbf7224 */ /* 0x000fc600078e0010 */
[----:B------:R-:W-:Y:S01]  /*9580*/  ISETP.NE.U32.AND P2, PT, R190, RZ, PT ;  /* 0x000000ffbe00720c */ /* 0x000fe20003f45070 */
[----:B------:R-:W-:Y:S01]  /*9590*/  IMAD.MOV.U32 R190, RZ, RZ, R15 ;  /* 0x000000ffffbe7224 */ /* 0x000fe200078e000f */
[----:B---3--:R-:W-:-:S04]  /*95a0*/  IADD3.X R238, R238, R183, RZ, P4, !PT ;  /* 0x000000b7eeee7210 */ /* 0x008fc800027fe4ff */
[----:B------:R1:W-:Y:S01]  /*95b0*/  LDGSTS.E [R222+0x400c], desc[UR14][R190.64], P1 ;  /* 0x0400c000bede7fae */ /* 0x0003e2000892184e */
[----:B------:R-:W-:Y:S02]  /*95c0*/  ISETP.GT.AND P1, PT, R178, 0x21, PT ;  /* 0x00000021b200780c */ /* 0x000fe40003f24270 */
[----:B------:R-:W-:Y:S01]  /*95d0*/  IADD3 R188, P3, R188, R184, RZ ;  /* 0x000000b8bcbc7210 */ /* 0x000fe20007f7e0ff */
        /* <DEDUP_REMOVED lines=9> */
[----:B------:R-:W-:Y:S01]  /*9670*/  IMAD.MOV.U32 R190, RZ, RZ, R188 ;  /* 0x000000ffffbe7224 */ /* 0x000fe200078e00bc */
[----:B------:R-:W-:Y:S01]  /*9680*/  STL [R1+0x14c], R237 ;  /* 0x00014ced01007387 */ /* 0x000fe20000100800 */
[----:B------:R-:W-:-:S03]  /*9690*/  IMAD.X R5, R5, 0x1, R183, P4 ;  /* 0x0000000105057824 */ /* 0x000fc600020e06b7 */
[----:B------:R1:W-:Y:S04]  /*96a0*/  STL [R1+0x148], R238 ;  /* 0x000148ee01007387 */ /* 0x0003e80000100800 */
[----:B------:R-:W2:Y:S04]  /*96b0*/  LDL.LU R245, [R1+0x16c] ;  /* 0x00016c0001f57983 */ /* 0x000ea80000300800 */
[----:B------:R3:W-:Y:S01]  /*96c0*/  LDGSTS.E [R222+0xc000], desc[UR14][R190.64], P2 ;  /* 0x0c000000bede7fae */ /* 0x0007e2000912184e */
[----:B------:R-:W-:-:S03]  /*96d0*/  ISETP.GT.AND P2, PT, R178, 0x22, PT ;  /* 0x00000022b200780c */ /* 0x000fc60003f44270 */
[----:B------:R-:W-:Y:S04]  /*96e0*/  STL [R1+0x154], R188 ;  /* 0x000154bc01007387 */ /* 0x000fe80000100800 */
[----:B------:R4:W-:Y:S01]  /*96f0*/  STL [R1+0x150], R189 ;  /* 0x000150bd01007387 */ /* 0x0009e20000100800 */
[----:B---3--:R-:W-:Y:S01]  /*9700*/  MOV R190, R3 ;  /* 0x0000000300be7202 */ /* 0x008fe20000000f00 */
[----:B------:R-:W-:Y:S02]  /*9710*/  IMAD.MOV.U32 R191, RZ, RZ, R5 ;  /* 0x000000ffffbf7224 */ /* 0x000fe400078e0005 */
[----:B------:R-:W-:Y:S04]  /*9720*/  STL [R1+0x15c], R3 ;  /* 0x00015c0301007387 */ /* 0x000fe80000100800 */
[----:B------:R-:W3:Y:S04]  /*9730*/  LDL.LU R246, [R1+0x168] ;  /* 0x0001680001f67983 */ /* 0x000ee80000300800 */
[----:B------:R4:W-:Y:S04]  /*9740*/  STL [R1+0x158], R5 ;  /* 0x0001580501007387 */ /* 0x0009e80000100800 */
[----:B-1----:R-:W3:Y:S04]  /*9750*/  LDL.LU R238, [R1+0x170] ;  /* 0x0001700001ee7983 */ /* 0x002ee80000300800 */
[----:B------:R1:W-:Y:S04]  /*9760*/  LDGSTS.E [R222+0x8004], desc[UR14][R190.64], P1 ;  /* 0x08004000bede7fae */ /* 0x0003e8000892184e */
[----:B------:R-:W3:Y:S04]  /*9770*/  LDL.LU R237, [R1+0x174] ;  /* 0x0001740001ed7983 */ /* 0x000ee80000300800 */
[----:B----4-:R-:W4:Y:S01]  /*9780*/  LDL.LU R189, [R1+0x178] ;  /* 0x0001780001bd7983 */ /* 0x010f220000300800 */
[----:B-1----:R-:W-:-:S03]  /*9790*/  SEL R190, RZ, 0x4, !P2 ;  /* 0x00000004ffbe7807 */ /* 0x002fc60005000000 */
[----:B------:R-:W4:Y:S01]  /*97a0*/  LDL.LU R188, [R1+0x17c] ;  /* 0x00017c0001bc7983 */ /* 0x000f220000300800 */
[----:B------:R-:W-:-:S03]  /*97b0*/  SEL R190, R190, RZ, !P0 ;  /* 0x000000ffbebe7207 */ /* 0x000fc60004000000 */
[----:B------:R-:W4:Y:S04]  /*97c0*/  LDL.LU R5, [R1+0x180] ;  /* 0x0001800001057983 */ /* 0x000f280000300800 */
[----:B------:R-:W4:Y:S04]  /*97d0*/  LDL.LU R3, [R1+0x184] ;  /* 0x0001840001037983 */ /* 0x000f280000300800 */
[----:B------:R-:W4:Y:S01]  /*97e0*/  LDL.LU R191, [R1+0x164] ;  /* 0x0001640001bf7983 */ /* 0x000f220000300800 */
[----:B------:R-:W-:-:S03]  /*97f0*/  ISETP.NE.U32.AND P2, PT, R190, RZ, PT ;  /* 0x000000ffbe00720c */ /* 0x000fc60003f45070 */
[----:B------:R-:W4:Y:S01]  /*9800*/  LDL.LU R190, [R1+0x160] ;  /* 0x0001600001be7983 */ /* 0x000f220000300800 */
[----:B--2---:R-:W-:-:S05]  /*9810*/  IADD3 R245, P4, R245, R184, RZ ;  /* 0x000000b8f5f57210 */ /* 0x004fca0007f9e0ff */
[----:B---3--:R-:W-:Y:S01]  /*9820*/  IMAD.X R246, R246, 0x1, R183, P4 ;  /* 0x00000001f6f67824 */ /* 0x008fe200020e06b7 */
[----:B----4-:R-:W-:-:S05]  /*9830*/  IADD3 R191, P3, R191, R184, RZ ;  /* 0x000000b8bfbf7210 */ /* 0x010fca0007f7e0ff */
[----:B------:R-:W-:Y:S01]  /*9840*/  IMAD.X R190, R190, 0x1, R183, P3 ;  /* 0x00000001bebe7824 */ /* 0x000fe200018e06b7 */
[----:B------:R1:W-:Y:S04]  /*9850*/  STL [R1+0x164], R191 ;  /* 0x000164bf01007387 */ /* 0x0003e80000100800 */
[----:B------:R2:W-:Y:S01]  /*9860*/  STL [R1+0x160], R190 ;  /* 0x000160be01007387 */ /* 0x0005e20000100800 */
[----:B-1----:R-:W-:-:S04]  /*9870*/  LOP3.LUT R191, R191, R190, RZ, 0x3c, !PT ;  /* 0x000000bebfbf7212 */ /* 0x002fc800078e3cff */
[----:B--2---:R-:W-:-:S04]  /*9880*/  LOP3.LUT R190, R191, R190, RZ, 0x3c, !PT ;  /* 0x000000bebfbe7212 */ /* 0x004fc800078e3cff */
[----:B------:R-:W-:-:S05]  /*9890*/  LOP3.LUT R191, R191, R190, RZ, 0x3c, !PT ;  /* 0x000000bebfbf7212 */ /* 0x000fca00078e3cff */
[----:B------:R1:W-:Y:S01]  /*98a0*/  LDGSTS.E [R222+0xc004], desc[UR14][R190.64], P1 ;  /* 0x0c004000bede7fae */ /* 0x0003e2000892184e */
[----:B------:R-:W-:Y:S02]  /*98b0*/  ISETP.GT.AND P1, PT, R178, 0x23, PT ;  /* 0x00000023b200780c */ /* 0x000fe40003f24270 */
[----:B------:R-:W-:Y:S01]  /*98c0*/  IADD3 R237, P3, R237, R184, RZ ;  /* 0x000000b8eded7210 */ /* 0x000fe20007f7e0ff */
[----:B-1----:R-:W-:Y:S02]  /*98d0*/  IMAD.MOV.U32 R190, RZ, RZ, R245 ;  /* 0x000000ffffbe7224 */ /* 0x002fe400078e00f5 */
[----:B------:R-:W-:-:S05]  /*98e0*/  IMAD.MOV.U32 R191, RZ, RZ, R246 ;  /* 0x000000ffffbf7224 */ /* 0x000fca00078e00f6 */
[----:B------:R1:W-:Y:S01]  /*98f0*/  LDGSTS.E [R222+0x8008], desc[UR14][R190.64], P2 ;  /* 0x08008000bede7fae */ /* 0x0003e2000912184e */
[----:B------:R-:W-:Y:S01]  /*9900*/  IMAD.X R238, R238, 0x1, R183, P3 ;  /* 0x00000001eeee7824 */ /* 0x000fe200018e06b7 */
[----:B-1----:R-:W-:-:S04]  /*9910*/  SEL R190, RZ, 0x4, !P1 ;  /* 0x00000004ffbe7807 */ /* 0x002fc80004800000 */
[----:B------:R-:W-:Y:S01]  /*9920*/  SEL R190, R190, RZ, !P0 ;  /* 0x000000ffbebe7207 */ /* 0x000fe20004000000 */
[----:B------:R-:W-:-:S03]  /*9930*/  IMAD.MOV.U32 R191, RZ, RZ, R238 ;  /* 0x000000ffffbf7224 */ /* 0x000fc600078e00ee */
[----:B------:R-:W-:Y:S01]  /*9940*/  ISETP.NE.U32.AND P1, PT, R190, RZ, PT ;  /* 0x000000ffbe00720c */ /* 0x000fe20003f25070 */
[----:B------:R-:W-:Y:S01]  /*9950*/  IMAD.MOV.U32 R190, RZ, RZ, R237 ;  /* 0x000000ffffbe7224 */ /* 0x000fe200078e00ed */
[----:B------:R-:W-:-:S04]  /*9960*/  IADD3 R3, P3, R3, R184, RZ ;  /* 0x000000b803037210 */ /* 0x000fc80007f7e0ff */
[----:B------:R1:W-:Y:S01]  /*9970*/  LDGSTS.E [R222+0xc008], desc[UR14][R190.64], P2 ;  /* 0x0c008000bede7fae */ /* 0x0003e2000912184e */
[----:B------:R-:W-:Y:S01]  /*9980*/  IADD3 R188, P2, R188, R184, RZ ;  /* 0x000000b8bcbc7210 */ /* 0x000fe20007f5e0ff */
[----:B------:R-:W-:Y:S02]  /*9990*/  IMAD.X R5, R5, 0x1, R183, P3 ;  /* 0x0000000105057824 */ /* 0x000fe400018e06b7 */
[----:B------:R-:W-:Y:S01]  /*99a0*/  STL [R1+0x16c], R245 ;  /* 0x00016cf501007387 */ /* 0x000fe20000100800 */
[----:B------:R-:W-:-:S03]  /*99b0*/  IADD3.X R189, R189, R183, RZ, P2, !PT ;  /* 0x000000b7bdbd7210 */ /* 0x000fc600017fe4ff */
[----:B------:R-:W-:Y:S04]  /*99c0*/  STL [R1+0x168], R246 ;  /* 0x000168f601007387 */ /* 0x000fe80000100800 */
[----:B------:R-:W-:Y:S04]  /*99d0*/  STL [R1+0x174], R237 ;  /* 0x000174ed01007387 */ /* 0x000fe80000100800 */
[----:B------:R2:W-:Y:S04]  /*99e0*/  STL [R1+0x170], R238 ;  /* 0x000170ee01007387 */ /* 0x0005e80000100800 */
[----:B------:R-:W-:Y:S04]  /*99f0*/  STL [R1+0x17c], R188 ;  /* 0x00017cbc01007387 */ /* 0x000fe80000100800 */
[----:B------:R3:W-:Y:S04]  /*9a00*/  STL [R1+0x178], R189 ;  /* 0x000178bd01007387 */ /* 0x0007e80000100800 */
[----:B------:R4:W-:Y:S04]  /*9a10*/  STL [R1+0x184], R3 ;  /* 0x0001840301007387 */ /* 0x0009e80000100800 */
[----:B------:R4:W-:Y:S04]  /*9a20*/  STL [R1+0x180], R5 ;  /* 0x0001800501007387 */ /* 0x0009e80000100800 */
[----:B--2---:R-:W2:Y:S04]  /*9a30*/  LDL.LU R238, [R1+0x188] ;  /* 0x0001880001ee7983 */ /* 0x004ea80000300800 */
[----:B------:R-:W2:Y:S01]  /*9a40*/  LDL.LU R237, [R1+0x18c] ;  /* 0x00018c0001ed7983 */ /* 0x000ea20000300800 */
[----:B-1----:R-:W-:-:S02]  /*9a50*/  IMAD.MOV.U32 R190, RZ, RZ, R188 ;  /* 0x000000ffffbe7224 */ /* 0x002fc400078e00bc */
[----:B------:R-:W-:Y:S02]  /*9a60*/  IMAD.MOV.U32 R191, RZ, RZ, R189 ;  /* 0x000000ffffbf7224 */ /* 0x000fe400078e00bd */
[----:B---3--:R-:W3:Y:S04]  /*9a70*/  LDL.LU R189, [R1+0x190] ;  /* 0x0001900001bd7983 */ /* 0x008ee80000300800 */
[----:B------:R1:W-:Y:S04]  /*9a80*/  LDGSTS.E [R222+0x800c], desc[UR14][R190.64], P1 ;  /* 0x0800c000bede7fae */ /* 0x0003e8000892184e */
[----:B------:R-:W3:Y:S01]  /*9a90*/  LDL.LU R188, [R1+0x194] ;  /* 0x0001940001bc7983 */ /* 0x000ee20000300800 */
[----:B-1----:R-:W-:Y:S01]  /*9aa0*/  IMAD.MOV.U32 R190, RZ, RZ, R3 ;  /* 0x000000ffffbe7224 */ /* 0x002fe200078e0003 */
[----:B----4-:R-:W-:Y:S01]  /*9ab0*/  LOP3.LUT R3, R2, 0x10, RZ, 0x3c, !PT ;  /* 0x0000001002037812 */ /* 0x010fe200078e3cff */
[----:B------:R-:W-:-:S02]  /*9ac0*/  IMAD.MOV.U32 R191, RZ, RZ, R5 ;  /* 0x000000ffffbf7224 */ /* 0x000fc400078e0005 */
[----:B------:R-:W4:Y:S04]  /*9ad0*/  LDL.LU R5, [R1+0x198] ;  /* 0x0001980001057983 */ /* 0x000f280000300800 */
[----:B------:R1:W-:Y:S02]  /*9ae0*/  LDGSTS.E [R222+0xc00c], desc[UR14][R190.64], P1 ;  /* 0x0c00c000bede7fae */ /* 0x0003e4000892184e */
[----:B-1----:R-:W-:Y:S02]  /*9af0*/  VIADD R222, R3, UR5 ;  /* 0x0000000503de7c36 */ /* 0x002fe40008000000 */
[----:B------:R-:W4:Y:S01]  /*9b00*/  LDL.LU R3, [R1+0x19c] ;  /* 0x00019c0001037983 */ /* 0x000f220000300800 */
[----:B------:R-:W-:-:S04]  /*9b10*/  ISETP.GT.AND P1, PT, R178, 0x4, PT ;  /* 0x00000004b200780c */ /* 0x000fc80003f24270 */
[----:B------:R-:W-:Y:S02]  /*9b20*/  SEL R190, RZ, 0x4, !P1 ;  /* 0x00000004ffbe7807 */ /* 0x000fe40004800000 */
[----:B------:R-:W-:Y:S02]  /*9b30*/  IADD3 R17, P1, R17, R184, RZ ;  /* 0x000000b811117210 */ /* 0x000fe40007f3e0ff */
[----:B------:R-:W-:-:S04]  /*9b40*/  SEL R190, R190, RZ, !P0 ;  /* 0x000000ffbebe7207 */ /* 0x000fc80004000000 */
[----:B------:R-:W-:Y:S01]  /*9b50*/  ISETP.NE.U32.AND P2, PT, R190, RZ, PT ;  /* 0x000000ffbe00720c */ /* 0x000fe20003f45070 */
[----:B------:R-:W-:Y:S02]  /*9b60*/  IMAD.X R18, R18, 0x1, R183, P1 ;  /* 0x0000000112127824 */ /* 0x000fe400008e06b7 */
[----:B------:R-:W-:Y:S01]  /*9b70*/  IMAD.MOV.U32 R190, RZ, RZ, R17 ;  /* 0x000000ffffbe7224 */ /* 0x000fe200078e0011 */
[----:B------:R-:W-:Y:S02]  /*9b80*/  ISETP.GT.AND P1, PT, R178, 0x5, PT ;  /* 0x00000005b200780c */ /* 0x000fe40003f24270 */
[----:B------:R-:W-:Y:S02]  /*9b90*/  MOV R191, R18 ;  /* 0x0000001200bf7202 */ /* 0x000fe40000000f00 */
[----:B------:R-:W-:-:S05]  /*9ba0*/  IADD3 R19, P3, R19, R184, RZ ;  /* 0x000000b813137210 */ /* 0x000fca0007f7e0ff */
[----:B------:R1:W-:Y:S01]  /*9bb0*/  LDGSTS.E [R222], desc[UR14][R190.64], P2 ;  /* 0x00000000bede7fae */ /* 0x0003e2000912184e */
        /* <DEDUP_REMOVED lines=19> */
[----:B------:R-:W-:Y:S02]  /*9cf0*/  ISETP.NE.U32.AND P2, PT, R190, RZ, PT ;  /* 0x000000ffbe00720c */ /* 0x000fe40003f45070 */
[----:B------:R-:W-:Y:S01]  /*9d00*/  MOV R190, R23 ;  /* 0x0000001700be7202 */ /* 0x000fe20000000f00 */
[----:B------:R-:W-:-:S04]  /*9d10*/  IMAD.X R154, R154, 0x1, R183, P4 ;  /* 0x000000019a9a7824 */ /* 0x000fc800020e06b7 */
[----:B------:R1:W-:Y:S01]  /*9d20*/  LDGSTS.E [R222+0x4004], desc[UR14][R190.64], P1 ;  /* 0x04004000bede7fae */ /* 0x0003e2000892184e */
[----:B------:R-:W-:Y:S02]  /*9d30*/  ISETP.GT.AND P1, PT, R178, 0x7, PT ;  /* 0x00000007b200780c */ /* 0x000fe40003f24270 */
[----:B------:R-:W-:Y:S01]  /*9d40*/  IADD3 R155, P3, R155, R184, RZ ;  /* 0x000000b89b9b7210 */ /* 0x000fe20007f7e0ff */
[----:B-1----:R-:W-:Y:S02]  /*9d50*/  IMAD.MOV.U32 R190, RZ, RZ, R153 ;  /* 0x000000ffffbe7224 */ /* 0x002fe400078e0099 */
[----:B------:R-:W-:-:S05]  /*9d60*/  IMAD.MOV.U32 R191, RZ, RZ, R154 ;  /* 0x000000ffffbf7224 */ /* 0x000fca00078e009a */
[----:B------:R1:W-:Y:S01]  /*9d70*/  LDGSTS.E [R222+0x8], desc[UR14][R190.64], P2 ;  /* 0x00008000bede7fae */ /* 0x0003e2000912184e */
[----:B------:R-:W-:Y:S01]  /*9d80*/  IADD3 R157, P4, R157, R184, RZ ;  /* 0x000000b89d9d7210 */ /* 0x000fe20007f9e0ff */
[----:B------:R-:W-:Y:S01]  /*9d90*/  IMAD.X R156, R156, 0x1, R183, P3 ;  /* 0x000000019c9c7824 */ /* 0x000fe200018e06b7 */
        /* <DEDUP_REMOVED lines=9> */
[----:B-1----:R-:W-:Y:S01]  /*9e30*/  IMAD.MOV.U32 R190, RZ, RZ, R157 ;  /* 0x000000ffffbe7224 */ /* 0x002fe200078e009d */
[----:B------:R-:W-:-:S05]  /*9e40*/  MOV R191, R158 ;  /* 0x0000009e00bf7202 */ /* 0x000fca0000000f00 */
[----:B------:R1:W-:Y:S01]  /*9e50*/  LDGSTS.E [R222+0xc], desc[UR14][R190.64], P1 ;  /* 0x0000c000bede7fae */ /* 0x0003e2000892184e */
[----:B------:R-:W-:Y:S01]  /*9e60*/  IMAD.X R160, R160, 0x1, R183, P3 ;  /* 0x00000001a0a07824 */ /* 0x000fe200018e06b7 */
[----:B-1----:R-:W-:-:S04]  /*9e70*/  SEL R190, RZ, 0x4, !P2 ;  /* 0x00000004ffbe7807 */ /* 0x002fc80005000000 */
[----:B------:R-:W-:Y:S01]  /*9e80*/  SEL R190, R190, RZ, !P0 ;  /* 0x000000ffbebe7207 */ /* 0x000fe20004000000 */
[----:B------:R-:W-:-:S03]  /*9e90*/  IMAD.MOV.U32 R191, RZ, RZ, R160 ;  /* 0x000000ffffbf7224 */ /* 0x000fc600078e00a0 */
[----:B------:R-:W-:Y:S01]  /*9ea0*/  ISETP.NE.U32.AND P2, PT, R190, RZ, PT ;  /* 0x000000ffbe00720c */ /* 0x000fe20003f45070 */
[----:B------:R-:W-:-:S05]  /*9eb0*/  IMAD.MOV.U32 R190, RZ, RZ, R159 ;  /* 0x000000ffffbe7224 */ /* 0x000fca00078e009f */
[----:B------:R1:W-:Y:S01]  /*9ec0*/  LDGSTS.E [R222+0x400c], desc[UR14][R190.64], P1 ;  /* 0x0400c000bede7fae */ /* 0x0003e2000892184e */
[----:B------:R-:W-:Y:S02]  /*9ed0*/  ISETP.GT.AND P1, PT, R178, 0x25, PT ;  /* 0x00000025b200780c */ /* 0x000fe40003f24270 */
[----:B--2---:R-:W-:-:S05]  /*9ee0*/  IADD3 R237, P4, R237, R184, RZ ;  /* 0x000000b8eded7210 */ /* 0x004fca0007f9e0ff */
[----:B------:R-:W-:Y:S02]  /*9ef0*/  IMAD.X R238, R238, 0x1, R183, P4 ;  /* 0x00000001eeee7824 */ /* 0x000fe400020e06b7 */
[----:B-1----:R-:W-:Y:S02]  /*9f00*/  IMAD.MOV.U32 R190, RZ, RZ, R237 ;  /* 0x000000ffffbe7224 */ /* 0x002fe400078e00ed */
[----:B------:R-:W-:-:S05]  /*9f10*/  IMAD.MOV.U32 R191, RZ, RZ, R238 ;  /* 0x000000ffffbf7224 */ /* 0x000fca00078e00ee */
[----:B------:R1:W-:Y:S01]  /*9f20*/  LDGSTS.E [R222+0x8000], desc[UR14][R190.64], P2 ;  /* 0x08000000bede7fae */ /* 0x0003e2000912184e */
[----:B---3--:R-:W-:-:S05]  /*9f30*/  IADD3 R188, P3, R188, R184, RZ ;  /* 0x000000b8bcbc7210 */ /* 0x008fca0007f7e0ff */
[----:B------:R-:W-:Y:S01]  /*9f40*/  IMAD.X R189, R189, 0x1, R183, P3 ;  /* 0x00000001bdbd7824 */ /* 0x000fe200018e06b7 */
[----:B-1----:R-:W-:-:S04]  /*9f50*/  SEL R190, RZ, 0x4, !P1 ;  /* 0x00000004ffbe7807 */ /* 0x002fc80004800000 */
[----:B------:R-:W-:Y:S01]  /*9f60*/  SEL R190, R190, RZ, !P0 ;  /* 0x000000ffbebe7207 */ /* 0x000fe20004000000 */
[----:B------:R-:W-:-:S03]  /*9f70*/  IMAD.MOV.U32 R191, RZ, RZ, R189 ;  /* 0x000000ffffbf7224 */ /* 0x000fc600078e00bd */
[----:B------:R-:W-:Y:S02]  /*9f80*/  ISETP.NE.U32.AND P1, PT, R190, RZ, PT ;  /* 0x000000ffbe00720c */ /* 0x000fe40003f25070 */
[----:B------:R-:W-:Y:S01]  /*9f90*/  MOV R190, R188 ;  /* 0x000000bc00be7202 */ /* 0x000fe20000000f00 */
[----:B------:R-:W-:Y:S01]  /*9fa0*/  STL [R1+0x18c], R237 ;  /* 0x00018ced01007387 */ /* 0x000fe20000100800 */
[----:B----4-:R-:W-:-:S03]  /*9fb0*/  IADD3 R3, P4, R3, R184, RZ ;  /* 0x000000b803037210 */ /* 0x010fc60007f9e0ff */
[----:B------:R1:W-:Y:S02]  /*9fc0*/  STL [R1+0x188], R238 ;  /* 0x000188ee01007387 */ /* 0x0003e40000100800 */
[----:B------:R-:W-:Y:S02]  /*9fd0*/  IMAD.X R5, R5, 0x1, R183, P4 ;  /* 0x0000000105057824 */ /* 0x000fe400020e06b7 */
[----:B------:R-:W2:Y:S04]  /*9fe0*/  LDL.LU R245, [R1+0x1ac] ;  /* 0x0001ac0001f57983 */ /* 0x000ea80000300800 */
[----:B------:R3:W-:Y:S01]  /*9ff0*/  LDGSTS.E [R222+0xc000], desc[UR14][R190.64], P2 ;  /* 0x0c000000bede7fae */ /* 0x0007e2000912184e */
[----:B------:R-:W-:-:S03]  /*a000*/  ISETP.GT.AND P2, PT, R178, 0x26, PT ;  /* 0x00000026b200780c */ /* 0x000fc60003f44270 */
[----:B------:R-:W-:Y:S04]  /*a010*/  STL [R1+0x194], R188 ;  /* 0x000194bc01007387 */ /* 0x000fe80000100800 */
[----:B------:R4:W-:Y:S01]  /*a020*/  STL [R1+0x190], R189 ;  /* 0x000190bd01007387 */ /* 0x0009e20000100800 */
[----:B---3--:R-:W-:Y:S02]  /*a030*/  IMAD.MOV.U32 R190, RZ, RZ, R3 ;  /* 0x000000ffffbe7224 */ /* 0x008fe400078e0003 */
[----:B------:R-:W-:Y:S01]  /*a040*/  IMAD.MOV.U32 R191, RZ, RZ, R5 ;  /* 0x000000ffffbf7224 */ /* 0x000fe200078e0005 */
        /* <DEDUP_REMOVED lines=34> */
[----:B------:R-:W-:Y:S02]  /*a270*/  ISETP.NE.U32.AND P1, PT, R190, RZ, PT ;  /* 0x000000ffbe00720c */ /* 0x000fe40003f25070 */
[----:B------:R-:W-:Y:S02]  /*a280*/  MOV R190, R237 ;  /* 0x000000ed00be7202 */ /* 0x000fe40000000f00 */
[----:B------:R-:W-:-:S03]  /*a290*/  IADD3 R3, P3, R3, R184, RZ ;  /* 0x000000b803037210 */ /* 0x000fc60007f7e0ff */
[----:B------:R1:W-:Y:S01]  /*a2a0*/  LDGSTS.E [R222+0xc008], desc[UR14][R190.64], P2 ;  /* 0x0c008000bede7fae */ /* 0x0003e2000912184e */
[----:B------:R-:W-:Y:S01]  /*a2b0*/  IADD3 R188, P2, R188, R184, RZ ;  /* 0x000000b8bcbc7210 */ /* 0x000fe20007f5e0ff */
[--C-:B------:R-:W-:Y:S02]  /*a2c0*/  IMAD.X R5, R5, 0x1, R183.reuse, P3 ;  /* 0x0000000105057824 */ /* 0x100fe400018e06b7 */
[----:B------:R-:W-:Y:S02]  /*a2d0*/  STL [R1+0x1ac], R245 ;  /* 0x0001acf501007387 */ /* 0x000fe40000100800 */
[----:B------:R-:W-:Y:S02]  /*a2e0*/  IMAD.X R189, R189, 0x1, R183, P2 ;  /* 0x00000001bdbd7824 */ /* 0x000fe400010e06b7 */
        /* <DEDUP_REMOVED lines=19> */
[----:B-1----:R-:W-:Y:S02]  /*a420*/  IADD3 R222, R3, UR5, RZ ;  /* 0x0000000503de7c10 */ /* 0x002fe4000fffe0ff */
[----:B------:R-:W4:Y:S01]  /*a430*/  LDL.LU R3, [R1+0x1dc] ;  /* 0x0001dc0001037983 */ /* 0x000f220000300800 */
[----:B------:R-:W-:-:S04]  /*a440*/  ISETP.GT.AND P1, PT, R178, 0x8, PT ;  /* 0x00000008b200780c */ /* 0x000fc80003f24270 */
[----:B------:R-:W-:-:S04]  /*a450*/  SEL R190, RZ, 0x4, !P1 ;  /* 0x00000004ffbe7807 */ /* 0x000fc80004800000 */
[----:B------:R-:W-:Y:S02]  /*a460*/  SEL R190, R190, RZ, !P0 ;  /* 0x000000ffbebe7207 */ /* 0x000fe40004000000 */
[----:B------:R-:W-:Y:S02]  /*a470*/  IADD3 R187, P1, R187, R184, RZ ;  /* 0x000000b8bbbb7210 */ /* 0x000fe40007f3e0ff */
[----:B------:R-:W-:-:S03]  /*a480*/  ISETP.NE.U32.AND P2, PT, R190, RZ, PT ;  /* 0x000000ffbe00720c */ /* 0x000fc60003f45070 */
[----:B------:R-:W-:Y:S02]  /*a490*/  IMAD.X R161, R161, 0x1, R183, P1 ;  /* 0x00000001a1a17824 */ /* 0x000fe400008e06b7 */
[----:B------:R-:W-:Y:S02]  /*a4a0*/  IMAD.MOV.U32 R190, RZ, RZ, R187 ;  /* 0x000000ffffbe7224 */ /* 0x000fe400078e00bb */
[----:B------:R-:W-:Y:S01]  /*a4b0*/  IMAD.MOV.U32 R191, RZ, RZ, R161 ;  /* 0x000000ffffbf7224 */ /* 0x000fe200078e00a1 */
[----:B------:R-:W-:Y:S02]  /*a4c0*/  ISETP.GT.AND P1, PT, R178, 0x9, PT ;  /* 0x00000009b200780c */ /* 0x000fe40003f24270 */
[----:B------:R-:W-:-:S03]  /*a4d0*/  IADD3 R177, P3, R177, R184, RZ ;  /* 0x000000b8b1b17210 */ /* 0x000fc60007f7e0ff */
[----:B------:R1:W-:Y:S01]  /*a4e0*/  LDGSTS.E [R222], desc[UR14][R190.64], P2 ;  /* 0x00000000bede7fae */ /* 0x0003e2000912184e */
        /* <DEDUP_REMOVED lines=14> */
[----:B------:R-:W-:Y:S02]  /*a5d0*/  IADD3.X R169, R169, R183, RZ, P3, !PT ;  /* 0x000000b7a9a97210 */ /* 0x000fe40001ffe4ff */
        /* <DEDUP_REMOVED lines=16> */
[----:B------:R-:W-:Y:S02]  /*a6e0*/  SEL R190, R190, RZ, !P0 ;  /* 0x000000ffbebe7207 */ /* 0x000fe40004000000 */
[----:B------:R-:W-:Y:S02]  /*a6f0*/  MOV R191, R173 ;  /* 0x000000ad00bf7202 */ /* 0x000fe40000000f00 */
        /* <DEDUP_REMOVED lines=22> */
[----:B---3--:R-:W-:-:S04]  /*a860*/  IADD3 R188, P3, R188, R184, RZ ;  /* 0x000000b8bcbc7210 */ /* 0x008fc80007f7e0ff */
[----:B------:R-:W-:Y:S02]  /*a870*/  IADD3.X R189, R189, R183, RZ, P3, !PT ;  /* 0x000000b7bdbd7210 */ /* 0x000fe40001ffe4ff */
[----:B-1----:R-:W-:-:S04]  /*a880*/  SEL R190, RZ, 0x4, !P1 ;  /* 0x00000004ffbe7807 */ /* 0x002fc80004800000 */
[----:B------:R-:W-:Y:S01]  /*a890*/  SEL R190, R190, RZ, !P0 ;  /* 0x000000ffbebe7207 */ /* 0x000fe20004000000 */
[----:B------:R-:W-:-:S03]  /*a8a0*/  IMAD.MOV.U32 R191, RZ, RZ, R189 ;  /* 0x000000ffffbf7224 */ /* 0x000fc600078e00bd */
[----:B------:R-:W-:Y:S01]  /*a8b0*/  ISETP.NE.U32.AND P1, PT, R190, RZ, PT ;  /* 0x000000ffbe00720c */ /* 0x000fe20003f25070 */
[----:B------:R-:W-:Y:S01]  /*a8c0*/  IMAD.MOV.U32 R190, RZ, RZ, R188 ;  /* 0x000000ffffbe7224 */ /* 0x000fe200078e00bc */
        /* <DEDUP_REMOVED lines=48> */
[-C--:B------:R-:W-:Y:S02]  /*abd0*/  IADD3 R188, P2, R188, R184.reuse, RZ ;  /* 0x000000b8bcbc7210 */ /* 0x080fe40007f5e0ff */
[----:B------:R-:W-:Y:S01]  /*abe0*/  IADD3 R3, P3, R3, R184, RZ ;  /* 0x000000b803037210 */ /* 0x000fe20007f7e0ff */
[----:B------:R-:W-:Y:S02]  /*abf0*/  STL [R1+0x1ec], R245 ;  /* 0x0001ecf501007387 */ /* 0x000fe40000100800 */
[--C-:B------:R-:W-:Y:S02]  /*ac00*/  IMAD.X R189, R189, 0x1, R183.reuse, P2 ;  /* 0x00000001bdbd7824 */ /* 0x100fe400010e06b7 */
[----:B------:R-:W-:Y:S01]  /*ac10*/  STL [R1+0x1e8], R246 ;  /* 0x0001e8f601007387 */ /* 0x000fe20000100800 */
[----:B------:R-:W-:-:S03]  /*ac20*/  IMAD.X R5, R5, 0x1, R183, P3 ;  /* 0x0000000105057824 */ /* 0x000fc600018e06b7 */
[----:B------:R-:W-:Y:S01]  /*ac30*/  STL [R1+0x1f4], R237 ;  /* 0x0001f4ed01007387 */ /* 0x000fe20000100800 */
[----:B-1----:R-:W-:Y:S02]  /*ac40*/  IMAD.MOV.U32 R190, RZ, RZ, R188 ;  /* 0x000000ffffbe7224 */ /* 0x002fe400078e00bc */
[----:B------:R-:W-:Y:S01]  /*ac50*/  IMAD.MOV.U32 R191, RZ, RZ, R189 ;  /* 0x000000ffffbf7224 */ /* 0x000fe200078e00bd */
[----:B------:R1:W-:Y:S04]  /*ac60*/  STL [R1+0x1f0], R238 ;  /* 0x0001f0ee01007387 */ /* 0x0003e80000100800 */
[----:B------:R-:W-:Y:S04]  /*ac70*/  STL [R1+0x1fc], R188 ;  /* 0x0001fcbc01007387 */ /* 0x000fe80000100800 */
[----:B------:R-:W-:Y:S04]  /*ac80*/  STL [R1+0x1f8], R189 ;  /* 0x0001f8bd01007387 */ /* 0x000fe80000100800 */
[----:B------:R-:W-:Y:S04]  /*ac90*/  STL [R1+0x204], R3 ;  /* 0x0002040301007387 */ /* 0x000fe80000100800 */
[----:B------:R2:W-:Y:S04]  /*aca0*/  LDGSTS.E [R222+0x800c], desc[UR14][R190.64], P1 ;  /* 0x0800c000bede7fae */ /* 0x0005e8000892184e */
[----:B------:R3:W-:Y:S04]  /*acb0*/  STL [R1+0x200], R5 ;  /* 0x0002000501007387 */ /* 0x0007e80000100800 */
[----:B-1----:R-:W4:Y:S01]  /*acc0*/  LDL.LU R238, [R1+0x28] ;  /* 0x0000280001ee7983 */ /* 0x002f220000300800 */
[----:B--2---:R-:W-:-:S03]  /*acd0*/  MOV R191, R5 ;  /* 0x0000000500bf7202 */ /* 0x004fc60000000f00 */
[----:B---3--:R-:W2:Y:S01]  /*ace0*/  LDL.LU R5, [R1+0x2c] ;  /* 0x00002c0001057983 */ /* 0x008ea20000300800 */
[----:B------:R-:W-:Y:S01]  /*acf0*/  IMAD.MOV.U32 R190, RZ, RZ, R3 ;  /* 0x000000ffffbe7224 */ /* 0x000fe200078e0003 */
[----:B------:R-:W-:Y:S02]  /*ad00*/  LOP3.LUT R3, R2, 0x30, RZ, 0x3c, !PT ;  /* 0x0000003002037812 */ /* 0x000fe400078e3cff */
[----:B------:R-:W3:Y:S04]  /*ad10*/  LDL.LU R237, [R1+0x30] ;  /* 0x0000300001ed7983 */ /* 0x000ee80000300800 */
[----:B------:R-:W3:Y:S04]  /*ad20*/  LDL.LU R189, [R1+0x34] ;  /* 0x0000340001bd7983 */ /* 0x000ee80000300800 */
[----:B------:R1:W-:Y:S04]  /*ad30*/  LDGSTS.E [R222+0xc00c], desc[UR14][R190.64], P1 ;  /* 0x0c00c000bede7fae */ /* 0x0003e8000892184e */
[----:B------:R-:W3:Y:S01]  /*ad40*/  LDL.LU R188, [R1+0x38] ;  /* 0x0000380001bc7983 */ /* 0x000ee20000300800 */
[----:B-1----:R-:W-:-:S03]  /*ad50*/  VIADD R222, R3, UR5 ;  /* 0x0000000503de7c36 */ /* 0x002fc60008000000 */
[----:B------:R-:W3:Y:S01]  /*ad60*/  LDL.LU R3, [R1+0x3c] ;  /* 0x00003c0001037983 */ /* 0x000ee20000300800 */
        /* <DEDUP_REMOVED lines=34> */
[----:B----4-:R-:W-:Y:S01]  /*af90*/  IMAD.X R238, R238, 0x1, R183, P4 ;  /* 0x00000001eeee7824 */ /* 0x010fe200020e06b7 */
[----:B------:R-:W-:Y:S04]  /*afa0*/  STL [R1+0x2c], R5 ;  /* 0x00002c0501007387 */ /* 0x000fe80000100800 */
[----:B------:R2:W-:Y:S04]  /*afb0*/  STL [R1+0x28], R238 ;  /* 0x000028ee01007387 */ /* 0x0005e80000100800 */
[----:B------:R-:W4:Y:S01]  /*afc0*/  LDL.LU R246, [R1+0x40] ;  /* 0x0000400001f67983 */ /* 0x000f220000300800 */
[----:B-1----:R-:W-:-:S03]  /*afd0*/  IMAD.MOV.U32 R191, RZ, RZ, R238 ;  /* 0x000000ffffbf7224 */ /* 0x002fc600078e00ee */
[----:B------:R-:W4:Y:S01]  /*afe0*/  LDL.LU R245, [R1+0x44] ;  /* 0x0000440001f57983 */ /* 0x000f220000300800 */
[----:B------:R-:W-:-:S03]  /*aff0*/  IMAD.MOV.U32 R190, RZ, RZ, R5 ;  /* 0x000000ffffbe7224 */ /* 0x000fc600078e0005 */
[----:B--2---:R-:W2:Y:S04]  /*b000*/  LDL.LU R238, [R1+0x208] ;  /* 0x0002080001ee7983 */ /* 0x004ea80000300800 */
[----:B------:R-:W2:Y:S01]  /*b010*/  LDL.LU R5, [R1+0x20c] ;  /* 0x00020c0001057983 */ /* 0x000ea20000300800 */
[----:B---3--:R-:W-:-:S03]  /*b020*/  IADD3 R189, P3, R189, R184, RZ ;  /* 0x000000b8bdbd7210 */ /* 0x008fc60007f7e0ff */
[----:B------:R1:W-:Y:S01]  /*b030*/  LDGSTS.E [R222+0x8], desc[UR14][R190.64], P2 ;  /* 0x00008000bede7fae */ /* 0x0003e2000912184e */
[----:B------:R-:W-:Y:S01]  /*b040*/  IADD3 R3, P4, R3, R184, RZ ;  /* 0x000000b803037210 */ /* 0x000fe20007f9e0ff */
[----:B------:R-:W-:-:S03]  /*b050*/  IMAD.X R237, R237, 0x1, R183, P3 ;  /* 0x00000001eded7824 */ /* 0x000fc600018e06b7 */
[----:B------:R-:W-:Y:S02]  /*b060*/  IADD3.X R188, R188, R183, RZ, P4, !PT ;  /* 0x000000b7bcbc7210 */ /* 0x000fe400027fe4ff */
[----:B-1----:R-:W-:-:S04]  /*b070*/  SEL R190, RZ, 0x4, !P1 ;  /* 0x00000004ffbe7807 */ /* 0x002fc80004800000 */
[----:B------:R-:W-:Y:S01]  /*b080*/  SEL R190, R190, RZ, !P0 ;  /* 0x000000ffbebe7207 */ /* 0x000fe20004000000 */
[----:B------:R-:W-:Y:S01]  /*b090*/  STL [R1+0x34], R189 ;  /* 0x000034bd01007387 */ /* 0x000fe20000100800 */
[----:B------:R-:W-:Y:S02]  /*b0a0*/  IMAD.MOV.U32 R191, RZ, RZ, R237 ;  /* 0x000000ffffbf7224 */ /* 0x000fe400078e00ed */
[----:B------:R-:W-:Y:S01]  /*b0b0*/  ISETP.NE.U32.AND P1, PT, R190, RZ, PT ;  /* 0x000000ffbe00720c */ /* 0x000fe20003f25070 */
[----:B------:R1:W-:Y:S01]  /*b0c0*/  STL [R1+0x30], R237 ;  /* 0x000030ed01007387 */ /* 0x0003e20000100800 */
[----:B------:R-:W-:-:S03]  /*b0d0*/  IMAD.MOV.U32 R190, RZ, RZ, R189 ;  /* 0x000000ffffbe7224 */ /* 0x000fc600078e00bd */
[----:B------:R-:W-:Y:S04]  /*b0e0*/  STL [R1+0x3c], R3 ;  /* 0x00003c0301007387 */ /* 0x000fe80000100800 */
[----:B------:R3:W-:Y:S04]  /*b0f0*/  STL [R1+0x38], R188 ;  /* 0x000038bc01007387 */ /* 0x0007e80000100800 */
[----:B-1----:R-:W2:Y:S04]  /*b100*/  LDL.LU R237, [R1+0x210] ;  /* 0x0002100001ed7983 */ /* 0x002ea80000300800 */
[----:B------:R-:W2:Y:S04]  /*b110*/  LDL.LU R189, [R1+0x214] ;  /* 0x0002140001bd7983 */ /* 0x000ea80000300800 */
[----:B------:R1:W-:Y:S02]  /*b120*/  LDGSTS.E [R222+0x4008], desc[UR14][R190.64], P2 ;  /* 0x04008000bede7fae */ /* 0x0003e4000912184e */
[----:B-1----:R-:W-:-:S02]  /*b130*/  IMAD.MOV.U32 R191, RZ, RZ, R188 ;  /* 0x000000ffffbf7224 */ /* 0x002fc400078e00bc */
[----:B------:R-:W-:Y:S01]  /*b140*/  IMAD.MOV.U32 R190, RZ, RZ, R3 ;  /* 0x000000ffffbe7224 */ /* 0x000fe200078e0003 */
[----:B---3--:R-:W3:Y:S04]  /*b150*/  LDL.LU R188, [R1+0x218] ;  /* 0x0002180001bc7983 */ /* 0x008ee80000300800 */
[----:B------:R-:W3:Y:S01]  /*b160*/  LDL.LU R3, [R1+0x21c] ;  /* 0x00021c0001037983 */ /* 0x000ee20000300800 */
[----:B------:R-:W-:-:S03]  /*b170*/  ISETP.GT.AND P2, PT, R178, 0x2c, PT ;  /* 0x0000002cb200780c */ /* 0x000fc60003f44270 */
[----:B------:R1:W-:Y:S02]  /*b180*/  LDGSTS.E [R222+0xc], desc[UR14][R190.64], P1 ;  /* 0x0000c000bede7fae */ /* 0x0003e4000892184e */
[----:B-1----:R-:W-:-:S04]  /*b190*/  SEL R190, RZ, 0x4, !P2 ;  /* 0x00000004ffbe7807 */ /* 0x002fc80005000000 */
[----:B------:R-:W-:-:S04]  /*b1a0*/  SEL R190, R190, RZ, !P0 ;  /* 0x000000ffbebe7207 */ /* 0x000fc80004000000 */
[----:B------:R-:W-:Y:S02]  /*b1b0*/  ISETP.NE.U32.AND P2, PT, R190, RZ, PT ;  /* 0x000000ffbe00720c */ /* 0x000fe40003f45070 */
[----:B----4-:R-:W-:-:S05]  /*b1c0*/  IADD3 R245, P3, R245, R184, RZ ;  /* 0x000000b8f5f57210 */ /* 0x010fca0007f7e0ff */
[----:B------:R-:W-:Y:S01]  /*b1d0*/  IMAD.X R246, R246, 0x1, R183, P3 ;  /* 0x00000001f6f67824 */ /* 0x000fe200018e06b7 */
[----:B--2---:R-:W-:Y:S01]  /*b1e0*/  IADD3 R5, P4, R5, R184, RZ ;  /* 0x000000b805057210 */ /* 0x004fe20007f9e0ff */
[----:B------:R-:W-:Y:S02]  /*b1f0*/  IMAD.MOV.U32 R190, RZ, RZ, R245 ;  /* 0x000000ffffbe7224 */ /* 0x000fe400078e00f5 */
[----:B------:R-:W-:Y:S02]  /*b200*/  IMAD.MOV.U32 R191, RZ, RZ, R246 ;  /* 0x000000ffffbf7224 */ /* 0x000fe400078e00f6 */
[----:B------:R-:W-:Y:S01]  /*b210*/  IMAD.X R238, R238, 0x1, R183, P4 ;  /* 0x00000001eeee7824 */ /* 0x000fe200020e06b7 */
[----:B------:R-:W-:Y:S04]  /*b220*/  STL [R1+0x44], R245 ;  /* 0x000044f501007387 */ /* 0x000fe80000100800 */
[----:B------:R-:W-:Y:S04]  /*b230*/  STL [R1+0x40], R246 ;  /* 0x000040f601007387 */ /* 0x000fe80000100800 */
[----:B------:R-:W-:Y:S04]  /*b240*/  STL [R1+0x20c], R5 ;  /* 0x00020c0501007387 */ /* 0x000fe80000100800 */
[----:B------:R1:W-:Y:S04]  /*b250*/  LDGSTS.E [R222+0x400c], desc[UR14][R190.64], P1 ;  /* 0x0400c000bede7fae */ /* 0x0003e8000892184e */
[----:B------:R2:W-:Y:S01]  /*b260*/  STL [R1+0x208], R238 ;  /* 0x000208ee01007387 */ /* 0x0005e20000100800 */
[----:B-1----:R-:W-:Y:S01]  /*b270*/  IMAD.MOV.U32 R191, RZ, RZ, R238 ;  /* 0x000000ffffbf7224 */ /* 0x002fe200078e00ee */
[----:B------:R-:W-:-:S02]  /*b280*/  MOV R190, R5 ;  /* 0x0000000500be7202 */ /* 0x000fc40000000f00 */
[----:B--2---:R-:W2:Y:S04]  /*b290*/  LDL.LU R238, [R1+0x220] ;  /* 0x0002200001ee7983 */ /* 0x004ea80000300800 */
[----:B------:R-:W4:Y:S01]  /*b2a0*/  LDL.LU R5, [R1+0x224] ;  /* 0x0002240001057983 */ /* 0x000f220000300800 */
[----:B------:R-:W-:-:S03]  /*b2b0*/  ISETP.GT.AND P1, PT, R178, 0x2d, PT ;  /* 0x0000002db200780c */ /* 0x000fc60003f24270 */
[----:B------:R-:W2:Y:S04]  /*b2c0*/  LDL.LU R246, [R1+0x228] ;  /* 0x0002280001f67983 */ /* 0x000ea80000300800 */
[----:B------:R-:W2:Y:S01]  /*b2d0*/  LDL.LU R245, [R1+0x22c] ;  /* 0x00022c0001f57983 */ /* 0x000ea20000300800 */
[----:B------:R-:W-:-:S03]  /*b2e0*/  IADD3 R189, P3, R189, R184, RZ ;  /* 0x000000b8bdbd7210 */ /* 0x000fc60007f7e0ff */
[----:B------:R1:W-:Y:S02]  /*b2f0*/  LDGSTS.E [R222+0x8000], desc[UR14][R190.64], P2 ;  /* 0x08000000bede7fae */ /* 0x0003e4000912184e */
[----:B------:R-:W-:Y:S01]  /*b300*/  IMAD.X R237, R237, 0x1, R183, P3 ;  /* 0x00000001eded7824 */ /* 0x000fe200018e06b7 */
[----:B-1----:R-:W-:-:S04]  /*b310*/  SEL R190, RZ, 0x4, !P1 ;  /* 0x00000004ffbe7807 */ /* 0x002fc80004800000 */
[----:B------:R-:W-:Y:S02]  /*b320*/  SEL R190, R190, RZ, !P0 ;  /* 0x000000ffbebe7207 */ /* 0x000fe40004000000 */
[----:B---3--:R-:W-:Y:S01]  /*b330*/  IADD3 R3, P4, R3, R184, RZ ;  /* 0x000000b803037210 */ /* 0x008fe20007f9e0ff */
[----:B------:R-:W-:Y:S01]  /*b340*/  IMAD.MOV.U32 R191, RZ, RZ, R237 ;  /* 0x000000ffffbf7224 */ /* 0x000fe200078e00ed */
[----:B------:R-:W-:Y:S01]  /*b350*/  ISETP.NE.U32.AND P1, PT, R190, RZ, PT ;  /* 0x000000ffbe00720c */ /* 0x000fe20003f25070 */
[----:B------:R-:W-:Y:S02]  /*b360*/  IMAD.MOV.U32 R190, RZ, RZ, R189 ;  /* 0x000000ffffbe7224 */ /* 0x000fe400078e00bd */
[----:B------:R-:W-:Y:S01]  /*b370*/  IMAD.X R188, R188, 0x1, R183, P4 ;  /* 0x00000001bcbc7824 */ /* 0x000fe200020e06b7 */
[----:B------:R-:W-:Y:S04]  /*b380*/  STL [R1+0x214], R189 ;  /* 0x000214bd01007387 */ /* 0x000fe80000100800 */
[----:B------:R1:W-:Y:S04]  /*b390*/  STL [R1+0x210], R237 ;  /* 0x000210ed01007387 */ /* 0x0003e80000100800 */
[----:B------:R-:W-:Y:S04]  /*b3a0*/  STL [R1+0x21c], R3 ;  /* 0x00021c0301007387 */ /* 0x000fe80000100800 */
[----:B------:R3:W-:Y:S04]  /*b3b0*/  LDGSTS.E [R222+0xc000], desc[UR14][R190.64], P2 ;  /* 0x0c000000bede7fae */ /* 0x0007e8000912184e */
[----:B------:R3:W-:Y:S04]  /*b3c0*/  STL [R1+0x218], R188 ;  /* 0x000218bc01007387 */ /* 0x0007e80000100800 */
[----:B-1----:R-:W2:Y:S01]  /*b3d0*/  LDL.LU R237, [R1+0x230] ;  /* 0x0002300001ed7983 */ /* 0x002ea20000300800 */
[----:B---3--:R-:W-:-:S03]  /*b3e0*/  IMAD.MOV.U32 R191, RZ, RZ, R188 ;  /* 0x000000ffffbf7224 */ /* 0x008fc600078e00bc */
[----:B------:R-:W3:Y:S01]  /*b3f0*/  LDL.LU R188, [R1+0x234] ;  /* 0x0002340001bc7983 */ /* 0x000ee20000300800 */
[----:B------:R-:W-:Y:S01]  /*b400*/  IMAD.MOV.U32 R190, RZ, RZ, R3 ;  /* 0x000000ffffbe7224 */ /* 0x000fe200078e0003 */
[----:B------:R-:W-:Y:S02]  /*b410*/  ISETP.GT.AND P2, PT, R178, 0x2e, PT ;  /* 0x0000002eb200780c */ /* 0x000fe40003f44270 */
[----:B------:R-:W3:Y:S04]  /*b420*/  LDL.LU R189, [R1+0x23c] ;  /* 0x00023c0001bd7983 */ /* 0x000ee80000300800 */
[----:B------:R1:W-:Y:S04]  /*b430*/  LDGSTS.E [R222+0x8004], desc[UR14][R190.64], P1 ;  /* 0x08004000bede7fae */ /* 0x0003e8000892184e */
[----:B------:R-:W3:Y:S01]  /*b440*/  LDL.LU R3, [R1+0x244] ;  /* 0x0002440001037983 */ /* 0x000ee20000300800 */
[----:B-1----:R-:W-:-:S04]  /*b450*/  SEL R190, RZ, 0x4, !P2 ;  /* 0x00000004ffbe7807 */ /* 0x002fc80005000000 */
[----:B------:R-:W-:-:S04]  /*b460*/  SEL R190, R190, RZ, !P0 ;  /* 0x000000ffbebe7207 */ /* 0x000fc80004000000 */
[----:B------:R-:W-:Y:S02]  /*b470*/  ISETP.NE.U32.AND P2, PT, R190, RZ, PT ;  /* 0x000000ffbe00720c */ /* 0x000fe40003f45070 */
[----:B----4-:R-:W-:-:S05]  /*b480*/  IADD3 R5, P3, R5, R184, RZ ;  /* 0x000000b805057210 */ /* 0x010fca0007f7e0ff */
[----:B--2---:R-:W-:Y:S01]  /*b490*/  IMAD.X R238, R238, 0x1, R183, P3 ;  /* 0x00000001eeee7824 */ /* 0x004fe200018e06b7 */
[----:B------:R-:W-:Y:S01]  /*b4a0*/  IADD3 R245, P4, R245, R184, RZ ;  /* 0x000000b8f5f57210 */ /* 0x000fe20007f9e0ff */
[----:B------:R-:W-:Y:S03]  /*b4b0*/  STL [R1+0x224], R5 ;  /* 0x0002240501007387 */ /* 0x000fe60000100800 */
[----:B------:R-:W-:Y:S01]  /*b4c0*/  IADD3.X R246, R246, R183, RZ, P4, !PT ;  /* 0x000000b7f6f67210 */ /* 0x000fe200027fe4ff */
[----:B------:R1:W-:Y:S01]  /*b4d0*/  STL [R1+0x220], R238 ;  /* 0x000220ee01007387 */ /* 0x0003e20000100800 */
[----:B------:R-:W-:-:S03]  /*b4e0*/  IMAD.MOV.U32 R191, RZ, RZ, R238 ;  /* 0x000000ffffbf7224 */ /* 0x000fc600078e00ee */
[----:B------:R-:W-:Y:S01]  /*b4f0*/  STL [R1+0x22c], R245 ;  /* 0x00022cf501007387 */ /* 0x000fe20000100800 */
[----:B------:R-:W-:-:S03]  /*b500*/  IMAD.MOV.U32 R190, RZ, RZ, R5 ;  /* 0x000000ffffbe7224 */ /* 0x000fc600078e0005 */
[----:B-1----:R-:W2:Y:S04]  /*b510*/  LDL.LU R238, [R1+0x238] ;  /* 0x0002380001ee7983 */ /* 0x002ea80000300800 */
[----:B------:R-:W-:Y:S04]  /*b520*/  STL [R1+0x228], R246 ;  /* 0x000228f601007387 */ /* 0x000fe80000100800 */
[----:B------:R-:W4:Y:S04]  /*b530*/  LDL.LU R5, [R1+0x240] ;  /* 0x0002400001057983 */ /* 0x000f280000300800 */
[----:B------:R1:W-:Y:S01]  /*b540*/  LDGSTS.E [R222+0xc004], desc[UR14][R190.64], P1 ;  /* 0x0c004000bede7fae */ /* 0x0003e2000892184e */
[----:B------:R-:W-:Y:S01]  /*b550*/  ISETP.GT.AND P1, PT, R178, 0x2f, PT ;  /* 0x0000002fb200780c */ /* 0x000fe20003f24270 */
[----:B-1----:R-:W-:-:S02]  /*b560*/  IMAD.MOV.U32 R190, RZ, RZ, R245 ;  /* 0x000000ffffbe7224 */ /* 0x002fc400078e00f5 */
[----:B------:R-:W-:-:S05]  /*b570*/  IMAD.MOV.U32 R191, RZ, RZ, R246 ;  /* 0x000000ffffbf7224 */ /* 0x000fca00078e00f6 */
[----:B------:R1:W-:Y:S01]  /*b580*/  LDGSTS.E [R222+0x8008], desc[UR14][R190.64], P2 ;  /* 0x08008000bede7fae */ /* 0x0003e2000912184e */
[----:B---3--:R-:W-:Y:S02]  /*b590*/  IADD3 R188, P3, R188, R184, RZ ;  /* 0x000000b8bcbc7210 */ /* 0x008fe40007f7e0ff */
[----:B-1----:R-:W-:-:S03]  /*b5a0*/  SEL R190, RZ, 0x4, !P1 ;  /* 0x00000004ffbe7807 */ /* 0x002fc60004800000 */
[----:B------:R-:W-:Y:S01]  /*b5b0*/  IMAD.X R237, R237, 0x1, R183, P3 ;  /* 0x00000001eded7824 */ /* 0x000fe200018e06b7 */
[----:B------:R-:W-:Y:S01]  /*b5c0*/  SEL R190, R190, RZ, !P0 ;  /* 0x000000ffbebe7207 */ /* 0x000fe20004000000 */
[----:B------:R-:W-:Y:S02]  /*b5d0*/  STL [R1+0x234], R188 ;  /* 0x000234bc01007387 */ /* 0x000fe40000100800 */
[----:B------:R-:W-:Y:S01]  /*b5e0*/  IMAD.MOV.U32 R191, RZ, RZ, R237 ;  /* 0x000000ffffbf7224 */ /* 0x000fe200078e00ed */
[----:B------:R-:W-:Y:S01]  /*b5f0*/  ISETP.NE.U32.AND P1, PT, R190, RZ, PT ;  /* 0x000000ffbe00720c */ /* 0x000fe20003f25070 */
[----:B------:R1:W-:Y:S01]  /*b600*/  STL [R1+0x230], R237 ;  /* 0x000230ed01007387 */ /* 0x0003e20000100800 */
[----:B------:R-:W-:Y:S01]  /*b610*/  IMAD.MOV.U32 R190, RZ, RZ, R188 ;  /* 0x000000ffffbe7224 */ /* 0x000fe200078e00bc */
[----:B------:R-:W-:-:S04]  /*b620*/  IADD3 R3, P3, R3, R184, RZ ;  /* 0x000000b803037210 */ /* 0x000fc80007f7e0ff */
[----:B------:R3:W-:Y:S04]  /*b630*/  LDGSTS.E [R222+0xc008], desc[UR14][R190.64], P2 ;  /* 0x0c008000bede7fae */ /* 0x0007e8000912184e */
[----:B-1----:R-:W4:Y:S04]  /*b640*/  LDL.LU R237, [R1+0x48] ;  /* 0x0000480001ed7983 */ /* 0x002f280000300800 */
[----:B------:R-:W4:Y:S01]  /*b650*/  LDL.LU R188, [R1+0x4c] ;  /* 0x00004c0001bc7983 */ /* 0x000f220000300800 */
[----:B------:R-:W-:-:S05]  /*b660*/  IADD3 R189, P2, R189, R184, RZ ;  /* 0x000000b8bdbd7210 */ /* 0x000fca0007f5e0ff */
[----:B------:R-:W-:Y:S01]  /*b670*/  STL [R1+0x23c], R189 ;  /* 0x00023cbd01007387 */ /* 0x000fe20000100800 */
[----:B---3--:R-:W-:Y:S01]  /*b680*/  IMAD.MOV.U32 R190, RZ, RZ, R189 ;  /* 0x000000ffffbe7224 */ /* 0x008fe200078e00bd */
[----:B------:R-:W-:Y:S01]  /*b690*/  LOP3.LUT R245, R2, 0x40, RZ, 0x3c, !PT ;  /* 0x0000004002f57812 */ /* 0x000fe200078e3cff */
[----:B--2---:R-:W-:-:S04]  /*b6a0*/  IMAD.X R238, R238, 0x1, R183, P2 ;  /* 0x00000001eeee7824 */ /* 0x004fc800010e06b7 */
[----:B------:R-:W-:Y:S01]  /*b6b0*/  IMAD.MOV.U32 R191, RZ, RZ, R238 ;  /* 0x000000ffffbf7224 */ /* 0x000fe200078e00ee */
[----:B------:R1:W-:Y:S01]  /*b6c0*/  STL [R1+0x238], R238 ;  /* 0x000238ee01007387 */ /* 0x0003e20000100800 */
[----:B----4-:R-:W-:-:S03]  /*b6d0*/  IADD3.X R5, R5, R183, RZ, P3, !PT ;  /* 0x000000b705057210 */ /* 0x010fc60001ffe4ff */
[----:B------:R-:W-:Y:S04]  /*b6e0*/  STL [R1+0x244], R3 ;  /* 0x0002440301007387 */ /* 0x000fe80000100800 */
[----:B------:R2:W-:Y:S04]  /*b6f0*/  STL [R1+0x240], R5 ;  /* 0x0002400501007387 */ /* 0x0005e80000100800 */
[----:B-1----:R-:W3:Y:S04]  /*b700*/  LDL.LU R238, [R1+0x50] ;  /* 0x0000500001ee7983 */ /* 0x002ee80000300800 */
[----:B------:R1:W-:Y:S04]  /*b710*/  LDGSTS.E [R222+0x800c], desc[UR14][R190.64], P1 ;  /* 0x0800c000bede7fae */ /* 0x0003e8000892184e */
[----:B------:R-:W4:Y:S01]  /*b720*/  LDL.LU R189, [R1+0x54] ;  /* 0x0000540001bd7983 */ /* 0x000f220000300800 */
[----:B-1----:R-:W-:-:S02]  /*b730*/  IMAD.MOV.U32 R191, RZ, RZ, R5 ;  /* 0x000000ffffbf7224 */ /* 0x002fc400078e0005 */
[----:B------:R-:W-:Y:S01]  /*b740*/  IMAD.MOV.U32 R190, RZ, RZ, R3 ;  /* 0x000000ffffbe7224 */ /* 0x000fe200078e0003 */
[----:B--2---:R-:W2:Y:S04]  /*b750*/  LDL.LU R5, [R1+0x58] ;  /* 0x0000580001057983 */ /* 0x004ea80000300800 */
[----:B------:R-:W2:Y:S04]  /*b760*/  LDL.LU R3, [R1+0x5c] ;  /* 0x00005c0001037983 */ /* 0x000ea80000300800 */
[----:B------:R1:W-:Y:S01]  /*b770*/  LDGSTS.E [R222+0xc00c], desc[UR14][R190.64], P1 ;  /* 0x0c00c000bede7fae */ /* 0x0003e2000892184e */
[----:B------:R-:W-:-:S04]  /*b780*/  ISETP.GT.AND P1, PT, R178, 0x10, PT ;  /* 0x00000010b200780c */ /* 0x000fc80003f24270 */
[----:B-1----:R-:W-:Y:S02]  /*b790*/  SEL R190, RZ, 0x4, !P1 ;  /* 0x00000004ffbe7807 */ /* 0x002fe40004800000 */
[----:B------:R-:W-:Y:S02]  /*b7a0*/  IADD3 R188, P1, R188, R184, RZ ;  /* 0x000000b8bcbc7210 */ /* 0x000fe40007f3e0ff */
[----:B------:R-:W-:-:S03]  /*b7b0*/  SEL R190, R190, RZ, !P0 ;  /* 0x000000ffbebe7207 */ /* 0x000fc60004000000 */
[----:B------:R-:W-:Y:S01]  /*b7c0*/  IMAD.X R237, R237, 0x1, R183, P1 ;  /* 0x00000001eded7824 */ /* 0x000fe200008e06b7 */
[----:B------:R-:W-:Y:S01]  /*b7d0*/  STL [R1+0x4c], R188 ;  /* 0x00004cbc01007387 */ /* 0x000fe20000100800 */
[----:B------:R-:W-:Y:S01]  /*b7e0*/  VIADD R222, R245, UR5 ;  /* 0x00000005f5de7c36 */ /* 0x000fe20008000000 */
[----:B------:R-:W-:Y:S02]  /*b7f0*/  ISETP.NE.U32.AND P2, PT, R190, RZ, PT ;  /* 0x000000ffbe00720c */ /* 0x000fe40003f45070 */
[----:B------:R1:W-:Y:S01]  /*b800*/  STL [R1+0x48], R237 ;  /* 0x000048ed01007387 */ /* 0x0003e20000100800 */
[----:B------:R-:W-:-:S03]  /*b810*/  IMAD.MOV.U32 R191, RZ, RZ, R237 ;  /* 0x000000ffffbf7224 */ /* 0x000fc600078e00ed */
[----:B------:R-:W2:Y:S01]  /*b820*/  LDL.LU R246, [R1+0x60] ;  /* 0x0000600001f67983 */ /* 0x000ea20000300800 */
[----:B------:R-:W-:-:S03]  /*b830*/  IMAD.MOV.U32 R190, RZ, RZ, R188 ;  /* 0x000000ffffbe7224 */ /* 0x000fc600078e00bc */
[----:B------:R-:W2:Y:S04]  /*b840*/  LDL.LU R245, [R1+0x64] ;  /* 0x0000640001f57983 */ /* 0x000ea80000300800 */
[----:B-1----:R-:W2:Y:S04]  /*b850*/  LDL.LU R237, [R1+0x68] ;  /* 0x0000680001ed7983 */ /* 0x002ea80000300800 */
[----:B------:R-:W2:Y:S01]  /*b860*/  LDL.LU R188, [R1+0x6c] ;  /* 0x00006c0001bc7983 */ /* 0x000ea20000300800 */
[----:B------:R-:W-:-:S03]  /*b870*/  ISETP.GT.AND P1, PT, R178, 0x11, PT ;  /* 0x00000011b200780c */ /* 0x000fc60003f24270 */
[----:B------:R1:W-:Y:S02]  /*b880*/  LDGSTS.E [R222], desc[UR14][R190.64], P2 ;  /* 0x00000000bede7fae */ /* 0x0003e4000912184e */
[----:B-1----:R-:W-:-:S04]  /*b890*/  SEL R190, RZ, 0x4, !P1 ;  /* 0x00000004ffbe7807 */ /* 0x002fc80004800000 */
[----:B------:R-:W-:-:S04]  /*b8a0*/  SEL R190, R190, RZ, !P0 ;  /* 0x000000ffbebe7207 */ /* 0x000fc80004000000 */
[----:B------:R-:W-:Y:S02]  /*b8b0*/  ISETP.NE.U32.AND P1, PT, R190, RZ, PT ;  /* 0x000000ffbe00720c */ /* 0x000fe40003f25070 */
[----:B----4-:R-:W-:-:S04]  /*b8c0*/  IADD3 R189, P3, R189, R184, RZ ;  /* 0x000000b8bdbd7210 */ /* 0x010fc80007f7e0ff */
[----:B---3--:R-:W-:Y:S01]  /*b8d0*/  IADD3.X R238, R238, R183, RZ, P3, !PT ;  /* 0x000000b7eeee7210 */ /* 0x008fe20001ffe4ff */
[----:B------:R-:W-:Y:S01]  /*b8e0*/  IMAD.MOV.U32 R190, RZ, RZ, R189 ;  /* 0x000000ffffbe7224 */ /* 0x000fe200078e00bd */
[----:B------:R-:W-:Y:S03]  /*b8f0*/  STL [R1+0x54], R189 ;  /* 0x000054bd01007387 */ /* 0x000fe60000100800 */
[----:B------:R-:W-:Y:S01]  /*b900*/  IMAD.MOV.U32 R191, RZ, RZ, R238 ;  /* 0x000000ffffbf7224 */ /* 0x000fe200078e00ee */
[----:B--2---:R-:W-:Y:S01]  /*b910*/  IADD3 R3, P4, R3, R184, RZ ;  /* 0x000000b803037210 */ /* 0x004fe20007f9e0ff */
[----:B------:R1:W-:Y:S04]  /*b920*/  STL [R1+0x50], R238 ;  /* 0x000050ee01007387 */ /* 0x0003e80000100800 */
[----:B------:R-:W-:Y:S01]  /*b930*/  IMAD.X R5, R5, 0x1, R183, P4 ;  /* 0x0000000105057824 */ /* 0x000fe200020e06b7 */
[----:B------:R-:W-:Y:S04]  /*b940*/  STL [R1+0x5c], R3 ;  /* 0x00005c0301007387 */ /* 0x000fe80000100800 */
[----:B------:R2:W-:Y:S04]  /*b950*/  STL [R1+0x58], R5 ;  /* 0x0000580501007387 */ /* 0x0005e80000100800 */
[----:B------:R3:W-:Y:S04]  /*b960*/  LDGSTS.E [R222+0x4000], desc[UR14][R190.64], P2 ;  /* 0x04000000bede7fae */ /* 0x0007e8000912184e */
[----:B-1----:R-:W4:Y:S04]  /*b970*/  LDL.LU R238, [R1+0x70] ;  /* 0x0000700001ee7983 */ /* 0x002f280000300800 */
[----:B------:R-:W4:Y:S01]  /*b980*/  LDL.LU R189, [R1+0x74] ;  /* 0x0000740001bd7983 */ /* 0x000f220000300800 */
[----:B---3--:R-:W-:-:S02]  /*b990*/  IMAD.MOV.U32 R191, RZ, RZ, R5 ;  /* 0x000000ffffbf7224 */ /* 0x008fc400078e0005 */
[----:B------:R-:W-:Y:S01]  /*b9a0*/  IMAD.MOV.U32 R190, RZ, RZ, R3 ;  /* 0x000000ffffbe7224 */ /* 0x000fe200078e0003 */
[----:B--2---:R-:W2:Y:S04]  /*b9b0*/  LDL.LU R5, [R1+0x78] ;  /* 0x0000780001057983 */ /* 0x004ea80000300800 */
[----:B------:R-:W3:Y:S01]  /*b9c0*/  LDL.LU R3, [R1+0x7c] ;  /* 0x00007c0001037983 */ /* 0x000ee20000300800 */
[----:B------:R-:W-:-:S03]  /*b9d0*/  ISETP.GT.AND P2, PT, R178, 0x12, PT ;  /* 0x00000012b200780c */ /* 0x000fc60003f44270 */
[----:B------:R1:W-:Y:S01]  /*b9e0*/  LDGSTS.E [R222+0x4], desc[UR14][R190.64], P1 ;  /* 0x00004000bede7fae */ /* 0x0003e2000892184e */
[-C--:B------:R-:W-:Y:S02]  /*b9f0*/  IADD3 R245, P3, R245, R184.reuse, RZ ;  /* 0x000000b8f5f57210 */ /* 0x080fe40007f7e0ff */
[----:B-1----:R-:W-:Y:S02]  /*ba00*/  SEL R190, RZ, 0x4, !P2 ;  /* 0x00000004ffbe7807 */ /* 0x002fe40005000000 */
[----:B------:R-:W-:Y:S01]  /*ba10*/  IADD3 R188, P4, R188, R184, RZ ;  /* 0x000000b8bcbc7210 */ /* 0x000fe20007f9e0ff */
[--C-:B------:R-:W-:Y:S01]  /*ba20*/  IMAD.X R246, R246, 0x1, R183.reuse, P3 ;  /* 0x00000001f6f67824 */ /* 0x100fe200018e06b7 */
[----:B------:R-:W-:Y:S01]  /*ba30*/  SEL R190, R190, RZ, !P0 ;  /* 0x000000ffbebe7207 */ /* 0x000fe20004000000 */
[----:B------:R-:W-:Y:S02]  /*ba40*/  STL [R1+0x64], R245 ;  /* 0x000064f501007387 */ /* 0x000fe40000100800 */
[----:B------:R-:W-:Y:S01]  /*ba50*/  IMAD.X R237, R237, 0x1, R183, P4 ;  /* 0x00000001eded7824 */ /* 0x000fe200020e06b7 */
[----:B------:R-:W-:Y:S01]  /*ba60*/  ISETP.NE.U32.AND P2, PT, R190, RZ, PT ;  /* 0x000000ffbe00720c */ /* 0x000fe20003f45070 */
[----:B------:R1:W-:Y:S01]  /*ba70*/  STL [R1+0x60], R246 ;  /* 0x000060f601007387 */ /* 0x0003e20000100800 */
[----:B------:R-:W-:Y:S01]  /*ba80*/  IMAD.MOV.U32 R190, RZ, RZ, R245 ;  /* 0x000000ffffbe7224 */ /* 0x000fe200078e00f5 */
[----:B------:R-:W-:-:S02]  /*ba90*/  MOV R191, R246 ;  /* 0x000000f600bf7202 */ /* 0x000fc40000000f00 */
[----:B------:R-:W-:Y:S04]  /*baa0*/  STL [R1+0x6c], R188 ;  /* 0x00006cbc01007387 */ /* 0x000fe80000100800 */
[----:B------:R1:W-:Y:S04]  /*bab0*/  STL [R1+0x68], R237 ;  /* 0x000068ed01007387 */ /* 0x0003e80000100800 */
[----:B-1----:R-:W2:Y:S04]  /*bac0*/  LDL.LU R246, [R1+0x80] ;  /* 0x0000800001f67983 */ /* 0x002ea80000300800 */
[----:B------:R-:W2:Y:S04]  /*bad0*/  LDL.LU R245, [R1+0x84] ;  /* 0x0000840001f57983 */ /* 0x000ea80000300800 */
[----:B------:R1:W-:Y:S02]  /*bae0*/  LDGSTS.E [R222+0x4004], desc[UR14][R190.64], P1 ;  /* 0x04004000bede7fae */ /* 0x0003e4000892184e */
[----:B-1----:R-:W-:-:S02]  /*baf0*/  IMAD.MOV.U32 R191, RZ, RZ, R237 ;  /* 0x000000ffffbf7224 */ /* 0x002fc400078e00ed */
[----:B------:R-:W-:Y:S01]  /*bb00*/  IMAD.MOV.U32 R190, RZ, RZ, R188 ;  /* 0x000000ffffbe7224 */ /* 0x000fe200078e00bc */
[----:B------:R-:W2:Y:S04]  /*bb10*/  LDL.LU R237, [R1+0x248] ;  /* 0x0002480001ed7983 */ /* 0x000ea80000300800 */
[----:B------:R-:W2:Y:S01]  /*bb20*/  LDL.LU R188, [R1+0x24c] ;  /* 0x00024c0001bc7983 */ /* 0x000ea20000300800 */
[----:B------:R-:W-:-:S03]  /*bb30*/  ISETP.GT.AND P1, PT, R178, 0x13, PT ;  /* 0x00000013b200780c */ /* 0x000fc60003f24270 */
[----:B------:R1:W-:Y:S02]  /*bb40*/  LDGSTS.E [R222+0x8], desc[UR14][R190.64], P2 ;  /* 0x00008000bede7fae */ /* 0x0003e4000912184e */
[----:B-1----:R-:W-:-:S04]  /*bb50*/  SEL R190, RZ, 0x4, !P1 ;  /* 0x00000004ffbe7807 */ /* 0x002fc80004800000 */
[----:B------:R-:W-:-:S04]  /*bb60*/  SEL R190, R190, RZ, !P0 ;  /* 0x000000ffbebe7207 */ /* 0x000fc80004000000 */
[----:B------:R-:W-:Y:S02]  /*bb70*/  ISETP.NE.U32.AND P1, PT, R190, RZ, PT ;  /* 0x000000ffbe00720c */ /* 0x000fe40003f25070 */
[----:B----4-:R-:W-:-:S05]  /*bb80*/  IADD3 R189, P3, R189, R184, RZ ;  /* 0x000000b8bdbd7210 */ /* 0x010fca0007f7e0ff */
[--C-:B------:R-:W-:Y:S01]  /*bb90*/  IMAD.X R238, R238, 0x1, R183.reuse, P3 ;  /* 0x00000001eeee7824 */ /* 0x100fe200018e06b7 */
[----:B---3--:R-:W-:Y:S01]  /*bba0*/  IADD3 R3, P4, R3, R184, RZ ;  /* 0x000000b803037210 */ /* 0x008fe20007f9e0ff */
[----:B------:R-:W-:Y:S04]  /*bbb0*/  STL [R1+0x74], R189 ;  /* 0x000074bd01007387 */ /* 0x000fe80000100800 */
[----:B--2---:R-:W-:Y:S01]  /*bbc0*/  IMAD.X R5, R5, 0x1, R183, P4 ;  /* 0x0000000105057824 */ /* 0x004fe200020e06b7 */
[----:B------:R1:W-:Y:S01]  /*bbd0*/  STL [R1+0x70], R238 ;  /* 0x000070ee01007387 */ /* 0x0003e20000100800 */
[----:B------:R-:W-:Y:S02]  /*bbe0*/  IMAD.MOV.U32 R190, RZ, RZ, R189 ;  /* 0x000000ffffbe7224 */ /* 0x000fe400078e00bd */
[----:B------:R-:W-:Y:S01]  /*bbf0*/  IMAD.MOV.U32 R191, RZ, RZ, R238 ;  /* 0x000000ffffbf7224 */ /* 0x000fe200078e00ee */
[----:B------:R-:W-:Y:S04]  /*bc00*/  STL [R1+0x7c], R3 ;  /* 0x00007c0301007387 */ /* 0x000fe80000100800 */
[----:B------:R2:W-:Y:S04]  /*bc10*/  STL [R1+0x78], R5 ;  /* 0x0000780501007387 */ /* 0x0005e80000100800 */
[----:B-1----:R-:W3:Y:S04]  /*bc20*/  LDL.LU R238, [R1+0x250] ;  /* 0x0002500001ee7983 */ /* 0x002ee80000300800 */
[----:B------:R-:W4:Y:S04]  /*bc30*/  LDL.LU R189, [R1+0x254] ;  /* 0x0002540001bd7983 */ /* 0x000f280000300800 */
[----:B------:R1:W-:Y:S01]  /*bc40*/  LDGSTS.E [R222+0x4008], desc[UR14][R190.64], P2 ;  /* 0x04008000bede7fae */ /* 0x0003e2000912184e */
[----:B------:R-:W-:Y:S01]  /*bc50*/  ISETP.GT.AND P2, PT, R178, 0x30, PT ;  /* 0x00000030b200780c */ /* 0x000fe20003f44270 */
[----:B-1----:R-:W-:-:S02]  /*bc60*/  IMAD.MOV.U32 R191, RZ, RZ, R5 ;  /* 0x000000ffffbf7224 */ /* 0x002fc400078e0005 */
[----:B------:R-:W-:Y:S01]  /*bc70*/  IMAD.MOV.U32 R190, RZ, RZ, R3 ;  /* 0x000000ffffbe7224 */ /* 0x000fe200078e0003 */
[----:B--2---:R-:W2:Y:S04]  /*bc80*/  LDL.LU R5, [R1+0x258] ;  /* 0x0002580001057983 */ /* 0x004ea80000300800 */
[----:B------:R-:W2:Y:S01]  /*bc90*/  LDL.LU R3, [R1+0x25c] ;  /* 0x00025c0001037983 */ /* 0x000ea20000300800 */
[----:B------:R-:W-:-:S03]  /*bca0*/  IADD3 R245, P3, R245, R184, RZ ;  /* 0x000000b8f5f57210 */ /* 0x000fc60007f7e0ff */
[----:B------:R1:W-:Y:S01]  /*bcb0*/  LDGSTS.E [R222+0xc], desc[UR14][R190.64], P1 ;  /* 0x0000c000bede7fae */ /* 0x0003e2000892184e */
[----:B------:R-:W-:Y:S02]  /*bcc0*/  IADD3.X R246, R246, R183, RZ, P3, !PT ;  /* 0x000000b7f6f67210 */ /* 0x000fe40001ffe4ff */
[----:B-1----:R-:W-:-:S04]  /*bcd0*/  SEL R190, RZ, 0x4, !P2 ;  /* 0x00000004ffbe7807 */ /* 0x002fc80005000000 */
[----:B------:R-:W-:Y:S02]  /*bce0*/  SEL R190, R190, RZ, !P0 ;  /* 0x000000ffbebe7207 */ /* 0x000fe40004000000 */
[----:B------:R-:W-:Y:S01]  /*bcf0*/  IADD3 R188, P4, R188, R184, RZ ;  /* 0x000000b8bcbc7210 */ /* 0x000fe20007f9e0ff */
[----:B------:R-:W-:Y:S01]  /*bd00*/  IMAD.MOV.U32 R191, RZ, RZ, R246 ;  /* 0x000000ffffbf7224 */ /* 0x000fe200078e00f6 */
[----:B------:R-:W-:Y:S01]  /*bd10*/  ISETP.NE.U32.AND P2, PT, R190, RZ, PT ;  /* 0x000000ffbe00720c */ /* 0x000fe20003f45070 */
[----:B------:R-:W-:Y:S02]  /*bd20*/  IMAD.MOV.U32 R190, RZ, RZ, R245 ;  /* 0x000000ffffbe7224 */ /* 0x000fe400078e00f5 */
[----:B------:R-:W-:Y:S01]  /*bd30*/  IMAD.X R237, R237, 0x1, R183, P4 ;  /* 0x00000001eded7824 */ /* 0x000fe200020e06b7 */
[----:B------:R-:W-:Y:S04]  /*bd40*/  STL [R1+0x84], R245 ;  /* 0x000084f501007387 */ /* 0x000fe80000100800 */
[----:B------:R-:W-:Y:S04]  /*bd50*/  STL [R1+0x80], R246 ;  /* 0x000080f601007387 */ /* 0x000fe80000100800 */
[----:B------:R-:W-:Y:S04]  /*bd60*/  STL [R1+0x24c], R188 ;  /* 0x00024cbc01007387 */ /* 0x000fe80000100800 */
[----:B------:R1:W-:Y:S04]  /*bd70*/  LDGSTS.E [R222+0x400c], desc[UR14][R190.64], P1 ;  /* 0x0400c000bede7fae */ /* 0x0003e8000892184e */
[----:B------:R1:W-:Y:S02]  /*bd80*/  STL [R1+0x248], R237 ;  /* 0x000248ed01007387 */ /* 0x0003e40000100800 */
[----:B-1----:R-:W-:-:S02]  /*bd90*/  IMAD.MOV.U32 R191, RZ, RZ, R237 ;  /* 0x000000ffffbf7224 */ /* 0x002fc400078e00ed */
[----:B------:R-:W-:Y:S01]  /*bda0*/  IMAD.MOV.U32 R190, RZ, RZ, R188 ;  /* 0x000000ffffbe7224 */ /* 0x000fe200078e00bc */
[----:B------:R-:W2:Y:S04]  /*bdb0*/  LDL.LU R237, [R1+0x260] ;  /* 0x0002600001ed7983 */ /* 0x000ea80000300800 */
[----:B------:R-:W2:Y:S04]  /*bdc0*/  LDL.LU R188, [R1+0x264] ;  /* 0x0002640001bc7983 */ /* 0x000ea80000300800 */
        /* <DEDUP_REMOVED lines=8> */
[----:B---3--:R-:W-:Y:S02]  /*be50*/  IMAD.X R238, R238, 0x1, R183, P3 ;  /* 0x00000001eeee7824 */ /* 0x008fe400018e06b7 */
[----:B------:R-:W-:Y:S01]  /*be60*/  IMAD.MOV.U32 R190, RZ, RZ, R189 ;  /* 0x000000ffffbe7224 */ /* 0x000fe200078e00bd */
[----:B------:R-:W-:Y:S02]  /*be70*/  STL [R1+0x254], R189 ;  /* 0x000254bd01007387 */ /* 0x000fe40000100800 */
[----:B------:R-:W-:Y:S02]  /*be80*/  MOV R191, R238 ;  /* 0x000000ee00bf7202 */ /* 0x000fe40000000f00 */
[----:B------:R1:W-:Y:S04]  /*be90*/  STL [R1+0x250], R238 ;  /* 0x000250ee01007387 */ /* 0x0003e80000100800 */
[----:B------:R3:W-:Y:S01]  /*bea0*/  LDGSTS.E [R222+0xc000], desc[UR14][R190.64], P2 ;  /* 0x0c000000bede7fae */ /* 0x0007e2000912184e */
[----:B--2---:R-:W-:-:S05]  /*beb0*/  IADD3 R3, P4, R3, R184, RZ ;  /* 0x000000b803037210 */ /* 0x004fca0007f9e0ff */
[----:B------:R-:W-:Y:S01]  /*bec0*/  IMAD.X R5, R5, 0x1, R183, P4 ;  /* 0x0000000105057824 */ /* 0x000fe200020e06b7 */
[----:B------:R-:W-:Y:S03]  /*bed0*/  STL [R1+0x25c], R3 ;  /* 0x00025c0301007387 */ /* 0x000fe60000100800 */
[----:B---3--:R-:W-:Y:S01]  /*bee0*/  IMAD.MOV.U32 R191, RZ, RZ, R5 ;  /* 0x000000ffffbf7224 */ /* 0x008fe200078e0005 */
[----:B------:R2:W-:Y:S04]  /*bef0*/  STL [R1+0x258], R5 ;  /* 0x0002580501007387 */ /* 0x0005e80000100800 */
[----:B-1----:R-:W3:Y:S04]  /*bf00*/  LDL.LU R238, [R1+0x270] ;  /* 0x0002700001ee7983 */ /* 0x002ee80000300800 */
[----:B--2---:R-:W2:Y:S01]  /*bf10*/  LDL.LU R5, [R1+0x274] ;  /* 0x0002740001057983 */ /* 0x004ea20000300800 */
[----:B------:R-:W-:Y:S01]  /*bf20*/  IMAD.MOV.U32 R190, RZ, RZ, R3 ;  /* 0x000000ffffbe7224 */ /* 0x000fe200078e0003 */
[----:B------:R-:W-:-:S02]  /*bf30*/  ISETP.GT.AND P2, PT, R178, 0x32, PT ;  /* 0x00000032b200780c */ /* 0x000fc40003f44270 */
[----:B------:R-:W4:Y:S04]  /*bf40*/  LDL.LU R189, [R1+0x27c] ;  /* 0x00027c0001bd7983 */ /* 0x000f280000300800 */
[----:B------:R1:W-:Y:S04]  /*bf50*/  LDGSTS.E [R222+0x8004], desc[UR14][R190.64], P1 ;  /* 0x08004000bede7fae */ /* 0x0003e8000892184e */
[----:B------:R-:W4:Y:S01]  /*bf60*/  LDL.LU R3, [R1+0x284] ;  /* 0x0002840001037983 */ /* 0x000f220000300800 */
[----:B-1----:R-:W-:-:S04]  /*bf70*/  SEL R190, RZ, 0x4, !P2 ;  /* 0x00000004ffbe7807 */ /* 0x002fc80005000000 */
[----:B------:R-:W-:Y:S02]  /*bf80*/  SEL R190, R190, RZ, !P0 ;  /* 0x000000ffbebe7207 */ /* 0x000fe40004000000 */
[----:B------:R-:W-:-:S05]  /*bf90*/  IADD3 R188, P3, R188, R184, RZ ;  /* 0x000000b8bcbc7210 */ /* 0x000fca0007f7e0ff */
[----:B------:R-:W-:Y:S01]  /*bfa0*/  IMAD.X R237, R237, 0x1, R183, P3 ;  /* 0x00000001eded7824 */ /* 0x000fe200018e06b7 */
[----:B------:R-:W-:Y:S01]  /*bfb0*/  IADD3 R245, P4, R245, R184, RZ ;  /* 0x000000b8f5f57210 */ /* 0x000fe20007f9e0ff */
[----:B------:R-:W-:Y:S02]  /*bfc0*/  STL [R1+0x264], R188 ;  /* 0x000264bc01007387 */ /* 0x000fe40000100800 */
[----:B------:R-:W-:Y:S02]  /*bfd0*/  IMAD.MOV.U32 R191, RZ, RZ, R237 ;  /* 0x000000ffffbf7224 */ /* 0x000fe400078e00ed */
[----:B------:R-:W-:Y:S01]  /*bfe0*/  IMAD.X R246, R246, 0x1, R183, P4 ;  /* 0x00000001f6f67824 */ /* 0x000fe200020e06b7 */
[----:B------:R1:W-:Y:S01]  /*bff0*/  STL [R1+0x260], R237 ;  /* 0x000260ed01007387 */ /* 0x0003e20000100800 */
[----:B------:R-:W-:-:S03]  /*c000*/  ISETP.NE.U32.AND P2, PT, R190, RZ, PT ;  /* 0x000000ffbe00720c */ /* 0x000fc60003f45070 */
[----:B------:R-:W-:Y:S01]  /*c010*/  STL [R1+0x26c], R245 ;  /* 0x00026cf501007387 */ /* 0x000fe20000100800 */
[----:B------:R-:W-:-:S03]  /*c020*/  IMAD.MOV.U32 R190, RZ, RZ, R188 ;  /* 0x000000ffffbe7224 */ /* 0x000fc600078e00bc */
[----:B-1----:R-:W4:Y:S04]  /*c030*/  LDL.LU R237, [R1+0x278] ;  /* 0x0002780001ed7983 */ /* 0x002f280000300800 */
[----:B------:R-:W-:Y:S04]  /*c040*/  STL [R1+0x268], R246 ;  /* 0x000268f601007387 */ /* 0x000fe80000100800 */
[----:B------:R-:W4:Y:S04]  /*c050*/  LDL.LU R188, [R1+0x280] ;  /* 0x0002800001bc7983 */ /* 0x000f280000300800 */
[----:B------:R1:W-:Y:S01]  /*c060*/  LDGSTS.E [R222+0xc004], desc[UR14][R190.64], P1 ;  /* 0x0c004000bede7fae */ /* 0x0003e2000892184e */
[----:B------:R-:W-:Y:S01]  /*c070*/  ISETP.GT.AND P1, PT, R178, 0x33, PT ;  /* 0x00000033b200780c */ /* 0x000fe20003f24270 */
[----:B-1----:R-:W-:-:S02]  /*c080*/  IMAD.MOV.U32 R190, RZ, RZ, R245 ;  /* 0x000000ffffbe7224 */ /* 0x002fc400078e00f5 */
[----:B------:R-:W-:-:S05]  /*c090*/  IMAD.MOV.U32 R191, RZ, RZ, R246 ;  /* 0x000000ffffbf7224 */ /* 0x000fca00078e00f6 */
[----:B------:R1:W-:Y:S02]  /*c0a0*/  LDGSTS.E [R222+0x8008], desc[UR14][R190.64], P2 ;  /* 0x08008000bede7fae */ /* 0x0003e4000912184e */
[----:B-1----:R-:W-:-:S04]  /*c0b0*/  SEL R190, RZ, 0x4, !P1 ;  /* 0x00000004ffbe7807 */ /* 0x002fc80004800000 */
[----:B------:R-:W-:-:S04]  /*c0c0*/  SEL R190, R190, RZ, !P0 ;  /* 0x000000ffbebe7207 */ /* 0x000fc80004000000 */
[----:B------:R-:W-:Y:S02]  /*c0d0*/  ISETP.NE.U32.AND P1, PT, R190, RZ, PT ;  /* 0x000000ffbe00720c */ /* 0x000fe40003f25070 */
[----:B--2---:R-:W-:-:S04]  /*c0e0*/  IADD3 R5, P3, R5, R184, RZ ;  /* 0x000000b805057210 */ /* 0x004fc80007f7e0ff */
[----:B---3--:R-:W-:Y:S01]  /*c0f0*/  IADD3.X R238, R238, R183, RZ, P3, !PT ;  /* 0x000000b7eeee7210 */ /* 0x008fe20001ffe4ff */
[----:B------:R-:W-:Y:S01]  /*c100*/  STL [R1+0x274], R5 ;  /* 0x0002740501007387 */ /* 0x000fe20000100800 */
[----:B------:R-:W-:-:S03]  /*c110*/  IMAD.MOV.U32 R190, RZ, RZ, R5 ;  /* 0x000000ffffbe7224 */ /* 0x000fc600078e0005 */
[----:B------:R1:W-:Y:S01]  /*c120*/  STL [R1+0x270], R238 ;  /* 0x000270ee01007387 */ /* 0x0003e20000100800 */
[----:B------:R-:W-:-:S05]  /*c130*/  IMAD.MOV.U32 R191, RZ, RZ, R238 ;  /* 0x000000ffffbf7224 */ /* 0x000fca00078e00ee */
[----:B------:R2:W-:Y:S04]  /*c140*/  LDGSTS.E [R222+0xc008], desc[UR14][R190.64], P2 ;  /* 0x0c008000bede7fae */ /* 0x0005e8000912184e */
[----:B-1----:R-:W3:Y:S04]  /*c150*/  LDL.LU R238, [R1+0x88] ;  /* 0x0000880001ee7983 */ /* 0x002ee80000300800 */
[----:B------:R-:W3:Y:S01]  /*c160*/  LDL.LU R5, [R1+0x8c] ;  /* 0x00008c0001057983 */ /* 0x000ee20000300800 */
[-C--:B----4-:R-:W-:Y:S02]  /*c170*/  IADD3 R189, P2, R189, R184.reuse, RZ ;  /* 0x000000b8bdbd7210 */ /* 0x090fe40007f5e0ff */
[----:B------:R-:W-:-:S03]  /*c180*/  IADD3 R3, P3, R3, R184, RZ ;  /* 0x000000b803037210 */ /* 0x000fc60007f7e0ff */
[----:B--2---:R-:W-:Y:S01]  /*c190*/  IMAD.MOV.U32 R190, RZ, RZ, R189 ;  /* 0x000000ffffbe7224 */ /* 0x004fe200078e00bd */
[----:B------:R-:W-:Y:S01]  /*c1a0*/  STL [R1+0x27c], R189 ;  /* 0x00027cbd01007387 */ /* 0x000fe20000100800 */
[----:B------:R-:W-:-:S04]  /*c1b0*/  IMAD.X R237, R237, 0x1, R183, P2 ;  /* 0x00000001eded7824 */ /* 0x000fc800010e06b7 */
[----:B------:R-:W-:Y:S01]  /*c1c0*/  IMAD.MOV.U32 R191, RZ, RZ, R237 ;  /* 0x000000ffffbf7224 */ /* 0x000fe200078e00ed */
[----:B------:R1:W-:Y:S01]  /*c1d0*/  STL [R1+0x278], R237 ;  /* 0x000278ed01007387 */ /* 0x0003e20000100800 */
[----:B------:R-:W-:-:S03]  /*c1e0*/  IMAD.X R188, R188, 0x1, R183, P3 ;  /* 0x00000001bcbc7824 */ /* 0x000fc600018e06b7 */
[----:B------:R-:W-:Y:S04]  /*c1f0*/  STL [R1+0x284], R3 ;  /* 0x0002840301007387 */ /* 0x000fe80000100800 */
[----:B------:R2:W-:Y:S04]  /*c200*/  STL [R1+0x280], R188 ;  /* 0x000280bc01007387 */ /* 0x0005e80000100800 */
[----:B------:R4:W-:Y:S04]  /*c210*/  LDGSTS.E [R222+0x800c], desc[UR14][R190.64], P1 ;  /* 0x0800c000bede7fae */ /* 0x0009e8000892184e */
[----:B-1----:R-:W3:Y:S04]  /*c220*/  LDL.LU R237, [R1+0x90] ;  /* 0x0000900001ed7983 */ /* 0x002ee80000300800 */
[----:B------:R-:W3:Y:S01]  /*c230*/  LDL.LU R189, [R1+0x94] ;  /* 0x0000940001bd7983 */ /* 0x000ee20000300800 */
[----:B----4-:R-:W-:-:S02]  /*c240*/  IMAD.MOV.U32 R191, RZ, RZ, R188 ;  /* 0x000000ffffbf7224 */ /* 0x010fc400078e00bc */
[----:B------:R-:W-:Y:S01]  /*c250*/  IMAD.MOV.U32 R190, RZ, RZ, R3 ;  /* 0x000000ffffbe7224 */ /* 0x000fe200078e0003 */
[----:B--2---:R-:W2:Y:S04]  /*c260*/  LDL.LU R188, [R1+0x98] ;  /* 0x0000980001bc7983 */ /* 0x004ea80000300800 */
[----:B------:R-:W4:Y:S04]  /*c270*/  LDL.LU R3, [R1+0x9c] ;  /* 0x00009c0001037983 */ /* 0x000f280000300800 */
[----:B------:R1:W-:Y:S01]  /*c280*/  LDGSTS.E [R222+0xc00c], desc[UR14][R190.64], P1 ;  /* 0x0c00c000bede7fae */ /* 0x0003e2000892184e */
[----:B------:R-:W-:-:S02]  /*c290*/  ISETP.GT.AND P1, PT, R178, 0x14, PT ;  /* 0x00000014b200780c */ /* 0x000fc40003f24270 */
[----:B------:R-:W-:Y:S02]  /*c2a0*/  LOP3.LUT R245, R2, 0x50, RZ, 0x3c, !PT ;  /* 0x0000005002f57812 */ /* 0x000fe400078e3cff */
[----:B-1----:R-:W-:-:S03]  /*c2b0*/  SEL R190, RZ, 0x4, !P1 ;  /* 0x00000004ffbe7807 */ /* 0x002fc60004800000 */
[----:B------:R-:W-:Y:S01]  /*c2c0*/  VIADD R222, R245, UR5 ;  /* 0x00000005f5de7c36 */ /* 0x000fe20008000000 */
[----:B------:R-:W-:-:S04]  /*c2d0*/  SEL R190, R190, RZ, !P0 ;  /* 0x000000ffbebe7207 */ /* 0x000fc80004000000 */
[----:B------:R-:W-:Y:S02]  /*c2e0*/  ISETP.NE.U32.AND P2, PT, R190, RZ, PT ;  /* 0x000000ffbe00720c */ /* 0x000fe40003f45070 */
[----:B---3--:R-:W-:-:S04]  /*c2f0*/  IADD3 R5, P1, R5, R184, RZ ;  /* 0x000000b805057210 */ /* 0x008fc80007f3e0ff */
[----:B------:R-:W-:Y:S01]  /*c300*/  IADD3.X R238, R238, R183, RZ, P1, !PT ;  /* 0x000000b7eeee7210 */ /* 0x000fe20000ffe4ff */
[----:B------:R-:W-:Y:S01]  /*c310*/  STL [R1+0x8c], R5 ;  /* 0x00008c0501007387 */ /* 0x000fe20000100800 */
[----:B------:R-:W-:-:S03]  /*c320*/  IMAD.MOV.U32 R190, RZ, RZ, R5 ;  /* 0x000000ffffbe7224 */ /* 0x000fc600078e0005 */
[----:B------:R1:W-:Y:S01]  /*c330*/  STL [R1+0x88], R238 ;  /* 0x000088ee01007387 */ /* 0x0003e20000100800 */
[----:B------:R-:W-:-:S03]  /*c340*/  IMAD.MOV.U32 R191, RZ, RZ, R238 ;  /* 0x000000ffffbf7224 */ /* 0x000fc600078e00ee */
[----:B------:R-:W3:Y:S04]  /*c350*/  LDL.LU R246, [R1+0xa0] ;  /* 0x0000a00001f67983 */ /* 0x000ee80000300800 */
[----:B------:R-:W3:Y:S04]  /*c360*/  LDL.LU R245, [R1+0xa4] ;  /* 0x0000a40001f57983 */ /* 0x000ee80000300800 */
[----:B-1----:R-:W3:Y:S04]  /*c370*/  LDL.LU R238, [R1+0xa8] ;  /* 0x0000a80001ee7983 */ /* 0x002ee80000300800 */
[----:B------:R-:W3:Y:S01]  /*c380*/  LDL.LU R5, [R1+0xac] ;  /* 0x0000ac0001057983 */ /* 0x000ee20000300800 */
[----:B------:R-:W-:-:S03]  /*c390*/  ISETP.GT.AND P1, PT, R178, 0x15, PT ;  /* 0x00000015b200780c */ /* 0x000fc60003f24270 */
[----:B------:R1:W-:Y:S02]  /*c3a0*/  LDGSTS.E [R222], desc[UR14][R190.64], P2 ;  /* 0x00000000bede7fae */ /* 0x0003e4000912184e */
[----:B-1----:R-:W-:-:S04]  /*c3b0*/  SEL R190, RZ, 0x4, !P1 ;  /* 0x00000004ffbe7807 */ /* 0x002fc80004800000 */
[----:B------:R-:W-:-:S04]  /*c3c0*/  SEL R190, R190, RZ, !P0 ;  /* 0x000000ffbebe7207 */ /* 0x000fc80004000000 */
[----:B------:R-:W-:Y:S02]  /*c3d0*/  ISETP.NE.U32.AND P1, PT, R190, RZ, PT ;  /* 0x000000ffbe00720c */ /* 0x000fe40003f25070 */
[----:B------:R-:W-:-:S05]  /*c3e0*/  IADD3 R189, P3, R189, R184, RZ ;  /* 0x000000b8bdbd7210 */ /* 0x000fca0007f7e0ff */
[----:B------:R-:W-:Y:S01]  /*c3f0*/  IMAD.X R237, R237, 0x1, R183, P3 ;  /* 0x00000001eded7824 */ /* 0x000fe200018e06b7 */
[----:B----4-:R-:W-:Y:S01]  /*c400*/  IADD3 R3, P4, R3, R184, RZ ;  /* 0x000000b803037210 */ /* 0x010fe20007f9e0ff */
[----:B------:R-:W-:Y:S01]  /*c410*/  STL [R1+0x94], R189 ;  /* 0x000094bd01007387 */ /* 0x000fe20000100800 */
[----:B------:R-:W-:-:S03]  /*c420*/  IMAD.MOV.U32 R190, RZ, RZ, R189 ;  /* 0x000000ffffbe7224 */ /* 0x000fc600078e00bd */
[----:B--2---:R-:W-:Y:S01]  /*c430*/  IMAD.X R188, R188, 0x1, R183, P4 ;  /* 0x00000001bcbc7824 */ /* 0x004fe200020e06b7 */
[----:B------:R1:W-:Y:S01]  /*c440*/  STL [R1+0x90], R237 ;  /* 0x000090ed01007387 */ /* 0x0003e20000100800 */
[----:B------:R-:W-:-:S03]  /*c450*/  IMAD.MOV.U32 R191, RZ, RZ, R237 ;  /* 0x000000ffffbf7224 */ /* 0x000fc600078e00ed */
[----:B------:R-:W-:Y:S04]  /*c460*/  STL [R1+0x9c], R3 ;  /* 0x00009c0301007387 */ /* 0x000fe80000100800 */
[----:B------:R2:W-:Y:S04]  /*c470*/  STL [R1+0x98], R188 ;  /* 0x000098bc01007387 */ /* 0x0005e80000100800 */
[----:B-1----:R-:W4:Y:S04]  /*c480*/  LDL.LU R237, [R1+0xb0] ;  /* 0x0000b00001ed7983 */ /* 0x002f280000300800 */
[----:B------:R1:W-:Y:S04]  /*c490*/  LDGSTS.E [R222+0x4000], desc[UR14][R190.64], P2 ;  /* 0x04000000bede7fae */ /* 0x0003e8000912184e */
[----:B------:R-:W4:Y:S01]  /*c4a0*/  LDL.LU R189, [R1+0xb4] ;  /* 0x0000b40001bd7983 */ /* 0x000f220000300800 */
[----:B-1----:R-:W-:Y:S01]  /*c4b0*/  MOV R191, R188 ;  /* 0x000000bc00bf7202 */ /* 0x002fe20000000f00 */
[----:B------:R-:W-:-:S02]  /*c4c0*/  IMAD.MOV.U32 R190, RZ, RZ, R3 ;  /* 0x000000ffffbe7224 */ /* 0x000fc400078e0003 */
[----:B--2---:R-:W2:Y:S04]  /*c4d0*/  LDL.LU R188, [R1+0xb8] ;  /* 0x0000b80001bc7983 */ /* 0x004ea80000300800 */
[----:B------:R-:W2:Y:S01]  /*c4e0*/  LDL.LU R3, [R1+0xbc] ;  /* 0x0000bc0001037983 */ /* 0x000ea20000300800 */
[----:B------:R-:W-:-:S03]  /*c4f0*/  ISETP.GT.AND P2, PT, R178, 0x16, PT ;  /* 0x00000016b200780c */ /* 0x000fc60003f44270 */
[----:B------:R1:W-:Y:S02]  /*c500*/  LDGSTS.E [R222+0x4], desc[UR14][R190.64], P1 ;  /* 0x00004000bede7fae */ /* 0x0003e4000892184e */
[----:B-1----:R-:W-:-:S04]  /*c510*/  SEL R190, RZ, 0x4, !P2 ;  /* 0x00000004ffbe7807 */ /* 0x002fc80005000000 */
[----:B------:R-:W-:-:S04]  /*c520*/  SEL R190, R190, RZ, !P0 ;  /* 0x000000ffbebe7207 */ /* 0x000fc80004000000 */
[----:B------:R-:W-:Y:S02]  /*c530*/  ISETP.NE.U32.AND P2, PT, R190, RZ, PT ;  /* 0x000000ffbe00720c */ /* 0x000fe40003f45070 */
[----:B---3--:R-:W-:-:S05]  /*c540*/  IADD3 R245, P3, R245, R184, RZ ;  /* 0x000000b8f5f57210 */ /* 0x008fca0007f7e0ff */
[----:B------:R-:W-:Y:S01]  /*c550*/  IMAD.X R246, R246, 0x1, R183, P3 ;  /* 0x00000001f6f67824 */ /* 0x000fe200018e06b7 */
[----:B------:R-:W-:Y:S01]  /*c560*/  IADD3 R5, P4, R5, R184, RZ ;  /* 0x000000b805057210 */ /* 0x000fe20007f9e0ff */
[----:B------:R-:W-:Y:S01]  /*c570*/  STL [R1+0xa4], R245 ;  /* 0x0000a4f501007387 */ /* 0x000fe20000100800 */
[----:B------:R-:W-:-:S03]  /*c580*/  IMAD.MOV.U32 R190, RZ, RZ, R245 ;  /* 0x000000ffffbe7224 */ /* 0x000fc600078e00f5 */
[----:B------:R-:W-:Y:S01]  /*c590*/  IMAD.X R238, R238, 0x1, R183, P4 ;  /* 0x00000001eeee7824 */ /* 0x000fe200020e06b7 */
[----:B------:R1:W-:Y:S01]  /*c5a0*/  STL [R1+0xa0], R246 ;  /* 0x0000a0f601007387 */ /* 0x0003e20000100800 */
[----:B------:R-:W-:-:S03]  /*c5b0*/  IMAD.MOV.U32 R191, RZ, RZ, R246 ;  /* 0x000000ffffbf7224 */ /* 0x000fc600078e00f6 */
[----:B------:R-:W-:Y:S04]  /*c5c0*/  STL [R1+0xac], R5 ;  /* 0x0000ac0501007387 */ /* 0x000fe80000100800 */
[----:B------:R3:W-:Y:S04]  /*c5d0*/  STL [R1+0xa8], R238 ;  /* 0x0000a8ee01007387 */ /* 0x0007e80000100800 */
[----:B-1----:R-:W2:Y:S04]  /*c5e0*/  LDL.LU R246, [R1+0xc0] ;  /* 0x0000c00001f67983 */ /* 0x002ea80000300800 */
[----:B------:R-:W2:Y:S04]  /*c5f0*/  LDL.LU R245, [R1+0xc4] ;  /* 0x0000c40001f57983 */ /* 0x000ea80000300800 */
[----:B------:R1:W-:Y:S01]  /*c600*/  LDGSTS.E [R222+0x4004], desc[UR14][R190.64], P1 ;  /* 0x04004000bede7fae */ /* 0x0003e2000892184e */
[----:B------:R-:W-:Y:S01]  /*c610*/  ISETP.GT.AND P1, PT, R178, 0x17, PT ;  /* 0x00000017b200780c */ /* 0x000fe20003f24270 */
[----:B-1----:R-:W-:-:S02]  /*c620*/  IMAD.MOV.U32 R191, RZ, RZ, R238 ;  /* 0x000000ffffbf7224 */ /* 0x002fc400078e00ee */
[----:B------:R-:W-:Y:S01]  /*c630*/  IMAD.MOV.U32 R190, RZ, RZ, R5 ;  /* 0x000000ffffbe7224 */ /* 0x000fe200078e0005 */
[----:B---3--:R-:W3:Y:S04]  /*c640*/  LDL.LU R238, [R1+0x288] ;  /* 0x0002880001ee7983 */ /* 0x008ee80000300800 */
[----:B------:R-:W3:Y:S04]  /*c650*/  LDL.LU R5, [R1+0x28c] ;  /* 0x00028c0001057983 */ /* 0x000ee80000300800 */
[----:B------:R1:W-:Y:S02]  /*c660*/  LDGSTS.E [R222+0x8], desc[UR14][R190.64], P2 ;  /* 0x00008000bede7fae */ /* 0x0003e4000912184e */
[----:B-1----:R-:W-:-:S04]  /*c670*/  SEL R190, RZ, 0x4, !P1 ;  /* 0x00000004ffbe7807 */ /* 0x002fc80004800000 */
[----:B------:R-:W-:-:S04]  /*c680*/  SEL R190, R190, RZ, !P0 ;  /* 0x000000ffbebe7207 */ /* 0x000fc80004000000 */
[----:B------:R-:W-:Y:S02]  /*c690*/  ISETP.NE.U32.AND P1, PT, R190, RZ, PT ;  /* 0x000000ffbe00720c */ /* 0x000fe40003f25070 */
[----:B----4-:R-:W-:-:S05]  /*c6a0*/  IADD3 R189, P3, R189, R184, RZ ;  /* 0x000000b8bdbd7210 */ /* 0x010fca0007f7e0ff */
[----:B------:R-:W-:Y:S01]  /*c6b0*/  IMAD.X R237, R237, 0x1, R183, P3 ;  /* 0x00000001eded7824 */ /* 0x000fe200018e06b7 */
[----:B------:R-:W-:Y:S01]  /*c6c0*/  MOV R190, R189 ;  /* 0x000000bd00be7202 */ /* 0x000fe20000000f00 */
[----:B------:R-:W-:Y:S01]  /*c6d0*/  STL [R1+0xb4], R189 ;  /* 0x0000b4bd01007387 */ /* 0x000fe20000100800 */
[----:B--2---:R-:W-:Y:S01]  /*c6e0*/  IADD3 R3, P4, R3, R184, RZ ;  /* 0x000000b803037210 */ /* 0x004fe20007f9e0ff */
[----:B------:R-:W-:Y:S02]  /*c6f0*/  IMAD.MOV.U32 R191, RZ, RZ, R237 ;  /* 0x000000ffffbf7224 */ /* 0x000fe400078e00ed */
[----:B------:R1:W-:Y:S02]  /*c700*/  STL [R1+0xb0], R237 ;  /* 0x0000b0ed01007387 */ /* 0x0003e40000100800 */
[----:B------:R-:W-:Y:S02]  /*c710*/  IMAD.X R188, R188, 0x1, R183, P4 ;  /* 0x00000001bcbc7824 */ /* 0x000fe400020e06b7 */
        /* <DEDUP_REMOVED lines=8> */
[----:B------:R-:W4:Y:S01]  /*c7a0*/  LDL.LU R3, [R1+0x29c] ;  /* 0x00029c0001037983 */ /* 0x000f220000300800 */
[----:B------:R-:W-:-:S03]  /*c7b0*/  ISETP.GT.AND P2, PT, R178, 0x34, PT ;  /* 0x00000034b200780c */ /* 0x000fc60003f44270 */
[----:B------:R1:W-:Y:S02]  /*c7c0*/  LDGSTS.E [R222+0xc], desc[UR14][R190.64], P1 ;  /* 0x0000c000bede7fae */ /* 0x0003e4000892184e */
[----:B-1----:R-:W-:-:S04]  /*c7d0*/  SEL R190, RZ, 0x4, !P2 ;  /* 0x00000004ffbe7807 */ /* 0x002fc80005000000 */
[----:B------:R-:W-:-:S04]  /*c7e0*/  SEL R190, R190, RZ, !P0 ;  /* 0x000000ffbebe7207 */ /* 0x000fc80004000000 */
[----:B------:R-:W-:Y:S02]  /*c7f0*/  ISETP.NE.U32.AND P2, PT, R190, RZ, PT ;  /* 0x000000ffbe00720c */ /* 0x000fe40003f45070 */
[----:B------:R-:W-:-:S05]  /*c800*/  IADD3 R245, P3, R245, R184, RZ ;  /* 0x000000b8f5f57210 */ /* 0x000fca0007f7e0ff */
[----:B------:R-:W-:Y:S02]  /*c810*/  IMAD.X R246, R246, 0x1, R183, P3 ;  /* 0x00000001f6f67824 */ /* 0x000fe400018e06b7 */
[----:B------:R-:W-:Y:S02]  /*c820*/  IMAD.MOV.U32 R190, RZ, RZ, R245 ;  /* 0x000000ffffbe7224 */ /* 0x000fe400078e00f5 */
[----:B------:R-:W-:Y:S01]  /*c830*/  IMAD.MOV.U32 R191, RZ, RZ, R246 ;  /* 0x000000ffffbf7224 */ /* 0x000fe200078e00f6 */
[----:B------:R1:W-:Y:S04]  /*c840*/  STL [R1+0xc4], R245 ;  /* 0x0000c4f501007387 */ /* 0x0003e80000100800 */
[----:B------:R-:W-:Y:S04]  /*c850*/  STL [R1+0xc0], R246 ;  /* 0x0000c0f601007387 */ /* 0x000fe80000100800 */
[----:B------:R1:W-:Y:S01]  /*c860*/  LDGSTS.E [R222+0x400c], desc[UR14][R190.64], P1 ;  /* 0x0400c000bede7fae */ /* 0x0003e2000892184e */
[----:B---3--:R-:W-:-:S05]  /*c870*/  IADD3 R5, P4, R5, R184, RZ ;  /* 0x000000b805057210 */ /* 0x008fca0007f9e0ff */
[----:B------:R-:W-:Y:S01]  /*c880*/  IMAD.X R238, R238, 0x1, R183, P4 ;  /* 0x00000001eeee7824 */ /* 0x000fe200020e06b7 */
[----:B------:R3:W-:Y:S01]  /*c890*/  STL [R1+0x28c], R5 ;  /* 0x00028c0501007387 */ /* 0x0007e20000100800 */
[----:B-1----:R-:W-:-:S03]  /*c8a0*/  IMAD.MOV.U32 R190, RZ, RZ, R5 ;  /* 0x000000ffffbe7224 */ /* 0x002fc600078e0005 */
[----:B------:R1:W-:Y:S04]  /*c8b0*/  STL [R1+0x288], R238 ;  /* 0x000288ee01007387 */ /* 0x0003e80000100800 */
[----:B------:R-:W2:Y:S04]  /*c8c0*/  LDL.LU R245, [R1+0x2a0] ;  /* 0x0002a00001f57983 */ /* 0x000ea80000300800 */
[----:B---3--:R-:W3:Y:S01]  /*c8d0*/  LDL.LU R5, [R1+0x2a4] ;  /* 0x0002a40001057983 */ /* 0x008ee20000300800 */
[----:B------:R-:W-:-:S03]  /*c8e0*/  MOV R191, R238 ;  /* 0x000000ee00bf7202 */ /* 0x000fc60000000f00 */
[----:B-1----:R-:W3:Y:S04]  /*c8f0*/  LDL.LU R238, [R1+0x2a8] ;  /* 0x0002a80001ee7983 */ /* 0x002ee80000300800 */
[----:B------:R-:W3:Y:S01]  /*c900*/  LDL.LU R246, [R1+0x2ac] ;  /* 0x0002ac0001f67983 */ /* 0x000ee20000300800 */
[----:B------:R-:W-:-:S03]  /*c910*/  ISETP.GT.AND P1, PT, R178, 0x35, PT ;  /* 0x00000035b200780c */ /* 0x000fc60003f24270 */
[----:B------:R1:W-:Y:S02]  /*c920*/  LDGSTS.E [R222+0x8000], desc[UR14][R190.64], P2 ;  /* 0x08000000bede7fae */ /* 0x0003e4000912184e */
[----:B-1----:R-:W-:-:S04]  /*c930*/  SEL R190, RZ, 0x4, !P1 ;  /* 0x00000004ffbe7807 */ /* 0x002fc80004800000 */
[----:B------:R-:W-:-:S04]  /*c940*/  SEL R190, R190, RZ, !P0 ;  /* 0x000000ffbebe7207 */ /* 0x000fc80004000000 */
[----:B------:R-:W-:Y:S02]  /*c950*/  ISETP.NE.U32.AND P1, PT, R190, RZ, PT ;  /* 0x000000ffbe00720c */ /* 0x000fe40003f25070 */
[----:B------:R-:W-:-:S05]  /*c960*/  IADD3 R189, P3, R189, R184, RZ ;  /* 0x000000b8bdbd7210 */ /* 0x000fca0007f7e0ff */
[--C-:B------:R-:W-:Y:S01]  /*c970*/  IMAD.X R237, R237, 0x1, R183.reuse, P3 ;  /* 0x00000001eded7824 */ /* 0x100fe200018e06b7 */
[----:B----4-:R-:W-:Y:S01]  /*c980*/  IADD3 R3, P4, R3, R184, RZ ;  /* 0x000000b803037210 */ /* 0x010fe20007f9e0ff */
[----:B------:R-:W-:Y:S04]  /*c990*/  STL [R1+0x294], R189 ;  /* 0x000294bd01007387 */ /* 0x000fe80000100800 */
[----:B--2---:R-:W-:Y:S01]  /*c9a0*/  IMAD.X R188, R188, 0x1, R183, P4 ;  /* 0x00000001bcbc7824 */ /* 0x004fe200020e06b7 */
[----:B------:R1:W-:Y:S01]  /*c9b0*/  STL [R1+0x290], R237 ;  /* 0x000290ed01007387 */ /* 0x0003e20000100800 */
[----:B------:R-:W-:-:S03]  /*c9c0*/  IMAD.MOV.U32 R191, RZ, RZ, R237 ;  /* 0x000000ffffbf7224 */ /* 0x000fc600078e00ed */
[----:B------:R-:W-:Y:S01]  /*c9d0*/  STL [R1+0x29c], R3 ;  /* 0x00029c0301007387 */ /* 0x000fe20000100800 */
[----:B------:R-:W-:-:S03]  /*c9e0*/  IMAD.MOV.U32 R190, RZ, RZ, R189 ;  /* 0x000000ffffbe7224 */ /* 0x000fc600078e00bd */
[----:B------:R2:W-:Y:S04]  /*c9f0*/  STL [R1+0x298], R188 ;  /* 0x000298bc01007387 */ /* 0x0005e80000100800 */
[----:B-1----:R-:W4:Y:S04]  /*ca00*/  LDL.LU R237, [R1+0x2b0] ;  /* 0x0002b00001ed7983 */ /* 0x002f280000300800 */
[----:B------:R-:W4:Y:S04]  /*ca10*/  LDL.LU R189, [R1+0x2b4] ;  /* 0x0002b40001bd7983 */ /* 0x000f280000300800 */
[----:B------:R1:W-:Y:S01]  /*ca20*/  LDGSTS.E [R222+0xc000], desc[UR14][R190.64], P2 ;  /* 0x0c000000bede7fae */ /* 0x0003e2000912184e */
[----:B------:R-:W-:Y:S01]  /*ca30*/  ISETP.GT.AND P2, PT, R178, 0x36, PT ;  /* 0x00000036b200780c */ /* 0x000fe20003f44270 */
[----:B-1----:R-:W-:-:S02]  /*ca40*/  IMAD.MOV.U32 R190, RZ, RZ, R3 ;  /* 0x000000ffffbe7224 */ /* 0x002fc400078e0003 */
[----:B------:R-:W-:Y:S02]  /*ca50*/  IMAD.MOV.U32 R191, RZ, RZ, R188 ;  /* 0x000000ffffbf7224 */ /* 0x000fe400078e00bc */
[----:B--2---:R-:W2:Y:S04]  /*ca60*/  LDL.LU R188, [R1+0x2bc] ;  /* 0x0002bc0001bc7983 */ /* 0x004ea80000300800 */
[----:B------:R1:W-:Y:S04]  /*ca70*/  LDGSTS.E [R222+0x8004], desc[UR14][R190.64], P1 ;  /* 0x08004000bede7fae */ /* 0x0003e8000892184e */
[----:B------:R-:W2:Y:S01]  /*ca80*/  LDL.LU R3, [R1+0x2c4] ;  /* 0x0002c40001037983 */ /* 0x000ea20000300800 */
[----:B-1----:R-:W-:-:S04]  /*ca90*/  SEL R190, RZ, 0x4, !P2 ;  /* 0x00000004ffbe7807 */ /* 0x002fc80005000000 */
[----:B------:R-:W-:-:S04]  /*caa0*/  SEL R190, R190, RZ, !P0 ;  /* 0x000000ffbebe7207 */ /* 0x000fc80004000000 */
[----:B------:R-:W-:Y:S02]  /*cab0*/  ISETP.NE.U32.AND P2, PT, R190, RZ, PT ;  /* 0x000000ffbe00720c */ /* 0x000fe40003f45070 */
[----:B---3--:R-:W-:-:S05]  /*cac0*/  IADD3 R5, P3, R5, R184, RZ ;  /* 0x000000b805057210 */ /* 0x008fca0007f7e0ff */
[----:B------:R-:W-:Y:S01]  /*cad0*/  IMAD.X R245, R245, 0x1, R183, P3 ;  /* 0x00000001f5f57824 */ /* 0x000fe200018e06b7 */
[----:B------:R-:W-:Y:S01]  /*cae0*/  IADD3 R246, P4, R246, R184, RZ ;  /* 0x000000b8f6f67210 */ /* 0x000fe20007f9e0ff */
[----:B------:R-:W-:Y:S02]  /*caf0*/  STL [R1+0x2a4], R5 ;  /* 0x0002a40501007387 */ /* 0x000fe40000100800 */
[----:B------:R-:W-:Y:S02]  /*cb00*/  IMAD.MOV.U32 R191, RZ, RZ, R245 ;  /* 0x000000ffffbf7224 */ /* 0x000fe400078e00f5 */
[----:B------:R1:W-:Y:S01]  /*cb10*/  STL [R1+0x2a0], R245 ;  /* 0x0002a0f501007387 */ /* 0x0003e20000100800 */
[----:B------:R-:W-:-:S03]  /*cb20*/  IMAD.X R238, R238, 0x1, R183, P4 ;  /* 0x00000001eeee7824 */ /* 0x000fc600020e06b7 */
[----:B------:R-:W-:Y:S01]  /*cb30*/  STL [R1+0x2ac], R246 ;  /* 0x0002acf601007387 */ /* 0x000fe20000100800 */
[----:B------:R-:W-:-:S03]  /*cb40*/  MOV R190, R5 ;  /* 0x0000000500be7202 */ /* 0x000fc60000000f00 */
[----:B-1----:R-:W3:Y:S04]  /*cb50*/  LDL.LU R245, [R1+0x2b8] ;  /* 0x0002b80001f57983 */ /* 0x002ee80000300800 */
[----:B------:R1:W-:Y:S04]  /*cb60*/  STL [R1+0x2a8], R238 ;  /* 0x0002a8ee01007387 */ /* 0x0003e80000100800 */
[----:B------:R-:W3:Y:S04]  /*cb70*/  LDL.LU R5, [R1+0x2c0] ;  /* 0x0002c00001057983 */ /* 0x000ee80000300800 */
[----:B------:R1:W-:Y:S01]  /*cb80*/  LDGSTS.E [R222+0xc004], desc[UR14][R190.64], P1 ;  /* 0x0c004000bede7fae */ /* 0x0003e2000892184e */
[----:B------:R-:W-:Y:S01]  /*cb90*/  ISETP.GT.AND P1, PT, R178, 0x37, PT ;  /* 0x00000037b200780c */ /* 0x000fe20003f24270 */
[----:B-1----:R-:W-:-:S02]  /*cba0*/  IMAD.MOV.U32 R190, RZ, RZ, R246 ;  /* 0x000000ffffbe7224 */ /* 0x002fc400078e00f6 */
[----:B------:R-:W-:Y:S02]  /*cbb0*/  IMAD.MOV.U32 R191, RZ, RZ, R238 ;  /* 0x000000ffffbf7224 */ /* 0x000fe400078e00ee */
[----:B------:R-:W3:Y:S04]  /*cbc0*/  LDL.LU R238, [R1+0x478] ;  /* 0x0004780001ee7983 */ /* 0x000ee80000300800 */
[----:B------:R1:W-:Y:S04]  /*cbd0*/  LDGSTS.E [R222+0x8008], desc[UR14][R190.64], P2 ;  /* 0x08008000bede7fae */ /* 0x0003e8000912184e */
[----:B------:R-:W3:Y:S01]  /*cbe0*/  LDL.LU R246, [R1+0x474] ;  /* 0x0004740001f67983 */ /* 0x000ee20000300800 */
[----:B-1----:R-:W-:-:S04]  /*cbf0*/  SEL R190, RZ, 0x4, !P1 ;  /* 0x00000004ffbe7807 */ /* 0x002fc80004800000 */
[----:B------:R-:W-:Y:S02]  /*cc00*/  SEL R190, R190, RZ, !P0 ;  /* 0x000000ffbebe7207 */ /* 0x000fe40004000000 */
[----:B----4-:R-:W-:-:S05]  /*cc10*/  IADD3 R189, P3, R189, R184, RZ ;  /* 0x000000b8bdbd7210 */ /* 0x010fca0007f7e0ff */
[----:B------:R-:W-:Y:S01]  /*cc20*/  IMAD.X R237, R237, 0x1, R183, P3 ;  /* 0x00000001eded7824 */ /* 0x000fe200018e06b7 */
[----:B------:R-:W-:Y:S01]  /*cc30*/  STL [R1+0x2b4], R189 ;  /* 0x0002b4bd01007387 */ /* 0x000fe20000100800 */
[----:B------:R-:W-:Y:S01]  /*cc40*/  ISETP.NE.U32.AND P1, PT, R190, RZ, PT ;  /* 0x000000ffbe00720c */ /* 0x000fe20003f25070 */
[----:B------:R-:W-:Y:S02]  /*cc50*/  IMAD.MOV.U32 R190, RZ, RZ, R189 ;  /* 0x000000ffffbe7224 */ /* 0x000fe400078e00bd */
[----:B------:R1:W-:Y:S01]  /*cc60*/  STL [R1+0x2b0], R237 ;  /* 0x0002b0ed01007387 */ /* 0x0003e20000100800 */
[----:B------:R-:W-:-:S05]  /*cc70*/  IMAD.MOV.U32 R191, RZ, RZ, R237 ;  /* 0x000000ffffbf7224 */ /* 0x000fca00078e00ed */
[----:B------:R4:W-:Y:S04]  /*cc80*/  LDGSTS.E [R222+0xc008], desc[UR14][R190.64], P2 ;  /* 0x0c008000bede7fae */ /* 0x0009e8000912184e */
[----:B-1----:R-:W3:Y:S04]  /*cc90*/  LDL.LU R237, [R1+0xc8] ;  /* 0x0000c80001ed7983 */ /* 0x002ee80000300800 */
[----:B------:R-:W3:Y:S01]  /*cca0*/  LDL.LU R189, [R1+0xcc] ;  /* 0x0000cc0001bd7983 */ /* 0x000ee20000300800 */
[-C--:B--2---:R-:W-:Y:S02]  /*ccb0*/  IADD3 R188, P2, R188, R184.reuse, RZ ;  /* 0x000000b8bcbc7210 */ /* 0x084fe40007f5e0ff */
[----:B------:R-:W-:-:S02]  /*ccc0*/  IADD3 R3, P3, R3, R184, RZ ;  /* 0x000000b803037210 */ /* 0x000fc40007f7e0ff */
[----:B----4-:R-:W-:Y:S01]  /*ccd0*/  MOV R190, R188 ;  /* 0x000000bc00be7202 */ /* 0x010fe20000000f00 */
[----:B------:R-:W-:Y:S01]  /*cce0*/  STL [R1+0x2bc], R188 ;  /* 0x0002bcbc01007387 */ /* 0x000fe20000100800 */
[----:B---3--:R-:W-:-:S04]  /*ccf0*/  IMAD.X R245, R245, 0x1, R183, P2 ;  /* 0x00000001f5f57824 */ /* 0x008fc800010e06b7 */
[----:B------:R-:W-:Y:S02]  /*cd00*/  IMAD.MOV.U32 R191, RZ, RZ, R245 ;  /* 0x000000ffffbf7224 */ /* 0x000fe400078e00f5 */
[----:B------:R-:W-:-:S03]  /*cd10*/  IMAD.X R5, R5, 0x1, R183, P3 ;  /* 0x0000000105057824 */ /* 0x000fc600018e06b7 */
[----:B------:R1:W-:Y:S02]  /*cd20*/  LDGSTS.E [R222+0x800c], desc[UR14][R190.64], P1 ;  /* 0x0800c000bede7fae */ /* 0x0003e4000892184e */
[----:B-1----:R-:W-:Y:S02]  /*cd30*/  IMAD.MOV.U32 R190, RZ, RZ, R3 ;  /* 0x000000ffffbe7224 */ /* 0x002fe400078e0003 */
[----:B------:R-:W-:-:S05]  /*cd40*/  IMAD.MOV.U32 R191, RZ, RZ, R5 ;  /* 0x000000ffffbf7224 */ /* 0x000fca00078e0005 */
[----:B------:R1:W-:Y:S01]  /*cd50*/  LDGSTS.E [R222+0xc00c], desc[UR14][R190.64], P1 ;  /* 0x0c00c000bede7fae */ /* 0x0003e2000892184e */
[----:B------:R-:W-:-:S04]  /*cd60*/  ISETP.GT.AND P1, PT, R178, 0x18, PT ;  /* 0x00000018b200780c */ /* 0x000fc80003f24270 */
[----:B-1----:R-:W-:-:S04]  /*cd70*/  SEL R190, RZ, 0x4, !P1 ;  /* 0x00000004ffbe7807 */ /* 0x002fc80004800000 */
[----:B------:R-:W-:Y:S01]  /*cd80*/  SEL R190, R190, RZ, !P0 ;  /* 0x000000ffbebe7207 */ /* 0x000fe20004000000 */
[----:B------:R1:W-:Y:S03]  /*cd90*/  STL [R1+0x2b8], R245 ;  /* 0x0002b8f501007387 */ /* 0x0003e60000100800 */
[----:B------:R-:W-:Y:S01]  /*cda0*/  ISETP.NE.U32.AND P2, PT, R190, RZ, PT ;  /* 0x000000ffbe00720c */ /* 0x000fe20003f45070 */
[----:B------:R-:W-:Y:S04]  /*cdb0*/  STL [R1+0x2c4], R3 ;  /* 0x0002c40301007387 */ /* 0x000fe80000100800 */
[----:B------:R2:W-:Y:S01]  /*cdc0*/  STL [R1+0x2c0], R5 ;  /* 0x0002c00501007387 */ /* 0x0005e20000100800 */
[----:B-1----:R-:W-:-:S03]  /*cdd0*/  LOP3.LUT R245, R2, 0x60, RZ, 0x3c, !PT ;  /* 0x0000006002f57812 */ /* 0x002fc600078e3cff */
[----:B------:R-:W3:Y:S02]  /*cde0*/  LDL.LU R188, [R1+0xd4] ;  /* 0x0000d40001bc7983 */ /* 0x000ee40000300800 */
[----:B------:R-:W-:Y:S02]  /*cdf0*/  VIADD R222, R245, UR5 ;  /* 0x00000005f5de7c36 */ /* 0x000fe40008000000 */
[----:B--2---:R-:W2:Y:S04]  /*ce00*/  LDL.LU R5, [R1+0xd8] ;  /* 0x0000d80001057983 */ /* 0x004ea80000300800 */
[----:B------:R-:W4:Y:S01]  /*ce10*/  LDL.LU R3, [R1+0xdc] ;  /* 0x0000dc0001037983 */ /* 0x000f220000300800 */
[----:B------:R-:W-:-:S05]  /*ce20*/  IADD3 R189, P1, R189, R184, RZ ;  /* 0x000000b8bdbd7210 */ /* 0x000fca0007f3e0ff */
[----:B------:R-:W-:Y:S01]  /*ce30*/  IMAD.X R237, R237, 0x1, R183, P1 ;  /* 0x00000001eded7824 */ /* 0x000fe200008e06b7 */
[----:B------:R-:W-:Y:S01]  /*ce40*/  STL [R1+0xcc], R189 ;  /* 0x0000ccbd01007387 */ /* 0x000fe20000100800 */
[----:B------:R-:W-:Y:S02]  /*ce50*/  IMAD.MOV.U32 R190, RZ, RZ, R189 ;  /* 0x000000ffffbe7224 */ /* 0x000fe400078e00bd */
[----:B------:R-:W-:Y:S01]  /*ce60*/  IMAD.MOV.U32 R191, RZ, RZ, R237 ;  /* 0x000000ffffbf7224 */ /* 0x000fe200078e00ed */
[----:B------:R1:W-:Y:S04]  /*ce70*/  STL [R1+0xc8], R237 ;  /* 0x0000c8ed01007387 */ /* 0x0003e80000100800 */
[----:B------:R-:W2:Y:S04]  /*ce80*/  LDL.LU R245, [R1+0xe4] ;  /* 0x0000e40001f57983 */ /* 0x000ea80000300800 */
[----:B------:R1:W-:Y:S04]  /*ce90*/  LDGSTS.E [R222], desc[UR14][R190.64], P2 ;  /* 0x00000000bede7fae */ /* 0x0003e8000912184e */
[----:B-1----:R-:W2:Y:S04]  /*cea0*/  LDL.LU R237, [R1+0xe8] ;  /* 0x0000e80001ed7983 */ /* 0x002ea80000300800 */
[----:B------:R-:W2:Y:S04]  /*ceb0*/  LDL.LU R189, [R1+0xec] ;  /* 0x0000ec0001bd7983 */ /* 0x000ea80000300800 */
[----:B------:R-:W2:Y:S01]  /*cec0*/  LDL.LU R191, [R1+0xd0] ;  /* 0x0000d00001bf7983 */ /* 0x000ea20000300800 */
[----:B------:R-:W-:-:S04]  /*ced0*/  ISETP.GT.AND P1, PT, R178, 0x19, PT ;  /* 0x00000019b200780c */ /* 0x000fc80003f24270 */
[----:B------:R-:W-:-:S04]  /*cee0*/  SEL R190, RZ, 0x4, !P1 ;  /* 0x00000004ffbe7807 */ /* 0x000fc80004800000 */
[----:B------:R-:W-:-:S04]  /*cef0*/  SEL R190, R190, RZ, !P0 ;  /* 0x000000ffbebe7207 */ /* 0x000fc80004000000 */
[----:B------:R-:W-:Y:S02]  /*cf00*/  ISETP.NE.U32.AND P1, PT, R190, RZ, PT ;  /* 0x000000ffbe00720c */ /* 0x000fe40003f25070 */
[----:B---3--:R-:W-:-:S05]  /*cf10*/  IADD3 R188, P3, R188, R184, RZ ;  /* 0x000000b8bcbc7210 */ /* 0x008fca0007f7e0ff */
[----:B------:R-:W-:Y:S01]  /*cf20*/  IMAD.MOV.U32 R190, RZ, RZ, R188 ;  /* 0x000000ffffbe7224 */ /* 0x000fe200078e00bc */
[----:B----4-:R-:W-:Y:S01]  /*cf30*/  IADD3 R3, P4, R3, R184, RZ ;  /* 0x000000b803037210 */ /* 0x010fe20007f9e0ff */
[----:B------:R1:W-:Y:S03]  /*cf40*/  STL [R1+0xd4], R188 ;  /* 0x0000d4bc01007387 */ /* 0x0003e60000100800 */
[----:B--2---:R-:W-:Y:S01]  /*cf50*/  IADD3.X R5, R5, R183, RZ, P4, !PT ;  /* 0x000000b705057210 */ /* 0x004fe200027fe4ff */
[----:B------:R-:W-:-:S05]  /*cf60*/  IMAD.X R191, R191, 0x1, R183, P3 ;  /* 0x00000001bfbf7824 */ /* 0x000fca00018e06b7 */
[----:B------:R2:W-:Y:S04]  /*cf70*/  STL [R1+0xd0], R191 ;  /* 0x0000d0bf01007387 */ /* 0x0005e80000100800 */
[----:B------:R3:W-:Y:S04]  /*cf80*/  LDGSTS.E [R222+0x4000], desc[UR14][R190.64], P2 ;  /* 0x04000000bede7fae */ /* 0x0007e8000912184e */
[----:B------:R-:W-:Y:S04]  /*cf90*/  STL [R1+0xdc], R3 ;  /* 0x0000dc0301007387 */ /* 0x000fe80000100800 */
[----:B------:R4:W-:Y:S01]  /*cfa0*/  STL [R1+0xd8], R5 ;  /* 0x0000d80501007387 */ /* 0x0009e20000100800 */
[----:B---3--:R-:W-:-:S03]  /*cfb0*/  IMAD.MOV.U32 R190, RZ, RZ, R3 ;  /* 0x000000ffffbe7224 */ /* 0x008fc600078e0003 */
[----:B-1----:R-:W3:Y:S01]  /*cfc0*/  LDL.LU R188, [R1+0xf4] ;  /* 0x0000f40001bc7983 */ /* 0x002ee20000300800 */
[----:B--2---:R-:W-:-:S03]  /*cfd0*/  IMAD.MOV.U32 R191, RZ, RZ, R5 ;  /* 0x000000ffffbf7224 */ /* 0x004fc600078e0005 */
[----:B----4-:R-:W2:Y:S04]  /*cfe0*/  LDL.LU R5, [R1+0xf8] ;  /* 0x0000f80001057983 */ /* 0x010ea80000300800 */
[----:B------:R-:W4:Y:S04]  /*cff0*/  LDL.LU R3, [R1+0xfc] ;  /* 0x0000fc0001037983 */ /* 0x000f280000300800 */
[----:B------:R1:W-:Y:S04]  /*d000*/  LDGSTS.E [R222+0x4], desc[UR14][R190.64], P1 ;  /* 0x00004000bede7fae */ /* 0x0003e8000892184e */
[----:B------:R-:W3:Y:S01]  /*d010*/  LDL.LU R191, [R1+0xe0] ;  /* 0x0000e00001bf7983 */ /* 0x000ee20000300800 */
[----:B------:R-:W-:-:S04]  /*d020*/  ISETP.GT.AND P2, PT, R178, 0x1a, PT ;  /* 0x0000001ab200780c */ /* 0x000fc80003f44270 */
[----:B-1----:R-:W-:Y:S02]  /*d030*/  SEL R190, RZ, 0x4, !P2 ;  /* 0x00000004ffbe7807 */ /* 0x002fe40005000000 */
[-C--:B------:R-:W-:Y:S02]  /*d040*/  IADD3 R245, P3, R245, R184.reuse, RZ ;  /* 0x000000b8f5f57210 */ /* 0x080fe40007f7e0ff */
[----:B------:R-:W-:Y:S02]  /*d050*/  SEL R190, R190, RZ, !P0 ;  /* 0x000000ffbebe7207 */ /* 0x000fe40004000000 */
[----:B------:R-:W-:Y:S02]  /*d060*/  IADD3 R189, P4, R189, R184, RZ ;  /* 0x000000b8bdbd7210 */ /* 0x000fe40007f9e0ff */
[----:B------:R-:W-:Y:S01]  /*d070*/  ISETP.NE.U32.AND P2, PT, R190, RZ, PT ;  /* 0x000000ffbe00720c */ /* 0x000fe20003f45070 */
[----:B------:R-:W-:Y:S02]  /*d080*/  IMAD.MOV.U32 R190, RZ, RZ, R245 ;  /* 0x000000ffffbe7224 */ /* 0x000fe400078e00f5 */
[--C-:B------:R-:W-:Y:S01]  /*d090*/  IMAD.X R237, R237, 0x1, R183.reuse, P4 ;  /* 0x00000001eded7824 */ /* 0x100fe200020e06b7 */
[----:B------:R1:W-:Y:S01]  /*d0a0*/  STL [R1+0xe4], R245 ;  /* 0x0000e4f501007387 */ /* 0x0003e20000100800 */
[----:B---3--:R-:W-:-:S05]  /*d0b0*/  IMAD.X R191, R191, 0x1, R183, P3 ;  /* 0x00000001bfbf7824 */ /* 0x008fca00018e06b7 */
[----:B------:R3:W-:Y:S04]  /*d0c0*/  STL [R1+0xe0], R191 ;  /* 0x0000e0bf01007387 */ /* 0x0007e80000100800 */
[----:B------:R1:W-:Y:S04]  /*d0d0*/  LDGSTS.E [R222+0x4004], desc[UR14][R190.64], P1 ;  /* 0x04004000bede7fae */ /* 0x0003e8000892184e */
[----:B------:R-:W-:Y:S04]  /*d0e0*/  STL [R1+0xec], R189 ;  /* 0x0000ecbd01007387 */ /* 0x000fe80000100800 */
[----:B------:R2:W-:Y:S01]  /*d0f0*/  STL [R1+0xe8], R237 ;  /* 0x0000e8ed01007387 */ /* 0x0005e20000100800 */
[----:B-1----:R-:W-:-:S03]  /*d100*/  IMAD.MOV.U32 R190, RZ, RZ, R189 ;  /* 0x000000ffffbe7224 */ /* 0x002fc600078e00bd */
[----:B------:R-:W4:Y:S01]  /*d110*/  LDL.LU R245, [R1+0x104] ;  /* 0x0001040001f57983 */ /* 0x000f220000300800 */
[----:B---3--:R-:W-:-:S03]  /*d120*/  IMAD.MOV.U32 R191, RZ, RZ, R237 ;  /* 0x000000ffffbf7224 */ /* 0x008fc600078e00ed */
[----:B--2---:R-:W2:Y:S04]  /*d130*/  LDL.LU R237, [R1+0x2c8] ;  /* 0x0002c80001ed7983 */ /* 0x004ea80000300800 */
[----:B------:R-:W3:Y:S04]  /*d140*/  LDL.LU R189, [R1+0x2cc] ;  /* 0x0002cc0001bd7983 */ /* 0x000ee80000300800 */
[----:B------:R1:W-:Y:S04]  /*d150*/  LDGSTS.E [R222+0x8], desc[UR14][R190.64], P2 ;  /* 0x00008000bede7fae */ /* 0x0003e8000912184e */
[----:B------:R-:W2:Y:S01]  /*d160*/  LDL.LU R191, [R1+0xf0] ;  /* 0x0000f00001bf7983 */ /* 0x000ea20000300800 */
[----:B------:R-:W-:-:S04]  /*d170*/  ISETP.GT.AND P1, PT, R178, 0x1b, PT ;  /* 0x0000001bb200780c */ /* 0x000fc80003f24270 */
[----:B-1----:R-:W-:Y:S02]  /*d180*/  SEL R190, RZ, 0x4, !P1 ;  /* 0x00000004ffbe7807 */ /* 0x002fe40004800000 */
[-C--:B------:R-:W-:Y:S02]  /*d190*/  IADD3 R188, P3, R188, R184.reuse, RZ ;  /* 0x000000b8bcbc7210 */ /* 0x080fe40007f7e0ff */
[----:B------:R-:W-:Y:S02]  /*d1a0*/  SEL R190, R190, RZ, !P0 ;  /* 0x000000ffbebe7207 */ /* 0x000fe40004000000 */
[----:B----4-:R-:W-:Y:S02]  /*d1b0*/  IADD3 R3, P4, R3, R184, RZ ;  /* 0x000000b803037210 */ /* 0x010fe40007f9e0ff */
[----:B------:R-:W-:Y:S01]  /*d1c0*/  ISETP.NE.U32.AND P1, PT, R190, RZ, PT ;  /* 0x000000ffbe00720c */ /* 0x000fe20003f25070 */
[----:B------:R-:W-:Y:S02]  /*d1d0*/  IMAD.MOV.U32 R190, RZ, RZ, R188 ;  /* 0x000000ffffbe7224 */ /* 0x000fe400078e00bc */
[----:B------:R-:W-:Y:S01]  /*d1e0*/  IMAD.X R5, R5, 0x1, R183, P4 ;  /* 0x0000000105057824 */ /* 0x000fe200020e06b7 */
[----:B------:R1:W-:Y:S01]  /*d1f0*/  STL [R1+0xf4], R188 ;  /* 0x0000f4bc01007387 */ /* 0x0003e20000100800 */
[----:B--2---:R-:W-:-:S05]  /*d200*/  IADD3.X R191, R191, R183, RZ, P3, !PT ;  /* 0x000000b7bfbf7210 */ /* 0x004fca0001ffe4ff */
[----:B------:R2:W-:Y:S04]  /*d210*/  STL [R1+0xf0], R191 ;  /* 0x0000f0bf01007387 */ /* 0x0005e80000100800 */
[----:B------:R4:W-:Y:S04]  /*d220*/  LDGSTS.E [R222+0x4008], desc[UR14][R190.64], P2 ;  /* 0x04008000bede7fae */ /* 0x0009e8000912184e */
[----:B------:R-:W-:Y:S04]  /*d230*/  STL [R1+0xfc], R3 ;  /* 0x0000fc0301007387 */ /* 0x000fe80000100800 */
[----:B------:R3:W-:Y:S01]  /*d240*/  STL [R1+0xf8], R5 ;  /* 0x0000f80501007387 */ /* 0x0007e20000100800 */
[----:B----4-:R-:W-:-:S03]  /*d250*/  IMAD.MOV.U32 R190, RZ, RZ, R3 ;  /* 0x000000ffffbe7224 */ /* 0x010fc600078e0003 */
[----:B-1----:R-:W4:Y:S01]  /*d260*/  LDL.LU R188, [R1+0x2d4] ;  /* 0x0002d40001bc7983 */ /* 0x002f220000300800 */
[----:B--2---:R-:W-:-:S03]  /*d270*/  IMAD.MOV.U32 R191, RZ, RZ, R5 ;  /* 0x000000ffffbf7224 */ /* 0x004fc600078e0005 */
[----:B---3--:R-:W2:Y:S04]  /*d280*/  LDL.LU R5, [R1+0x2d8] ;  /* 0x0002d80001057983 */ /* 0x008ea80000300800 */
[----:B------:R-:W3:Y:S04]  /*d290*/  LDL.LU R3, [R1+0x2dc] ;  /* 0x0002dc0001037983 */ /* 0x000ee80000300800 */
[----:B------:R1:W-:Y:S04]  /*d2a0*/  LDGSTS.E [R222+0xc], desc[UR14][R190.64], P1 ;  /* 0x0000c000bede7fae */ /* 0x0003e8000892184e */
[----:B------:R-:W4:Y:S01]  /*d2b0*/  LDL.LU R191, [R1+0x100] ;  /* 0x0001000001bf7983 */ /* 0x000f220000300800 */
        /* <DEDUP_REMOVED lines=8> */
[----:B------:R-:W-:Y:S01]  /*d340*/  STL [R1+0x104], R245 ;  /* 0x000104f501007387 */ /* 0x000fe20000100800 */
[----:B----4-:R-:W-:-:S05]  /*d350*/  IMAD.X R191, R191, 0x1, R183, P3 ;  /* 0x00000001bfbf7824 */ /* 0x010fca00018e06b7 */
[----:B------:R1:W-:Y:S04]  /*d360*/  STL [R1+0x100], R191 ;  /* 0x000100bf01007387 */ /* 0x0003e80000100800 */
[----:B------:R4:W-:Y:S04]  /*d370*/  LDGSTS.E [R222+0x400c], desc[UR14][R190.64], P1 ;  /* 0x0400c000bede7fae */ /* 0x0009e8000892184e */
[----:B------:R2:W-:Y:S04]  /*d380*/  STL [R1+0x2cc], R189 ;  /* 0x0002ccbd01007387 */ /* 0x0005e80000100800 */
[----:B------:R3:W-:Y:S01]  /*d390*/  STL [R1+0x2c8], R237 ;  /* 0x0002c8ed01007387 */ /* 0x0007e20000100800 */
[----:B----4-:R-:W-:Y:S01]  /*d3a0*/  IMAD.MOV.U32 R190, RZ, RZ, R189 ;  /* 0x000000ffffbe7224 */ /* 0x010fe200078e00bd */
[----:B-1----:R-:W-:-:S02]  /*d3b0*/  MOV R191, R237 ;  /* 0x000000ed00bf7202 */ /* 0x002fc40000000f00 */
[----:B--2---:R-:W2:Y:S04]  /*d3c0*/  LDL.LU R189, [R1+0x2e4] ;  /* 0x0002e40001bd7983 */ /* 0x004ea80000300800 */
[----:B---3--:R-:W3:Y:S04]  /*d3d0*/  LDL.LU R237, [R1+0x2e8] ;  /* 0x0002e80001ed7983 */ /* 0x008ee80000300800 */
[----:B------:R-:W4:Y:S04]  /*d3e0*/  LDL.LU R245, [R1+0x2ec] ;  /* 0x0002ec0001f57983 */ /* 0x000f280000300800 */
[----:B------:R1:W-:Y:S04]  /*d3f0*/  LDGSTS.E [R222+0x8000], desc[UR14][R190.64], P2 ;  /* 0x08000000bede7fae */ /* 0x0003e8000912184e */
[----:B------:R-:W2:Y:S01]  /*d400*/  LDL.LU R191, [R1+0x2d0] ;  /* 0x0002d00001bf7983 */ /* 0x000ea20000300800 */
        /* <DEDUP_REMOVED lines=9> */
[----:B--2---:R-:W-:-:S05]  /*d4a0*/  IMAD.X R191, R191, 0x1, R183, P3 ;  /* 0x00000001bfbf7824 */ /* 0x004fca00018e06b7 */
[----:B------:R1:W-:Y:S04]  /*d4b0*/  STL [R1+0x2d0], R191 ;  /* 0x0002d0bf01007387 */ /* 0x0003e80000100800 */
[----:B------:R2:W-:Y:S04]  /*d4c0*/  LDGSTS.E [R222+0xc000], desc[UR14][R190.64], P2 ;  /* 0x0c000000bede7fae */ /* 0x0005e8000912184e */
[----:B------:R-:W-:Y:S04]  /*d4d0*/  STL [R1+0x2dc], R3 ;  /* 0x0002dc0301007387 */ /* 0x000fe80000100800 */
[----:B------:R3:W-:Y:S01]  /*d4e0*/  STL [R1+0x2d8], R5 ;  /* 0x0002d80501007387 */ /* 0x0007e20000100800 */
[----:B--2---:R-:W-:-:S02]  /*d4f0*/  IMAD.MOV.U32 R190, RZ, RZ, R3 ;  /* 0x000000ffffbe7224 */ /* 0x004fc400078e0003 */
[----:B-1----:R-:W-:Y:S02]  /*d500*/  IMAD.MOV.U32 R191, RZ, RZ, R5 ;  /* 0x000000ffffbf7224 */ /* 0x002fe400078e0005 */
[----:B---3--:R-:W2:Y:S04]  /*d510*/  LDL.LU R5, [R1+0x2f0] ;  /* 0x0002f00001057983 */ /* 0x008ea80000300800 */
[----:B------:R-:W3:Y:S04]  /*d520*/  LDL.LU R3, [R1+0x2f4] ;  /* 0x0002f40001037983 */ /* 0x000ee80000300800 */
[----:B------:R-:W2:Y:S04]  /*d530*/  LDL.LU R188, [R1+0x304] ;  /* 0x0003040001bc7983 */ /* 0x000ea80000300800 */
[----:B------:R1:W-:Y:S04]  /*d540*/  LDGSTS.E [R222+0x8004], desc[UR14][R190.64], P1 ;  /* 0x08004000bede7fae */ /* 0x0003e8000892184e */
[----:B------:R-:W3:Y:S01]  /*d550*/  LDL.LU R191, [R1+0x2e0] ;  /* 0x0002e00001bf7983 */ /* 0x000ee20000300800 */
[----:B------:R-:W-:-:S04]  /*d560*/  ISETP.GT.AND P2, PT, R178, 0x3a, PT ;  /* 0x0000003ab200780c */ /* 0x000fc80003f44270 */
[----:B-1----:R-:W-:Y:S02]  /*d570*/  SEL R190, RZ, 0x4, !P2 ;  /* 0x00000004ffbe7807 */ /* 0x002fe40005000000 */
[-C--:B------:R-:W-:Y:S02]  /*d580*/  IADD3 R189, P3, R189, R184.reuse, RZ ;  /* 0x000000b8bdbd7210 */ /* 0x080fe40007f7e0ff */
[----:B------:R-:W-:Y:S02]  /*d590*/  SEL R190, R190, RZ, !P0 ;  /* 0x000000ffbebe7207 */ /* 0x000fe40004000000 */
[----:B----4-:R-:W-:Y:S02]  /*d5a0*/  IADD3 R245, P4, R245, R184, RZ ;  /* 0x000000b8f5f57210 */ /* 0x010fe40007f9e0ff */
[----:B------:R-:W-:Y:S01]  /*d5b0*/  ISETP.NE.U32.AND P2, PT, R190, RZ, PT ;  /* 0x000000ffbe00720c */ /* 0x000fe20003f45070 */
[----:B------:R-:W-:Y:S02]  /*d5c0*/  IMAD.MOV.U32 R190, RZ, RZ, R189 ;  /* 0x000000ffffbe7224 */ /* 0x000fe400078e00bd */
[--C-:B------:R-:W-:Y:S01]  /*d5d0*/  IMAD.X R237, R237, 0x1, R183.reuse, P4 ;  /* 0x00000001eded7824 */ /* 0x100fe200020e06b7 */
[----:B------:R-:W-:Y:S01]  /*d5e0*/  STL [R1+0x2e4], R189 ;  /* 0x0002e4bd01007387 */ /* 0x000fe20000100800 */
[----:B---3--:R-:W-:-:S05]  /*d5f0*/  IMAD.X R191, R191, 0x1, R183, P3 ;  /* 0x00000001bfbf7824 */ /* 0x008fca00018e06b7 */
[----:B------:R1:W-:Y:S04]  /*d600*/  STL [R1+0x2e0], R191 ;  /* 0x0002e0bf01007387 */ /* 0x0003e80000100800 */
[----:B------:R3:W-:Y:S01]  /*d610*/  LDGSTS.E [R222+0xc004], desc[UR14][R190.64], P1 ;  /* 0x0c004000bede7fae */ /* 0x0007e2000892184e */
[----:B------:R-:W-:Y:S02]  /*d620*/  ISETP.GT.AND P1, PT, R178, 0x3b, PT ;  /* 0x0000003bb200780c */ /* 0x000fe40003f24270 */
[----:B------:R-:W-:Y:S02]  /*d630*/  IADD3 R3, P3, R3, R184, RZ ;  /* 0x000000b803037210 */ /* 0x000fe40007f7e0ff */
[----:B---3--:R-:W-:Y:S01]  /*d640*/  MOV R190, R245 ;  /* 0x000000f500be7202 */ /* 0x008fe20000000f00 */
[----:B-1----:R-:W-:-:S05]  /*d650*/  IMAD.MOV.U32 R191, RZ, RZ, R237 ;  /* 0x000000ffffbf7224 */ /* 0x002fca00078e00ed */
[----:B------:R1:W-:Y:S01]  /*d660*/  LDGSTS.E [R222+0x8008], desc[UR14][R190.64], P2 ;  /* 0x08008000bede7fae */ /* 0x0003e2000912184e */
[----:B--2---:R-:W-:-:S03]  /*d670*/  IMAD.X R5, R5, 0x1, R183, P3 ;  /* 0x0000000105057824 */ /* 0x004fc600018e06b7 */
[----:B------:R-:W-:Y:S04]  /*d680*/  STL [R1+0x2ec], R245 ;  /* 0x0002ecf501007387 */ /* 0x000fe80000100800 */
[----:B------:R-:W2:Y:S01]  /*d690*/  LDL.LU R189, [R1+0x300] ;  /* 0x0003000001bd7983 */ /* 0x000ea20000300800 */
[----:B-1----:R-:W-:-:S04]  /*d6a0*/  SEL R190, RZ, 0x4, !P1 ;  /* 0x00000004ffbe7807 */ /* 0x002fc80004800000 */
[----:B------:R-:W-:Y:S01]  /*d6b0*/  SEL R190, R190, RZ, !P0 ;  /* 0x000000ffbebe7207 */ /* 0x000fe20004000000 */
[----:B------:R1:W-:Y:S01]  /*d6c0*/  STL [R1+0x2e8], R237 ;  /* 0x0002e8ed01007387 */ /* 0x0003e20000100800 */
[----:B------:R-:W-:Y:S02]  /*d6d0*/  IMAD.MOV.U32 R191, RZ, RZ, R5 ;  /* 0x000000ffffbf7224 */ /* 0x000fe400078e0005 */
[----:B------:R-:W-:Y:S01]  /*d6e0*/  ISETP.NE.U32.AND P1, PT, R190, RZ, PT ;  /* 0x000000ffbe00720c */ /* 0x000fe20003f25070 */
[----:B------:R-:W-:-:S05]  /*d6f0*/  IMAD.MOV.U32 R190, RZ, RZ, R3 ;  /* 0x000000ffffbe7224 */ /* 0x000fca00078e0003 */
[----:B------:R3:W-:Y:S04]  /*d700*/  LDGSTS.E [R222+0xc008], desc[UR14][R190.64], P2 ;  /* 0x0c008000bede7fae */ /* 0x0007e8000912184e */
[----:B-1----:R-:W4:Y:S04]  /*d710*/  LDL.LU R237, [R1+0x470] ;  /* 0x0004700001ed7983 */ /* 0x002f280000300800 */
[----:B------:R-:W4:Y:S04]  /*d720*/  LDL.LU R245, [R1+0x46c] ;  /* 0x00046c0001f57983 */ /* 0x000f280000300800 */
[----:B------:R-:W-:Y:S04]  /*d730*/  STL [R1+0x2f4], R3 ;  /* 0x0002f40301007387 */ /* 0x000fe80000100800 */
[----:B------:R1:W-:Y:S04]  /*d740*/  STL [R1+0x2f0], R5 ;  /* 0x0002f00501007387 */ /* 0x0003e80000100800 */
[----:B-1----:R-:W4:Y:S04]  /*d750*/  LDL.LU R5, [R1+0x108] ;  /* 0x0001080001057983 */ /* 0x002f280000300800 */
[----:B------:R-:W4:Y:S04]  /*d760*/  LDL.LU R3, [R1+0x10c] ;  /* 0x00010c0001037983 */ /* 0x000f280000300800 */
[----:B------:R-:W4:Y:S04]  /*d770*/  LDL.LU R190, [R1+0x2f8] ;  /* 0x0002f80001be7983 */ /* 0x000f280000300800 */
[----:B------:R-:W3:Y:S01]  /*d780*/  LDL.LU R191, [R1+0x2fc] ;  /* 0x0002fc0001bf7983 */ /* 0x000ee20000300800 */
[----:B------:R-:W-:-:S05]  /*d790*/  IADD3 R188, P3, R188, R184, RZ ;  /* 0x000000b8bcbc7210 */ /* 0x000fca0007f7e0ff */
[----:B--2---:R-:W-:Y:S01]  /*d7a0*/  IMAD.X R189, R189, 0x1, R183, P3 ;  /* 0x00000001bdbd7824 */ /* 0x004fe200018e06b7 */
[----:B---3--:R-:W-:-:S05]  /*d7b0*/  IADD3 R191, P2, R191, R184, RZ ;  /* 0x000000b8bfbf7210 */ /* 0x008fca0007f5e0ff */
[----:B----4-:R-:W-:Y:S01]  /*d7c0*/  IMAD.X R190, R190, 0x1, R183, P2 ;  /* 0x00000001bebe7824 */ /* 0x010fe200010e06b7 */
[----:B------:R1:W-:Y:S04]  /*d7d0*/  STL [R1+0x2fc], R191 ;  /* 0x0002fcbf01007387 */ /* 0x0003e80000100800 */
[----:B------:R2:W-:Y:S01]  /*d7e0*/  STL [R1+0x2f8], R190 ;  /* 0x0002f8be01007387 */ /* 0x0005e20000100800 */
[----:B-1----:R-:W-:-:S04]  /*d7f0*/  LOP3.LUT R191, R191, R190, RZ, 0x3c, !PT ;  /* 0x000000bebfbf7212 */ /* 0x002fc800078e3cff */
[----:B--2---:R-:W-:-:S04]  /*d800*/  LOP3.LUT R190, R191, R190, RZ, 0x3c, !PT ;  /* 0x000000bebfbe7212 */ /* 0x004fc800078e3cff */
[----:B------:R-:W-:Y:S01]  /*d810*/  LOP3.LUT R191, R191, R190, RZ, 0x3c, !PT ;  /* 0x000000bebfbf7212 */ /* 0x000fe200078e3cff */
[----:B------:R1:W-:Y:S04]  /*d820*/  STL [R1+0x304], R188 ;  /* 0x000304bc01007387 */ /* 0x0003e80000100800 */
[----:B------:R2:W-:Y:S02]  /*d830*/  LDGSTS.E [R222+0x800c], desc[UR14][R190.64], P1 ;  /* 0x0800c000bede7fae */ /* 0x0005e4000892184e */
[----:B--2---:R-:W-:Y:S02]  /*d840*/  IMAD.MOV.U32 R190, RZ, RZ, R188 ;  /* 0x000000ffffbe7224 */ /* 0x004fe400078e00bc */
[----:B-1----:R-:W1:Y:S01]  /*d850*/  S2R R188, SR_TID.X ;  /* 0x0000000000bc7919 */ /* 0x002e620000002100 */
[----:B------:R-:W-:-:S05]  /*d860*/  IMAD.MOV.U32 R191, RZ, RZ, R189 ;  /* 0x000000ffffbf7224 */ /* 0x000fca00078e00bd */
[----:B------:R2:W-:Y:S01]  /*d870*/  LDGSTS.E [R222+0xc00c], desc[UR14][R190.64], P1 ;  /* 0x0c00c000bede7fae */ /* 0x0005e2000892184e */
[----:B------:R-:W-:Y:S02]  /*d880*/  ISETP.GT.AND P1, PT, R178, 0x1c, PT ;  /* 0x0000001cb200780c */ /* 0x000fe40003f24270 */
[----:B------:R-:W-:Y:S02]  /*d890*/  IADD3 R3, P3, R3, R184, RZ ;  /* 0x000000b803037210 */ /* 0x000fe40007f7e0ff */
[----:B--2---:R-:W-:-:S04]  /*d8a0*/  SEL R190, RZ, 0x4, !P1 ;  /* 0x00000004ffbe7807 */ /* 0x004fc80004800000 */
[----:B------:R-:W-:Y:S02]  /*d8b0*/  SEL R190, R190, RZ, !P0 ;  /* 0x000000ffbebe7207 */ /* 0x000fe40004000000 */
[----:B-1----:R-:W-:-:S04]  /*d8c0*/  LOP3.LUT R188, R188, 0x3f, RZ, 0xc0, !PT ;  /* 0x0000003fbcbc7812 */ /* 0x002fc800078ec0ff */
[----:B------:R-:W-:Y:S02]  /*d8d0*/  ISETP.GE.AND P1, PT, R188, R178, PT ;  /* 0x000000b2bc00720c */ /* 0x000fe40003f26270 */
[----:B------:R-:W-:Y:S02]  /*d8e0*/  ISETP.NE.U32.AND P2, PT, R190, RZ, PT ;  /* 0x000000ffbe00720c */ /* 0x000fe40003f45070 */
[----:B------:R-:W-:Y:S02]  /*d8f0*/  SEL R190, RZ, 0x4, P1 ;  /* 0x00000004ffbe7807 */ /* 0x000fe40000800000 */
[----:B------:R-:W-:Y:S02]  /*d900*/  LOP3.LUT R191, R2, 0x70, RZ, 0x3c, !PT ;  /* 0x0000007002bf7812 */ /* 0x000fe400078e3cff */
[----:B------:R-:W-:Y:S02]  /*d910*/  SEL R190, R190, RZ, !P0 ;  /* 0x000000ffbebe7207 */ /* 0x000fe40004000000 */
[----:B------:R-:W-:Y:S01]  /*d920*/  IADD3.X R5, R5, R183, RZ, P3, !PT ;  /* 0x000000b705057210 */ /* 0x000fe20001ffe4ff */
[----:B------:R-:W-:Y:S01]  /*d930*/  VIADD R222, R191, UR5 ;  /* 0x00000005bfde7c36 */ /* 0x000fe20008000000 */
[----:B------:R-:W-:Y:S01]  /*d940*/  ISETP.NE.U32.AND P1, PT, R190, RZ, PT ;  /* 0x000000ffbe00720c */ /* 0x000fe20003f25070 */
[----:B------:R-:W-:-:S02]  /*d950*/  IMAD.MOV.U32 R190, RZ, RZ, R3 ;  /* 0x000000ffffbe7224 */ /* 0x000fc400078e0003 */
[----:B------:R-:W-:Y:S01]  /*d960*/  IMAD.MOV.U32 R191, RZ, RZ, R5 ;  /* 0x000000ffffbf7224 */ /* 0x000fe200078e0005 */
[----:B------:R-:W-:Y:S01]  /*d970*/  ISETP.GT.AND P3, PT, R178, 0x1d, PT ;  /* 0x0000001db200780c */ /* 0x000fe20003f64270 */
[----:B------:R1:W-:Y:S04]  /*d980*/  STL [R1+0x300], R189 ;  /* 0x000300bd01007387 */ /* 0x0003e80000100800 */
[----:B------:R2:W-:Y:S04]  /*d990*/  LDGSTS.E [R222], desc[UR14][R190.64], P2 ;  /* 0x00000000bede7fae */ /* 0x0005e8000912184e */
[----:B-1----:R-:W3:Y:S04]  /*d9a0*/  LDL.LU R189, [R1+0x118] ;  /* 0x0001180001bd7983 */ /* 0x002ee80000300800 */
[----:B------:R-:W4:Y:S01]  /*d9b0*/  LDL.LU R188, [R1+0x11c] ;  /* 0x00011c0001bc7983 */ /* 0x000f220000300800 */
[----:B--2---:R-:W-:-:S03]  /*d9c0*/  SEL R190, RZ, 0x4, !P3 ;  /* 0x00000004ffbe7807 */ /* 0x004fc60005800000 */
[----:B------:R-:W-:Y:S01]  /*d9d0*/  STL [R1+0x10c], R3 ;  /* 0x00010c0301007387 */ /* 0x000fe20000100800 */
[----:B------:R-:W-:-:S03]  /*d9e0*/  SEL R190, R190, RZ, !P0 ;  /* 0x000000ffbebe7207 */ /* 0x000fc60004000000 */
[----:B------:R1:W-:Y:S01]  /*d9f0*/  STL [R1+0x108], R5 ;  /* 0x0001080501007387 */ /* 0x0003e20000100800 */
[----:B------:R-:W-:-:S03]  /*da00*/  ISETP.NE.U32.AND P3, PT, R190, RZ, PT ;  /* 0x000000ffbe00720c */ /* 0x000fc60003f65070 */
[----:B-1----:R-:W2:Y:S04]  /*da10*/  LDL.LU R5, [R1+0x128] ;  /* 0x0001280001057983 */ /* 0x002ea80000300800 */
[----:B------:R-:W2:Y:S04]  /*da20*/  LDL.LU R3, [R1+0x12c] ;  /* 0x00012c0001037983 */ /* 0x000ea80000300800 */
[----:B------:R-:W2:Y:S04]  /*da30*/  LDL.LU R191, [R1+0x114] ;  /* 0x0001140001bf7983 */ /* 0x000ea80000300800 */
[----:B------:R-:W2:Y:S01]  /*da40*/  LDL.LU R190, [R1+0x110] ;  /* 0x0001100001be7983 */ /* 0x000ea20000300800 */
[----:B----4-:R-:W-:-:S05]  /*da50*/  IADD3 R188, P5, R188, R184, RZ ;  /* 0x000000b8bcbc7210 */ /* 0x010fca0007fbe0ff */
[----:B---3--:R-:W-:Y:S01]  /*da60*/  IMAD.X R189, R189, 0x1, R183, P5 ;  /* 0x00000001bdbd7824 */ /* 0x008fe200028e06b7 */
[----:B--2---:R-:W-:-:S05]  /*da70*/  IADD3 R191, P4, R191, R184, RZ ;  /* 0x000000b8bfbf7210 */ /* 0x004fca0007f9e0ff */
[----:B------:R-:W-:Y:S01]  /*da80*/  IMAD.X R190, R190, 0x1, R183, P4 ;  /* 0x00000001bebe7824 */ /* 0x000fe200020e06b7 */
[----:B------:R1:W-:Y:S04]  /*da90*/  STL [R1+0x114], R191 ;  /* 0x000114bf01007387 */ /* 0x0003e80000100800 */
[----:B------:R2:W-:Y:S01]  /*daa0*/  STL [R1+0x110], R190 ;  /* 0x000110be01007387 */ /* 0x0005e20000100800 */
[----:B-1----:R-:W-:-:S04]  /*dab0*/  LOP3.LUT R191, R191, R190, RZ, 0x3c, !PT ;  /* 0x000000bebfbf7212 */ /* 0x002fc800078e3cff */
[----:B--2---:R-:W-:-:S04]  /*dac0*/  LOP3.LUT R190, R191, R190, RZ, 0x3c, !PT ;  /* 0x000000bebfbe7212 */ /* 0x004fc800078e3cff */
[----:B------:R-:W-:-:S05]  /*dad0*/  LOP3.LUT R191, R191, R190, RZ, 0x3c, !PT ;  /* 0x000000bebfbf7212 */ /* 0x000fca00078e3cff */
[----:B------:R1:W-:Y:S01]  /*dae0*/  LDGSTS.E [R222+0x4000], desc[UR14][R190.64], P2 ;  /* 0x04000000bede7fae */ /* 0x0003e2000912184e */
[----:B------:R-:W-:-:S03]  /*daf0*/  ISETP.GT.AND P2, PT, R178, 0x1e, PT ;  /* 0x0000001eb200780c */ /* 0x000fc60003f44270 */
[----:B------:R-:W-:Y:S01]  /*db00*/  STL [R1+0x11c], R188 ;  /* 0x00011cbc01007387 */ /* 0x000fe20000100800 */
[----:B-1----:R-:W-:Y:S02]  /*db10*/  IMAD.MOV.U32 R190, RZ, RZ, R188 ;  /* 0x000000ffffbe7224 */ /* 0x002fe400078e00bc */
[----:B------:R-:W-:Y:S01]  /*db20*/  IMAD.MOV.U32 R191, RZ, RZ, R189 ;  /* 0x000000ffffbf7224 */ /* 0x000fe200078e00bd */
[----:B------:R1:W-:Y:S04]  /*db30*/  STL [R1+0x118], R189 ;  /* 0x000118bd01007387 */ /* 0x0003e80000100800 */
[----:B------:R2:W-:Y:S04]  /*db40*/  LDGSTS.E [R222+0x4], desc[UR14][R190.64], P3 ;  /* 0x00004000bede7fae */ /* 0x0005e8000992184e */
[----:B-1----:R-:W3:Y:S04]  /*db50*/  LDL.LU R189, [R1+0x138] ;  /* 0x0001380001bd7983 */ /* 0x002ee80000300800 */
[----:B------:R-:W4:Y:S01]  /*db60*/  LDL.LU R188, [R1+0x13c] ;  /* 0x00013c0001bc7983 */ /* 0x000f220000300800 */
[----:B--2---:R-:W-:-:S03]  /*db70*/  SEL R190, RZ, 0x4, !P2 ;  /* 0x00000004ffbe7807 */ /* 0x004fc60005000000 */
[----:B------:R-:W2:Y:S01]  /*db80*/  LDL.LU R191, [R1+0x124] ;  /* 0x0001240001bf7983 */ /* 0x000ea20000300800 */
[----:B------:R-:W-:-:S04]  /*db90*/  SEL R190, R190, RZ, !P0 ;  /* 0x000000ffbebe7207 */ /* 0x000fc80004000000 */
[----:B------:R-:W-:Y:S02]  /*dba0*/  ISETP.NE.U32.AND P2, PT, R190, RZ, PT ;  /* 0x000000ffbe00720c */ /* 0x000fe40003f45070 */
[----:B------:R-:W3:Y:S01]  /*dbb0*/  LDL.LU R190, [R1+0x120] ;  /* 0x0001200001be7983 */ /* 0x000ee20000300800 */
[----:B------:R-:W-:-:S04]  /*dbc0*/  IADD3 R3, P5, R3, R184, RZ ;  /* 0x000000b803037210 */ /* 0x000fc80007fbe0ff */
[----:B------:R-:W-:Y:S02]  /*dbd0*/  IADD3.X R5, R5, R183, RZ, P5, !PT ;  /* 0x000000b705057210 */ /* 0x000fe40002ffe4ff */
[----:B--2---:R-:W-:-:S05]  /*dbe0*/  IADD3 R191, P4, R191, R184, RZ ;  /* 0x000000b8bfbf7210 */ /* 0x004fca0007f9e0ff */
[----:B---3--:R-:W-:Y:S01]  /*dbf0*/  IMAD.X R190, R190, 0x1, R183, P4 ;  /* 0x00000001bebe7824 */ /* 0x008fe200020e06b7 */
        /* <DEDUP_REMOVED lines=13> */
[----:B------:R-:W3:Y:S01]  /*dcd0*/  LDL.LU R3, [R1+0x30c] ;  /* 0x00030c0001037983 */ /* 0x000ee20000300800 */
[----:B--2---:R-:W-:-:S03]  /*dce0*/  SEL R190, RZ, 0x4, !P3 ;  /* 0x00000004ffbe7807 */ /* 0x004fc60005800000 */
[----:B------:R-:W2:Y:S01]  /*dcf0*/  LDL.LU R191, [R1+0x134] ;  /* 0x0001340001bf7983 */ /* 0x000ea20000300800 */
[----:B------:R-:W-:-:S04]  /*dd00*/  SEL R190, R190, RZ, !P0 ;  /* 0x000000ffbebe7207 */ /* 0x000fc80004000000 */
[----:B------:R-:W-:Y:S02]  /*dd10*/  ISETP.NE.U32.AND P3, PT, R190, RZ, PT ;  /* 0x000000ffbe00720c */ /* 0x000fe40003f65070 */
[----:B------:R-:W3:Y:S01]  /*dd20*/  LDL.LU R190, [R1+0x130] ;  /* 0x0001300001be7983 */ /* 0x000ee20000300800 */
[----:B----4-:R-:W-:-:S05]  /*dd30*/  IADD3 R188, P5, R188, R184, RZ ;  /* 0x000000b8bcbc7210 */ /* 0x010fca0007fbe0ff */
[----:B------:R-:W-:Y:S01]  /*dd40*/  IMAD.X R189, R189, 0x1, R183, P5 ;  /* 0x00000001bdbd7824 */ /* 0x000fe200028e06b7 */
        /* <DEDUP_REMOVED lines=21> */
[----:B------:R-:W-:-:S05]  /*dea0*/  IADD3 R3, P5, R3, R184, RZ ;  /* 0x000000b803037210 */ /* 0x000fca0007fbe0ff */
        /* <DEDUP_REMOVED lines=11> */
[----:B-1----:R-:W-:Y:S01]  /*df60*/  MOV R190, R3 ;  /* 0x0000000300be7202 */ /* 0x002fe20000000f00 */
[----:B------:R-:W-:Y:S02]  /*df70*/  IMAD.MOV.U32 R191, RZ, RZ, R5 ;  /* 0x000000ffffbf7224 */ /* 0x000fe400078e0005 */
        /* <DEDUP_REMOVED lines=17> */
[----:B------:R-:W-:Y:S01]  /*e090*/  LOP3.LUT R191, R191, R190, RZ, 0x3c, !PT ;  /* 0x000000bebfbf7212 */ /* 0x000fe200078e3cff */
[----:B------:R-:W-:Y:S04]  /*e0a0*/  STL [R1+0x31c], R188 ;  /* 0x00031cbc01007387 */ /* 0x000fe80000100800 */
[----:B------:R1:W-:Y:S04]  /*e0b0*/  LDGSTS.E [R222+0xc000], desc[UR14][R190.64], P2 ;  /* 0x0c000000bede7fae */ /* 0x0003e8000912184e */
[----:B------:R2:W-:Y:S01]  /*e0c0*/  STL [R1+0x318], R189 ;  /* 0x000318bd01007387 */ /* 0x0005e20000100800 */
[----:B-1----:R-:W-:-:S02]  /*e0d0*/  IMAD.MOV.U32 R190, RZ, RZ, R188 ;  /* 0x000000ffffbe7224 */ /* 0x002fc400078e00bc */
[----:B------:R-:W-:Y:S02]  /*e0e0*/  IMAD.MOV.U32 R191, RZ, RZ, R189 ;  /* 0x000000ffffbf7224 */ /* 0x000fe400078e00bd */
[----:B--2---:R-:W5:Y:S04]  /*e0f0*/  LDL.LU R189, [R1+0x468] ;  /* 0x0004680001bd7983 */ /* 0x004f680000300800 */
[----:B------:R-:W5:Y:S04]  /*e100*/  LDL.LU R188, [R1+0x464] ;  /* 0x0004640001bc7983 */ /* 0x000f680000300800 */
[----:B------:R1:W-:Y:S04]  /*e110*/  LDGSTS.E [R222+0x8004], desc[UR14][R190.64], P3 ;  /* 0x08004000bede7fae */ /* 0x0003e8000992184e */
[----:B------:R-:W2:Y:S01]  /*e120*/  LDL.LU R191, [R1+0x320] ;  /* 0x0003200001bf7983 */ /* 0x000ea20000300800 */
[----:B------:R-:W-:-:S04]  /*e130*/  ISETP.GT.AND P2, PT, R178, 0x3e, PT ;  /* 0x0000003eb200780c */ /* 0x000fc80003f44270 */
[----:B-1----:R-:W-:Y:S02]  /*e140*/  SEL R190, RZ, 0x4, !P2 ;  /* 0x00000004ffbe7807 */ /* 0x002fe40005000000 */
[----:B------:R-:W-:Y:S02]  /*e150*/  IADD3 R5, P4, R5, R184, RZ ;  /* 0x000000b805057210 */ /* 0x000fe40007f9e0ff */
[----:B------:R-:W-:-:S04]  /*e160*/  SEL R190, R190, RZ, !P0 ;  /* 0x000000ffbebe7207 */ /* 0x000fc80004000000 */
[----:B------:R-:W-:Y:S01]  /*e170*/  ISETP.NE.U32.AND P2, PT, R190, RZ, PT ;  /* 0x000000ffbe00720c */ /* 0x000fe20003f45070 */
[----:B------:R-:W-:Y:S01]  /*e180*/  IMAD.MOV.U32 R190, RZ, RZ, R5 ;  /* 0x000000ffffbe7224 */ /* 0x000fe200078e0005 */
[----:B------:R1:W-:Y:S01]  /*e190*/  STL [R1+0x324], R5 ;  /* 0x0003240501007387 */ /* 0x0003e20000100800 */
[----:B--2---:R-:W-:-:S05]  /*e1a0*/  IMAD.X R191, R191, 0x1, R183, P4 ;  /* 0x00000001bfbf7824 */ /* 0x004fca00020e06b7 */
[----:B------:R2:W-:Y:S04]  /*e1b0*/  STL [R1+0x320], R191 ;  /* 0x000320bf01007387 */ /* 0x0005e80000100800 */
[----:B-1----:R-:W3:Y:S04]  /*e1c0*/  LDL.LU R5, [R1+0x344] ;  /* 0x0003440001057983 */ /* 0x002ee80000300800 */
[----:B------:R1:W-:Y:S04]  /*e1d0*/  LDGSTS.E [R222+0xc004], desc[UR14][R190.64], P3 ;  /* 0x0c004000bede7fae */ /* 0x0003e8000992184e */
[----:B--2---:R-:W2:Y:S01]  /*e1e0*/  LDL.LU R191, [R1+0x328] ;  /* 0x0003280001bf7983 */ /* 0x004ea20000300800 */
[----:B------:R-:W-:-:S04]  /*e1f0*/  IADD3 R3, P3, R3, R184, RZ ;  /* 0x000000b803037210 */ /* 0x000fc80007f7e0ff */
[----:B-1----:R-:W-:Y:S01]  /*e200*/  MOV R190, R3 ;  /* 0x0000000300be7202 */ /* 0x002fe20000000f00 */
[----:B------:R1:W-:Y:S01]  /*e210*/  STL [R1+0x32c], R3 ;  /* 0x00032c0301007387 */ /* 0x0003e20000100800 */
[----:B--2---:R-:W-:-:S05]  /*e220*/  IMAD.X R191, R191, 0x1, R183, P3 ;  /* 0x00000001bfbf7824 */ /* 0x004fca00018e06b7 */
[----:B------:R2:W-:Y:S04]  /*e230*/  STL [R1+0x328], R191 ;  /* 0x000328bf01007387 */ /* 0x0005e80000100800 */
[----:B-1----:R-:W4:Y:S04]  /*e240*/  LDL R3, [R1+0x348] ;  /* 0x0003480001037983 */ /* 0x002f280000100800 */
[----:B------:R1:W-:Y:S04]  /*e250*/  LDGSTS.E [R222+0x8008], desc[UR14][R190.64], P2 ;  /* 0x08008000bede7fae */ /* 0x0003e8000912184e */
[----:B------:R-:W3:Y:S04]  /*e260*/  LDL.LU R190, [R1+0x330] ;  /* 0x0003300001be7983 */ /* 0x000ee80000300800 */
[----:B--2---:R-:W1:Y:S01]  /*e270*/  LDL.LU R191, [R1+0x334] ;  /* 0x0003340001bf7983 */ /* 0x004e620000300800 */
[----:B------:R-:W-:-:S04]  /*e280*/  ISETP.GT.AND P3, PT, R178, 0x3f, PT ;  /* 0x0000003fb200780c */ /* 0x000fc80003f64270 */
[----:B------:R-:W-:-:S04]  /*e290*/  SEL R178, RZ, 0x4, !P3 ;  /* 0x00000004ffb27807 */ /* 0x000fc80005800000 */
[----:B------:R-:W-:-:S04]  /*e2a0*/  SEL R178, R178, RZ, !P0 ;  /* 0x000000ffb2b27207 */ /* 0x000fc80004000000 */
[----:B------:R-:W-:Y:S02]  /*e2b0*/  ISETP.NE.U32.AND P0, PT, R178, RZ, PT ;  /* 0x000000ffb200720c */ /* 0x000fe40003f05070 */
[----:B-1----:R-:W-:-:S05]  /*e2c0*/  IADD3 R191, P4, R191, R184, RZ ;  /* 0x000000b8bfbf7210 */ /* 0x002fca0007f9e0ff */
[----:B---3--:R-:W-:Y:S01]  /*e2d0*/  IMAD.X R190, R190, 0x1, R183, P4 ;  /* 0x00000001bebe7824 */ /* 0x008fe200020e06b7 */
[----:B------:R1:W-:Y:S04]  /*e2e0*/  STL [R1+0x334], R191 ;  /* 0x000334bf01007387 */ /* 0x0003e80000100800 */
[----:B------:R2:W-:Y:S04]  /*e2f0*/  STL [R1+0x330], R190 ;  /* 0x000330be01007387 */ /* 0x0005e80000100800 */
[----:B------:R-:W3:Y:S01]  /*e300*/  LDL.LU R178, [R1+0x340] ;  /* 0x0003400001b27983 */ /* 0x000ee20000300800 */
[----:B-1----:R-:W-:-:S04]  /*e310*/  LOP3.LUT R191, R191, R190, RZ, 0x3c, !PT ;  /* 0x000000bebfbf7212 */ /* 0x002fc800078e3cff */
[----:B--2---:R-:W-:-:S04]  /*e320*/  LOP3.LUT R190, R191, R190, RZ, 0x3c, !PT ;  /* 0x000000bebfbe7212 */ /* 0x004fc800078e3cff */
[----:B------:R-:W-:-:S05]  /*e330*/  LOP3.LUT R191, R191, R190, RZ, 0x3c, !PT ;  /* 0x000000bebfbf7212 */ /* 0x000fca00078e3cff */
[----:B------:R1:W-:Y:S04]  /*e340*/  LDGSTS.E [R222+0xc008], desc[UR14][R190.64], P2 ;  /* 0x0c008000bede7fae */ /* 0x0003e8000912184e */
[----:B------:R-:W2:Y:S04]  /*e350*/  LDL.LU R190, [R1+0x338] ;  /* 0x0003380001be7983 */ /* 0x000ea80000300800 */
[----:B------:R-:W1:Y:S01]  /*e360*/  LDL.LU R191, [R1+0x33c] ;  /* 0x00033c0001bf7983 */ /* 0x000e620000300800 */
[----:B------:R-:W-:Y:S01]  /*e370*/  IADD3 R5, P3, R5, R184, RZ ;  /* 0x000000b805057210 */ /* 0x000fe20007f7e0ff */
[----:B------:R-:W-:-:S04]  /*e380*/  ULEA UR5, UR4, UR7, 0xe ;  /* 0x0000000704057291 */ /* 0x000fc8000f8e703f */
[----:B---3--:R-:W-:Y:S01]  /*e390*/  IMAD.X R178, R178, 0x1, R183, P3 ;  /* 0x00000001b2b27824 */ /* 0x008fe200018e06b7 */
[----:B-1----:R-:W-:-:S05]  /*e3a0*/  IADD3 R191, P2, R191, R184, RZ ;  /* 0x000000b8bfbf7210 */ /* 0x002fca0007f5e0ff */
[----:B--2---:R-:W-:Y:S01]  /*e3b0*/  IMAD.X R190, R190, 0x1, R183, P2 ;  /* 0x00000001bebe7824 */ /* 0x004fe200010e06b7 */
[----:B------:R1:W-:Y:S04]  /*e3c0*/  STL [R1+0x33c], R191 ;  /* 0x00033cbf01007387 */ /* 0x0003e80000100800 */
[----:B------:R2:W-:Y:S01]  /*e3d0*/  STL [R1+0x338], R190 ;  /* 0x000338be01007387 */ /* 0x0005e20000100800 */
[----:B-1----:R-:W-:-:S04]  /*e3e0*/  LOP3.LUT R191, R191, R190, RZ, 0x3c, !PT ;  /* 0x000000bebfbf7212 */ /* 0x002fc800078e3cff */
[----:B--2---:R-:W-:-:S04]  /*e3f0*/  LOP3.LUT R190, R191, R190, RZ, 0x3c, !PT ;  /* 0x000000bebfbe7212 */ /* 0x004fc800078e3cff */
[----:B------:R-:W-:-:S05]  /*e400*/  LOP3.LUT R191, R191, R190, RZ, 0x3c, !PT ;  /* 0x000000bebfbf7212 */ /* 0x000fca00078e3cff */
[----:B------:R1:W-:Y:S04]  /*e410*/  LDGSTS.E [R222+0x800c], desc[UR14][R190.64], P0 ;  /* 0x0800c000bede7fae */ /* 0x0003e8000812184e */
[----:B------:R2:W-:Y:S01]  /*e420*/  STL [R1+0x344], R5 ;  /* 0x0003440501007387 */ /* 0x0005e20000100800 */
[----:B-1----:R-:W-:Y:S02]  /*e430*/  IMAD.MOV.U32 R190, RZ, RZ, R5 ;  /* 0x000000ffffbe7224 */ /* 0x002fe400078e0005 */
[----:B------:R-:W-:Y:S01]  /*e440*/  IMAD.MOV.U32 R191, RZ, RZ, R178 ;  /* 0x000000ffffbf7224 */ /* 0x000fe200078e00b2 */
[----:B------:R4:W-:Y:S04]  /*e450*/  STL [R1+0x340], R178 ;  /* 0x000340b201007387 */ /* 0x0009e80000100800 */
[----:B------:R1:W-:Y:S04]  /*e460*/  LDGSTS.E [R222+0xc00c], desc[UR14][R190.64], P0 ;  /* 0x0c00c000bede7fae */ /* 0x0003e8000812184e */
[----:B------:R-:W3:Y:S04]  /*e470*/  LDL.LU R222, [R1+0x8] ;  /* 0x0000080001de7983 */ /* 0x000ee80000300800 */
[----:B--2---:R-:W2:Y:S01]  /*e480*/  LDL.LU R5, [R1+0xc] ;  /* 0x00000c0001057983 */ /* 0x004ea20000300800 */
[----:B----4-:R-:W-:-:S03]  /*e490*/  VIADD R178, R3, UR5 ;  /* 0x0000000503b27c36 */ /* 0x010fc60008000000 */
[----:B------:R-:W4:Y:S01]  /*e4a0*/  LDL R3, [R1+0x43c] ;  /* 0x00043c0001037983 */ /* 0x000f220000100800 */
[-C--:B------:R-:W-:Y:S02]  /*e4b0*/  IADD3 R199, P0, R199, R186.reuse, RZ ;  /* 0x000000bac7c77210 */ /* 0x080fe40007f1e0ff */
[-C--:B------:R-:W-:Y:S01]  /*e4c0*/  IADD3 R207, P2, R207, R186.reuse, RZ ;  /* 0x000000bacfcf7210 */ /* 0x080fe20007f5e0ff */
[----:B------:R-:W0:Y:S02]  /*e4d0*/  LDGDEPBAR ;  /* 0x00000000000079af */ /* 0x000e240000000000 */
[--C-:B------:R-:W-:Y:S01]  /*e4e0*/  IMAD.X R198, R198, 0x1, R185.reuse, P0 ;  /* 0x00000001c6c67824 */ /* 0x100fe200000e06b9 */
[----:B-1----:R-:W-:Y:S01]  /*e4f0*/  MOV R190, R199 ;  /* 0x000000c700be7202 */ /* 0x002fe20000000f00 */
[----:B------:R-:W-:Y:S02]  /*e500*/  IMAD.X R206, R206, 0x1, R185, P2 ;  /* 0x00000001cece7824 */ /* 0x000fe400010e06b9 */
[----:B------:R-:W-:Y:S01]  /*e510*/  IMAD.MOV.U32 R191, RZ, RZ, R198 ;  /* 0x000000ffffbf7224 */ /* 0x000fe200078e00c6 */
[----:B------:R-:W-:-:S04]  /*e520*/  IADD3 R215, P0, R215, R186, RZ ;  /* 0x000000bad7d77210 */ /* 0x000fc80007f1e0ff */
[----:B------:R1:W-:Y:S01]  /*e530*/  LDGSTS.E [R178+0x20000], desc[UR14][R190.64], P1 ;  /* 0x20000000beb27fae */ /* 0x0003e2000892184e */
[-C--:B------:R-:W-:Y:S01]  /*e540*/  IADD3 R224, P2, R224, R186.reuse, RZ ;  /* 0x000000bae0e07210 */ /* 0x080fe20007f5e0ff */
[----:B------:R-:W-:Y:S01]  /*e550*/  IMAD.X R214, R214, 0x1, R185, P0 ;  /* 0x00000001d6d67824 */ /* 0x000fe200000e06b9 */
[----:B------:R-:W-:Y:S01]  /*e560*/  IADD3 R232, P0, R232, R186, RZ ;  /* 0x000000bae8e87210 */ /* 0x000fe20007f1e0ff */
[----:B-1----:R-:W-:Y:S02]  /*e570*/  IMAD.MOV.U32 R190, RZ, RZ, R207 ;  /* 0x000000ffffbe7224 */ /* 0x002fe400078e00cf */
[----:B------:R-:W-:Y:S02]  /*e580*/  IMAD.MOV.U32 R191, RZ, RZ, R206 ;  /* 0x000000ffffbf7224 */ /* 0x000fe400078e00ce */
[----:B------:R-:W-:-:S03]  /*e590*/  IMAD.X R223, R223, 0x1, R185, P2 ;  /* 0x00000001dfdf7824 */ /* 0x000fc600010e06b9 */
[----:B------:R1:W-:Y:S01]  /*e5a0*/  LDGSTS.E [R178+0x20400], desc[UR14][R190.64], P1 ;  /* 0x20400000beb27fae */ /* 0x0003e2000892184e */
[----:B------:R-:W-:Y:S01]  /*e5b0*/  IMAD.X R231, R231, 0x1, R185, P0 ;  /* 0x00000001e7e77824 */ /* 0x000fe200000e06b9 */
[----:B------:R-:W-:Y:S01]  /*e5c0*/  IADD3 R240, P2, R240, R186, RZ ;  /* 0x000000baf0f07210 */ /* 0x000fe20007f5e0ff */
[----:B-1----:R-:W-:Y:S02]  /*e5d0*/  IMAD.MOV.U32 R190, RZ, RZ, R215 ;  /* 0x000000ffffbe7224 */ /* 0x002fe400078e00d7 */
[----:B------:R-:W-:-:S05]  /*e5e0*/  IMAD.MOV.U32 R191, RZ, RZ, R214 ;  /* 0x000000ffffbf7224 */ /* 0x000fca00078e00d6 */
[----:B------:R1:W-:Y:S01]  /*e5f0*/  LDGSTS.E [R178+0x20800], desc[UR14][R190.64], P1 ;  /* 0x20800000beb27fae */ /* 0x0003e2000892184e */
[----:B------:R-:W-:Y:S01]  /*e600*/  IMAD.X R239, R239, 0x1, R185, P2 ;  /* 0x00000001efef7824 */ /* 0x000fe200010e06b9 */
[----:B------:R-:W-:Y:S01]  /*e610*/  IADD3 R248, P0, R248, R186, RZ ;  /* 0x000000baf8f87210 */ /* 0x000fe20007f1e0ff */
[----:B-1----:R-:W-:Y:S01]  /*e620*/  IMAD.MOV.U32 R190, RZ, RZ, R224 ;  /* 0x000000ffffbe7224 */ /* 0x002fe200078e00e0 */
[----:B------:R-:W-:-:S05]  /*e630*/  MOV R191, R223 ;  /* 0x000000df00bf7202 */ /* 0x000fca0000000f00 */
[----:B------:R1:W-:Y:S01]  /*e640*/  LDGSTS.E [R178+0x20c00], desc[UR14][R190.64], P1 ;  /* 0x20c00000beb27fae */ /* 0x0003e2000892184e */
[----:B------:R-:W-:Y:S02]  /*e650*/  IMAD.X R247, R247, 0x1, R185, P0 ;  /* 0x00000001f7f77824 */ /* 0x000fe400000e06b9 */
[----:B-1----:R-:W-:Y:S02]  /*e660*/  IMAD.MOV.U32 R190, RZ, RZ, R232 ;  /* 0x000000ffffbe7224 */ /* 0x002fe400078e00e8 */
[----:B------:R-:W-:-:S05]  /*e670*/  IMAD.MOV.U32 R191, RZ, RZ, R231 ;  /* 0x000000ffffbf7224 */ /* 0x000fca00078e00e7 */
[----:B------:R1:W-:Y:S02]  /*e680*/  LDGSTS.E [R178+0x21000], desc[UR14][R190.64], P1 ;  /* 0x21000000beb27fae */ /* 0x0003e4000892184e */
[----:B-1----:R-:W-:Y:S02]  /*e690*/  IMAD.MOV.U32 R190, RZ, RZ, R240 ;  /* 0x000000ffffbe7224 */ /* 0x002fe400078e00f0 */
[----:B------:R-:W-:-:S05]  /*e6a0*/  IMAD.MOV.U32 R191, RZ, RZ, R239 ;  /* 0x000000ffffbf7224 */ /* 0x000fca00078e00ef */
[----:B------:R1:W-:Y:S02]  /*e6b0*/  LDGSTS.E [R178+0x21400], desc[UR14][R190.64], P1 ;  /* 0x21400000beb27fae */ /* 0x0003e4000892184e */
[----:B-1----:R-:W-:Y:S01]  /*e6c0*/  MOV R190, R248 ;  /* 0x000000f800be7202 */ /* 0x002fe20000000f00 */
[----:B------:R-:W-:-:S05]  /*e6d0*/  IMAD.MOV.U32 R191, RZ, RZ, R247 ;  /* 0x000000ffffbf7224 */ /* 0x000fca00078e00f7 */
[----:B------:R1:W-:Y:S01]  /*e6e0*/  LDGSTS.E [R178+0x21800], desc[UR14][R190.64], P1 ;  /* 0x21800000beb27fae */ /* 0x0003e2000892184e */
[----:B--2---:R-:W-:-:S05]  /*e6f0*/  IADD3 R5, P2, R5, R186, RZ ;  /* 0x000000ba05057210 */ /* 0x004fca0007f5e0ff */
[----:B---3--:R-:W-:Y:S01]  /*e700*/  IMAD.X R222, R222, 0x1, R185, P2 ;  /* 0x00000001dede7824 */ /* 0x008fe200010e06b9 */
[----:B------:R-:W-:Y:S01]  /*e710*/  STL [R1+0xc], R5 ;  /* 0x00000c0501007387 */ /* 0x000fe20000100800 */
[----:B-1----:R-:W-:Y:S02]  /*e720*/  IMAD.MOV.U32 R190, RZ, RZ, R5 ;  /* 0x000000ffffbe7224 */ /* 0x002fe400078e0005 */
[----:B------:R-:W-:Y:S01]  /*e730*/  IMAD.MOV.U32 R191, RZ, RZ, R222 ;  /* 0x000000ffffbf7224 */ /* 0x000fe200078e00de */
[----:B------:R1:W-:Y:S04]  /*e740*/  STL [R1+0x8], R222 ;  /* 0x000008de01007387 */ /* 0x0003e80000100800 */
[----:B------:R4:W-:Y:S04]  /*e750*/  LDGSTS.E [R178+0x21c00], desc[UR14][R190.64], P1 ;  /* 0x21c00000beb27fae */ /* 0x0009e8000892184e */
[----:B-1----:R-:W2:Y:S04]  /*e760*/  LDL.LU R222, [R1+0x10] ;  /* 0x0000100001de7983 */ /* 0x002ea80000300800 */
[----:B------:R-:W3:Y:S01]  /*e770*/  LDL.LU R5, [R1+0x14] ;  /* 0x0000140001057983 */ /* 0x000ee20000300800 */
[----:B----4-:R-:W-:-:S03]  /*e780*/  VIADD R178, R3, UR5 ;  /* 0x0000000503b27c36 */ /* 0x010fc60008000000 */
[----:B------:R-:W4:Y:S01]  /*e790*/  LDL R3, [R1+0x438] ;  /* 0x0004380001037983 */ /* 0x000f220000100800 */
[-C--:B------:R-:W-:Y:S02]  /*e7a0*/  IADD3 R201, P0, R201, R186.reuse, RZ ;  /* 0x000000bac9c97210 */ /* 0x080fe40007f1e0ff */
[----:B------:R-:W-:-:S03]  /*e7b0*/  IADD3 R209, P2, R209, R186, RZ ;  /* 0x000000bad1d17210 */ /* 0x000fc60007f5e0ff */
[----:B------:R-:W-:Y:S02]  /*e7c0*/  IMAD.X R200, R200, 0x1, R185, P0 ;  /* 0x00000001c8c87824 */ /* 0x000fe400000e06b9 */
[----:B------:R-:W-:Y:S02]  /*e7d0*/  IMAD.MOV.U32 R190, RZ, RZ, R201 ;  /* 0x000000ffffbe7224 */ /* 0x000fe400078e00c9 */
[----:B------:R-:W-:Y:S01]  /*e7e0*/  IMAD.MOV.U32 R191, RZ, RZ, R200 ;  /* 0x000000ffffbf7224 */ /* 0x000fe200078e00c8 */
[----:B------:R-:W-:Y:S01]  /*e7f0*/  IADD3 R217, P0, R217, R186, RZ ;  /* 0x000000bad9d97210 */ /* 0x000fe20007f1e0ff */
[----:B------:R-:W-:-:S03]  /*e800*/  IMAD.X R208, R208, 0x1, R185, P2 ;  /* 0x00000001d0d07824 */ /* 0x000fc600010e06b9 */
[----:B------:R1:W-:Y:S01]  /*e810*/  LDGSTS.E [R178+0x20100], desc[UR14][R190.64], P1 ;  /* 0x20100000beb27fae */ /* 0x0003e2000892184e */
[--C-:B------:R-:W-:Y:S01]  /*e820*/  IMAD.X R216, R216, 0x1, R185.reuse, P0 ;  /* 0x00000001d8d87824 */ /* 0x100fe200000e06b9 */
[-C--:B------:R-:W-:Y:S02]  /*e830*/  IADD3 R226, P2, R226, R186.reuse, RZ ;  /* 0x000000bae2e27210 */ /* 0x080fe40007f5e0ff */
[----:B-1----:R-:W-:Y:S01]  /*e840*/  MOV R190, R209 ;  /* 0x000000d100be7202 */ /* 0x002fe20000000f00 */
[----:B------:R-:W-:Y:S01]  /*e850*/  IMAD.MOV.U32 R191, RZ, RZ, R208 ;  /* 0x000000ffffbf7224 */ /* 0x000fe200078e00d0 */
[----:B------:R-:W-:Y:S01]  /*e860*/  IADD3 R234, P0, R234, R186, RZ ;  /* 0x000000baeaea7210 */ /* 0x000fe20007f1e0ff */
[----:B------:R-:W-:-:S03]  /*e870*/  IMAD.X R225, R225, 0x1, R185, P2 ;  /* 0x00000001e1e17824 */ /* 0x000fc600010e06b9 */
[----:B------:R1:W-:Y:S01]  /*e880*/  LDGSTS.E [R178+0x20500], desc[UR14][R190.64], P1 ;  /* 0x20500000beb27fae */ /* 0x0003e2000892184e */
[----:B------:R-:W-:Y:S01]  /*e890*/  IMAD.X R233, R233, 0x1, R185, P0 ;  /* 0x00000001e9e97824 */ /* 0x000fe200000e06b9 */
[----:B------:R-:W-:Y:S01]  /*e8a0*/  IADD3 R242, P2, R242, R186, RZ ;  /* 0x000000baf2f27210 */ /* 0x000fe20007f5e0ff */
[----:B-1----:R-:W-:Y:S02]  /*e8b0*/  IMAD.MOV.U32 R190, RZ, RZ, R217 ;  /* 0x000000ffffbe7224 */ /* 0x002fe400078e00d9 */
[----:B------:R-:W-:-:S05]  /*e8c0*/  IMAD.MOV.U32 R191, RZ, RZ, R216 ;  /* 0x000000ffffbf7224 */ /* 0x000fca00078e00d8 */
[----:B------:R1:W-:Y:S01]  /*e8d0*/  LDGSTS.E [R178+0x20900], desc[UR14][R190.64], P1 ;  /* 0x20900000beb27fae */ /* 0x0003e2000892184e */
[----:B------:R-:W-:Y:S02]  /*e8e0*/  IADD3.X R241, R241, R185, RZ, P2, !PT ;  /* 0x000000b9f1f17210 */ /* 0x000fe400017fe4ff */
[----:B------:R-:W-:Y:S01]  /*e8f0*/  IADD3 R250, P0, R250, R186, RZ ;  /* 0x000000bafafa7210 */ /* 0x000fe20007f1e0ff */
[----:B-1----:R-:W-:Y:S02]  /*e900*/  IMAD.MOV.U32 R190, RZ, RZ, R226 ;  /* 0x000000ffffbe7224 */ /* 0x002fe400078e00e2 */
[----:B------:R-:W-:-:S05]  /*e910*/  IMAD.MOV.U32 R191, RZ, RZ, R225 ;  /* 0x000000ffffbf7224 */ /* 0x000fca00078e00e1 */
        /* <DEDUP_REMOVED lines=8> */
[----:B-1----:R-:W-:Y:S02]  /*e9a0*/  IMAD.MOV.U32 R190, RZ, RZ, R250 ;  /* 0x000000ffffbe7224 */ /* 0x002fe400078e00fa */
[----:B------:R-:W-:-:S05]  /*e9b0*/  IMAD.MOV.U32 R191, RZ, RZ, R249 ;  /* 0x000000ffffbf7224 */ /* 0x000fca00078e00f9 */
[----:B------:R1:W-:Y:S01]  /*e9c0*/  LDGSTS.E [R178+0x21900], desc[UR14][R190.64], P1 ;  /* 0x21900000beb27fae */ /* 0x0003e2000892184e */
[----:B---3--:R-:W-:-:S05]  /*e9d0*/  IADD3 R5, P2, R5, R186, RZ ;  /* 0x000000ba05057210 */ /* 0x008fca0007f5e0ff */
[----:B--2---:R-:W-:Y:S01]  /*e9e0*/  IMAD.X R222, R222, 0x1, R185, P2 ;  /* 0x00000001dede7824 */ /* 0x004fe200010e06b9 */
[----:B------:R-:W-:Y:S01]  /*e9f0*/  STL [R1+0x14], R5 ;  /* 0x0000140501007387 */ /* 0x000fe20000100800 */
[----:B-1----:R-:W-:Y:S02]  /*ea00*/  MOV R190, R5 ;  /* 0x0000000500be7202 */ /* 0x002fe40000000f00 */
        /* <DEDUP_REMOVED lines=15> */
[----:B------:R-:W-:Y:S02]  /*eb00*/  IADD3.X R218, R218, R185, RZ, P0, !PT ;  /* 0x000000b9dada7210 */ /* 0x000fe400007fe4ff */
[-C--:B------:R-:W-:Y:S01]  /*eb10*/  IADD3 R228, P2, R228, R186.reuse, RZ ;  /* 0x000000bae4e47210 */ /* 0x080fe20007f5e0ff */
[----:B-1----:R-:W-:Y:S02]  /*eb20*/  IMAD.MOV.U32 R190, RZ, RZ, R211 ;  /* 0x000000ffffbe7224 */ /* 0x002fe400078e00d3 */
        /* <DEDUP_REMOVED lines=11> */
[----:B-1----:R-:W-:Y:S02]  /*ebe0*/  IMAD.MOV.U32 R190, RZ, RZ, R228 ;  /* 0x000000ffffbe7224 */ /* 0x002fe400078e00e4 */
[----:B------:R-:W-:-:S05]  /*ebf0*/  IMAD.MOV.U32 R191, RZ, RZ, R227 ;  /* 0x000000ffffbf7224 */ /* 0x000fca00078e00e3 */
[----:B------:R1:W-:Y:S01]  /*ec00*/  LDGSTS.E [R178+0x20e00], desc[UR14][R190.64], P1 ;  /* 0x20e00000beb27fae */ /* 0x0003e2000892184e */
[----:B------:R-:W-:Y:S02]  /*ec10*/  IMAD.X R251, R251, 0x1, R185, P0 ;  /* 0x00000001fbfb7824 */ /* 0x000fe400000e06b9 */
[----:B-1----:R-:W-:Y:S01]  /*ec20*/  IMAD.MOV.U32 R190, RZ, RZ, R236 ;  /* 0x000000ffffbe7224 */ /* 0x002fe200078e00ec */
[----:B------:R-:W-:-:S05]  /*ec30*/  MOV R191, R235 ;  /* 0x000000eb00bf7202 */ /* 0x000fca0000000f00 */
[----:B------:R1:W-:Y:S01]  /*ec40*/  LDGSTS.E [R178+0x21200], desc[UR14][R190.64], P1 ;  /* 0x21200000beb27fae */ /* 0x0003e2000892184e */
[----:B------:R-:W-:Y:S01]  /*ec50*/  IADD3 R205, P0, R205, R186, RZ ;  /* 0x000000bacdcd7210 */ /* 0x000fe20007f1e0ff */
[----:B-1----:R-:W-:Y:S02]  /*ec60*/  IMAD.MOV.U32 R190, RZ, RZ, R244 ;  /* 0x000000ffffbe7224 */ /* 0x002fe400078e00f4 */
[----:B------:R-:W-:-:S05]  /*ec70*/  IMAD.MOV.U32 R191, RZ, RZ, R243 ;  /* 0x000000ffffbf7224 */ /* 0x000fca00078e00f3 */
[----:B------:R1:W-:Y:S01]  /*ec80*/  LDGSTS.E [R178+0x21600], desc[UR14][R190.64], P1 ;  /* 0x21600000beb27fae */ /* 0x0003e2000892184e */
[----:B------:R-:W-:Y:S01]  /*ec90*/  IADD3.X R204, R204, R185, RZ, P0, !PT ;  /* 0x000000b9cccc7210 */ /* 0x000fe200007fe4ff */
[----:B-1----:R-:W-:Y:S02]  /*eca0*/  IMAD.MOV.U32 R190, RZ, RZ, R252 ;  /* 0x000000ffffbe7224 */ /* 0x002fe400078e00fc */
[----:B------:R-:W-:-:S05]  /*ecb0*/  IMAD.MOV.U32 R191, RZ, RZ, R251 ;  /* 0x000000ffffbf7224 */ /* 0x000fca00078e00fb */
[----:B------:R1:W-:Y:S01]  /*ecc0*/  LDGSTS.E [R178+0x21a00], desc[UR14][R190.64], P1 ;  /* 0x21a00000beb27fae */ /* 0x0003e2000892184e */
[----:B------:R-:W-:-:S05]  /*ecd0*/  IADD3 R221, P0, R221, R186, RZ ;  /* 0x000000badddd7210 */ /* 0x000fca0007f1e0ff */
[----:B------:R-:W-:Y:S01]  /*ece0*/  IMAD.X R220, R220, 0x1, R185, P0 ;  /* 0x00000001dcdc7824 */ /* 0x000fe200000e06b9 */
[----:B------:R-:W-:-:S05]  /*ecf0*/  IADD3 R238, P0, R238, R186, RZ ;  /* 0x000000baeeee7210 */ /* 0x000fca0007f1e0ff */
[----:B------:R-:W-:Y:S01]  /*ed00*/  IMAD.X R237, R237, 0x1, R185, P0 ;  /* 0x00000001eded7824 */ /* 0x000fe200000e06b9 */
[----:B---3--:R-:W-:-:S05]  /*ed10*/  IADD3 R5, P2, R5, R186, RZ ;  /* 0x000000ba05057210 */ /* 0x008fca0007f5e0ff */
[----:B--2---:R-:W-:Y:S02]  /*ed20*/  IMAD.X R222, R222, 0x1, R185, P2 ;  /* 0x00000001dede7824 */ /* 0x004fe400010e06b9 */
[----:B-1----:R-:W-:Y:S02]  /*ed30*/  IMAD.MOV.U32 R190, RZ, RZ, R5 ;  /* 0x000000ffffbe7224 */ /* 0x002fe400078e0005 */
[----:B------:R-:W-:Y:S01]  /*ed40*/  IMAD.MOV.U32 R191, RZ, RZ, R222 ;  /* 0x000000ffffbf7224 */ /* 0x000fe200078e00de */
[----:B------:R-:W-:-:S04]  /*ed50*/  IADD3 R213, P2, R213, R186, RZ ;  /* 0x000000bad5d57210 */ /* 0x000fc80007f5e0ff */
[----:B------:R4:W-:Y:S01]  /*ed60*/  LDGSTS.E [R178+0x21e00], desc[UR14][R190.64], P1 ;  /* 0x21e00000beb27fae */ /* 0x0009e2000892184e */
[----:B------:R-:W-:Y:S01]  /*ed70*/  IMAD.X R212, R212, 0x1, R185, P2 ;  /* 0x00000001d4d47824 */ /* 0x000fe200010e06b9 */
[----:B------:R-:W-:Y:S01]  /*ed80*/  IADD3 R230, P2, R230, R186, RZ ;  /* 0x000000bae6e67210 */ /* 0x000fe20007f5e0ff */
[----:B----4-:R-:W-:Y:S02]  /*ed90*/  VIADD R178, R3, UR5 ;  /* 0x0000000503b27c36 */ /* 0x010fe40008000000 */
[----:B------:R-:W-:Y:S02]  /*eda0*/  IMAD.MOV.U32 R190, RZ, RZ, R205 ;  /* 0x000000ffffbe7224 */ /* 0x000fe400078e00cd */
[----:B------:R-:W-:-:S05]  /*edb0*/  IMAD.MOV.U32 R191, RZ, RZ, R204 ;  /* 0x000000ffffbf7224 */ /* 0x000fca00078e00cc */
[----:B------:R1:W-:Y:S01]  /*edc0*/  LDGSTS.E [R178+0x20300], desc[UR14][R190.64], P1 ;  /* 0x20300000beb27fae */ /* 0x0003e2000892184e */
[----:B------:R-:W-:Y:S02]  /*edd0*/  IMAD.X R229, R229, 0x1, R185, P2 ;  /* 0x00000001e5e57824 */ /* 0x000fe400010e06b9 */
[----:B-1----:R-:W-:Y:S02]  /*ede0*/  IMAD.MOV.U32 R190, RZ, RZ, R213 ;  /* 0x000000ffffbe7224 */ /* 0x002fe400078e00d5 */
[----:B------:R-:W-:-:S05]  /*edf0*/  IMAD.MOV.U32 R191, RZ, RZ, R212 ;  /* 0x000000ffffbf7224 */ /* 0x000fca00078e00d4 */
[----:B------:R1:W-:Y:S01]  /*ee00*/  LDGSTS.E [R178+0x20700], desc[UR14][R190.64], P1 ;  /* 0x20700000beb27fae */ /* 0x0003e2000892184e */
[----:B------:R-:W-:Y:S02]  /*ee10*/  IADD3 R246, P2, R246, R186, RZ ;  /* 0x000000baf6f67210 */ /* 0x000fe40007f5e0ff */
[----:B-1----:R-:W-:Y:S01]  /*ee20*/  MOV R190, R221 ;  /* 0x000000dd00be7202 */ /* 0x002fe20000000f00 */
[----:B------:R-:W-:-:S05]  /*ee30*/  IMAD.MOV.U32 R191, RZ, RZ, R220 ;  /* 0x000000ffffbf7224 */ /* 0x000fca00078e00dc */
[----:B------:R1:W-:Y:S01]  /*ee40*/  LDGSTS.E [R178+0x20b00], desc[UR14][R190.64], P1 ;  /* 0x20b00000beb27fae */ /* 0x0003e2000892184e */
[----:B------:R-:W-:Y:S02]  /*ee50*/  IMAD.X R245, R245, 0x1, R185, P2 ;  /* 0x00000001f5f57824 */ /* 0x000fe400010e06b9 */
[----:B-1----:R-:W-:Y:S02]  /*ee60*/  IMAD.MOV.U32 R190, RZ, RZ, R230 ;  /* 0x000000ffffbe7224 */ /* 0x002fe400078e00e6 */
[----:B------:R-:W-:-:S05]  /*ee70*/  IMAD.MOV.U32 R191, RZ, RZ, R229 ;  /* 0x000000ffffbf7224 */ /* 0x000fca00078e00e5 */
[----:B------:R1:W-:Y:S04]  /*ee80*/  LDGSTS.E [R178+0x20f00], desc[UR14][R190.64], P1 ;  /* 0x20f00000beb27fae */ /* 0x0003e8000892184e */
[----:B------:R2:W-:Y:S01]  /*ee90*/  STL [R1+0x1c], R5 ;  /* 0x00001c0501007387 */ /* 0x0005e20000100800 */
[----:B-1----:R-:W-:Y:S02]  /*eea0*/  IMAD.MOV.U32 R190, RZ, RZ, R238 ;  /* 0x000000ffffbe7224 */ /* 0x002fe400078e00ee */
[----:B------:R-:W-:Y:S01]  /*eeb0*/  IMAD.MOV.U32 R191, RZ, RZ, R237 ;  /* 0x000000ffffbf7224 */ /* 0x000fe200078e00ed */
[----:B------:R1:W-:Y:S04]  /*eec0*/  STL [R1+0x18], R222 ;  /* 0x000018de01007387 */ /* 0x0003e80000100800 */
[----:B------:R3:W-:Y:S04]  /*eed0*/  LDGSTS.E [R178+0x21300], desc[UR14][R190.64], P1 ;  /* 0x21300000beb27fae */ /* 0x0007e8000892184e */
[----:B--2---:R-:W2:Y:S04]  /*eee0*/  LDL.LU R5, [R1+0x20] ;  /* 0x0000200001057983 */ /* 0x004ea80000300800 */
[----:B------:R-:W4:Y:S01]  /*eef0*/  LDL.LU R3, [R1+0x24] ;  /* 0x0000240001037983 */ /* 0x000f220000300800 */
[----:B---3--:R-:W-:Y:S01]  /*ef00*/  IMAD.MOV.U32 R190, RZ, RZ, R246 ;  /* 0x000000ffffbe7224 */ /* 0x008fe200078e00f6 */
[----:B------:R-:W-:-:S02]  /*ef10*/  MOV R191, R245 ;  /* 0x000000f500bf7202 */ /* 0x000fc40000000f00 */
[----:B-1----:R-:W3:Y:S04]  /*ef20*/  LDL R222, [R1+0x350] ;  /* 0x0003500001de7983 */ /* 0x002ee80000100800 */
[----:B------:R1:W-:Y:S04]  /*ef30*/  LDGSTS.E [R178+0x21700], desc[UR14][R190.64], P1 ;  /* 0x21700000beb27fae */ /* 0x0003e8000892184e */
[----:B------:R-:W3:Y:S04]  /*ef40*/  LDL.LU R190, [R1] ;  /* 0x0000000001be7983 */ /* 0x000ee80000300800 */
[----:B------:R-:W1:Y:S01]  /*ef50*/  LDL.LU R191, [R1+0x4] ;  /* 0x0000040001bf7983 */ /* 0x000e620000300800 */
[----:B----4-:R-:W-:-:S05]  /*ef60*/  IADD3 R3, P2, R3, R186, RZ ;  /* 0x000000ba03037210 */ /* 0x010fca0007f5e0ff */
[----:B--2---:R-:W-:Y:S01]  /*ef70*/  IMAD.X R5, R5, 0x1, R185, P2 ;  /* 0x0000000105057824 */ /* 0x004fe200010e06b9 */
[----:B-1----:R-:W-:-:S05]  /*ef80*/  IADD3 R191, P0, R191, R186, RZ ;  /* 0x000000babfbf7210 */ /* 0x002fca0007f1e0ff */
[----:B---3--:R-:W-:Y:S01]  /*ef90*/  IMAD.X R190, R190, 0x1, R185, P0 ;  /* 0x00000001bebe7824 */ /* 0x008fe200000e06b9 */
[----:B------:R1:W-:Y:S04]  /*efa0*/  STL [R1+0x4], R191 ;  /* 0x000004bf01007387 */ /* 0x0003e80000100800 */
[----:B------:R2:W-:Y:S01]  /*efb0*/  STL [R1], R190 ;  /* 0x000000be01007387 */ /* 0x0005e20000100800 */
[----:B-1----:R-:W-:-:S04]  /*efc0*/  LOP3.LUT R191, R191, R190, RZ, 0x3c, !PT ;  /* 0x000000bebfbf7212 */ /* 0x002fc800078e3cff */
[----:B--2---:R-:W-:-:S04]  /*efd0*/  LOP3.LUT R190, R191, R190, RZ, 0x3c, !PT ;  /* 0x000000bebfbe7212 */ /* 0x004fc800078e3cff */
[----:B------:R-:W-:Y:S01]  /*efe0*/  LOP3.LUT R191, R191, R190, RZ, 0x3c, !PT ;  /* 0x000000bebfbf7212 */ /* 0x000fe200078e3cff */
[----:B------:R-:W-:Y:S04]  /*eff0*/  STL [R1+0x24], R3 ;  /* 0x0000240301007387 */ /* 0x000fe80000100800 */
[----:B------:R1:W-:Y:S01]  /*f000*/  LDGSTS.E [R178+0x21b00], desc[UR14][R190.64], P1 ;  /* 0x21b00000beb27fae */ /* 0x0003e2000892184e */
[----:B------:R-:W-:-:S03]  /*f010*/  ISETP.NE.U32.AND P0, PT, R0, R222, PT ;  /* 0x000000de0000720c */ /* 0x000fc60003f05070 */
[----:B------:R2:W-:Y:S01]  /*f020*/  STL [R1+0x20], R5 ;  /* 0x0000200501007387 */ /* 0x0005e20000100800 */
[----:B-1----:R-:W-:Y:S02]  /*f030*/  IMAD.MOV.U32 R190, RZ, RZ, R3 ;  /* 0x000000ffffbe7224 */ /* 0x002fe400078e0003 */
[----:B------:R-:W-:Y:S02]  /*f040*/  IMAD.MOV.U32 R191, RZ, RZ, R5 ;  /* 0x000000ffffbf7224 */ /* 0x000fe400078e0005 */
[----:B--2---:R-:W5:Y:S04]  /*f050*/  LDL.LU R5, [R1+0x460] ;  /* 0x0004600001057983 */ /* 0x004f680000300800 */
[----:B------:R1:W-:Y:S04]  /*f060*/  LDGSTS.E [R178+0x21f00], desc[UR14][R190.64], P1 ;  /* 0x21f00000beb27fae */ /* 0x0003e8000892184e */
[----:B------:R2:W5:Y:S04]  /*f070*/  LDL.LU R3, [R1+0x45c] ;  /* 0x00045c0001037983 */ /* 0x0005680000300800 */
[----:B------:R-:W0:Y:S01]  /*f080*/  LDGDEPBAR ;  /* 0x00000000000079af */ /* 0x000e220000000000 */
[----:B-1----:R-:W-:-:S03]  /*f090*/  IMAD.MOV.U32 R178, RZ, RZ, R0 ;  /* 0x000000ffffb27224 */ /* 0x002fc600078e0000 */
[----:B------:R2:W5:Y:S01]  /*f0a0*/  LDL.LU R0, [R1+0x458] ;  /* 0x0004580001007983 */ /* 0x0005620000300800 */
[----:B------:R-:W-:Y:S05]  /*f0b0*/  @P0 BRA `(.L_x_1) ;  /* 0xffffff98004c0947 */ /* 0x000fea000383ffff */
.L_x_0:
[----:B-----5:R-:W1:Y:S01]  /*f0c0*/  S2R R8, SR_TID.X ;  /* 0x0000000000087919 */ /* 0x020e620000002100 */
[----:B------:R-:W-:Y:S02]  /*f0d0*/  WARPGROUP.DEPBAR.LE gsb0, 0x0 ;  /* 0x00008000000079c5 */ /* 0x000fe40000010000 */
[----:B------:R-:W-:-:S04]  /*f0e0*/  DEPBAR.LE SB0, 0x0 ;  /* 0x000080000000791a */ /* 0x000fc80000000000 */
[----:B------:R-:W-:Y:S01]  /*f0f0*/  IADD3 R4, R0, 0x1, RZ ;  /* 0x0000000100047810 */ /* 0x000fe20007ffe0ff */
[----:B------:R-:W-:Y:S01]  /*f100*/  IMAD.MOV.U32 R12, RZ, RZ, R120 ;  /* 0x000000ffff0c7224 */ /* 0x000fe200078e0078 */
[----:B------:R-:W-:Y:S01]  /*f110*/  MOV R16, R56 ;  /* 0x0000003800107202 */ /* 0x000fe20000000f00 */
[----:B------:R-:W-:Y:S01]  /*f120*/  IMAD.MOV.U32 R13, RZ, RZ, R122 ;  /* 0x000000ffff0d7224 */ /* 0x000fe200078e007a */
[-C--:B------:R-:W-:Y:S01]  /*f130*/  ISETP.GE.AND P3, PT, R4, R189.reuse, PT ;  /* 0x000000bd0400720c */ /* 0x080fe20003f66270 */
[----:B------:R-:W-:Y:S01]  /*f140*/  VIADD R4, R0, 0x2 ;  /* 0x0000000200047836 */ /* 0x000fe20000000000 */
[----:B------:R-:W-:Y:S01]  /*f150*/  MOV R122, R28 ;  /* 0x0000001c007a7202 */ /* 0x000fe20000000f00 */
[----:B------:R-:W-:Y:S01]  /*f160*/  IMAD.MOV.U32 R14, RZ, RZ, R88 ;  /* 0x000000ffff0e7224 */ /* 0x000fe200078e0058 */
[----:B------:R-:W-:Y:S01]  /*f170*/  ULDC.64 UR4, c[0x0][0x220] ;  /* 0x0000880000047ab9 */ /* 0x000fe20000000a00 */
[----:B------:R-:W-:Y:S01]  /*f180*/  IMAD.MOV.U32 R15, RZ, RZ, R90 ;  /* 0x000000ffff0f7224 */ /* 0x000fe200078e005a */
[-C--:B------:R-:W-:Y:S01]  /*f190*/  ISETP.GE.AND P1, PT, R4, R189.reuse, PT ;  /* 0x000000bd0400720c */ /* 0x080fe20003f26270 */
[C---:B------:R-:W-:Y:S01]  /*f1a0*/  VIADD R2, R0.reuse, 0x3f ;  /* 0x0000003f00027836 */ /* 0x040fe20000000000 */
[-C--:B------:R-:W-:Y:S01]  /*f1b0*/  ISETP.GE.AND P2, PT, R3, R188.reuse, PT ;  /* 0x000000bc0300720c */ /* 0x080fe20003f46270 */
[----:B------:R-:W-:Y:S01]  /*f1c0*/  IMAD.MOV.U32 R17, RZ, RZ, R58 ;  /* 0x000000ffff117224 */ /* 0x000fe200078e003a */
[-C--:B------:R-:W-:Y:S01]  /*f1d0*/  ISETP.GE.AND P5, PT, R0, R189.reuse, PT ;  /* 0x000000bd0000720c */ /* 0x080fe20003fa6270 */
[----:B------:R-:W-:Y:S01]  /*f1e0*/  IMAD.MOV.U32 R18, RZ, RZ, R24 ;  /* 0x000000ffff127224 */ /* 0x000fe200078e0018 */
[-C--:B------:R-:W-:Y:S01]  /*f1f0*/  ISETP.GE.AND P0, PT, R2, R189.reuse, PT ;  /* 0x000000bd0200720c */ /* 0x080fe20003f06270 */
[C---:B------:R-:W-:Y:S01]  /*f200*/  VIADD R2, R0.reuse, 0x3 ;  /* 0x0000000300027836 */ /* 0x040fe20000000000 */
[-C--:B------:R-:W-:Y:S01]  /*f210*/  ISETP.LT.AND P2, PT, R0, R189.reuse, !P2 ;  /* 0x000000bd0000720c */ /* 0x080fe20005741270 */
[----:B------:R-:W-:Y:S01]  /*f220*/  IMAD.MOV.U32 R19, RZ, RZ, R26 ;  /* 0x000000ffff137224 */ /* 0x000fe200078e001a */
[----:B------:R-:W-:Y:S01]  /*f230*/  ISETP.LT.AND P5, PT, R5, R188, !P5 ;  /* 0x000000bc0500720c */ /* 0x000fe20006fa1270 */
[----:B------:R-:W-:Y:S01]  /*f240*/  IMAD.MOV.U32 R20, RZ, RZ, R121 ;  /* 0x000000ffff147224 */ /* 0x000fe200078e0079 */
[----:B------:R-:W-:Y:S01]  /*f250*/  ISETP.GE.AND P4, PT, R2, R189, PT ;  /* 0x000000bd0200720c */ /* 0x000fe20003f86270 */
[----:B------:R-:W-:-:S02]  /*f260*/  IMAD.MOV.U32 R21, RZ, RZ, R123 ;  /* 0x000000ffff157224 */ /* 0x000fc400078e007b */
[C---:B-1----:R-:W-:Y:S02]  /*f270*/  IMAD.SHL.U32 R7, R8.reuse, 0x40, RZ ;  /* 0x0000004008077824 */ /* 0x042fe400078e00ff */
[C---:B------:R-:W-:Y:S02]  /*f280*/  IMAD.SHL.U32 R6, R8.reuse, 0x10, RZ ;  /* 0x0000001008067824 */ /* 0x040fe400078e00ff */
[----:B------:R-:W-:Y:S01]  /*f290*/  IMAD.MOV.U32 R22, RZ, RZ, R89 ;  /* 0x000000ffff167224 */ /* 0x000fe200078e0059 */
[----:B------:R-:W-:Y:S01]  /*f2a0*/  LOP3.LUT R9, R7, 0x400, RZ, 0xc0, !PT ;  /* 0x0000040007097812 */ /* 0x000fe200078ec0ff */
[----:B------:R-:W-:Y:S01]  /*f2b0*/  IMAD.SHL.U32 R7, R8, 0x8, RZ ;  /* 0x0000000808077824 */ /* 0x000fe200078e00ff */
[----:B------:R-:W-:Y:S01]  /*f2c0*/  LOP3.LUT R6, R6, 0xf0, RZ, 0xc0, !PT ;  /* 0x000000f006067812 */ /* 0x000fe200078ec0ff */
[----:B------:R-:W-:Y:S01]  /*f2d0*/  IMAD.MOV.U32 R23, RZ, RZ, R91 ;  /* 0x000000ffff177224 */ /* 0x000fe200078e005b */
[----:B------:R-:W-:Y:S01]  /*f2e0*/  LOP3.LUT R8, R8, 0x7f, RZ, 0xc0, !PT ;  /* 0x0000007f08087812 */ /* 0x000fe200078ec0ff */
[----:B------:R-:W-:Y:S01]  /*f2f0*/  IMAD.MOV.U32 R56, RZ, RZ, R57 ;  /* 0x000000ffff387224 */ /* 0x000fe200078e0039 */
[----:B------:R-:W-:Y:S01]  /*f300*/  IADD3 R6, R9, UR7, R6 ;  /* 0x0000000709067c10 */ /* 0x000fe2000fffe006 */
[----:B------:R-:W-:Y:S01]  /*f310*/  IMAD.MOV.U32 R58, RZ, RZ, R25 ;  /* 0x000000ffff3a7224 */ /* 0x000fe200078e0019 */
[----:B------:R-:W-:Y:S01]  /*f320*/  LOP3.LUT R7, R7, 0x300, RZ, 0xc0, !PT ;  /* 0x0000030007077812 */ /* 0x000fe200078ec0ff */
[----:B------:R-:W-:Y:S01]  /*f330*/  IMAD.MOV.U32 R88, RZ, RZ, R124 ;  /* 0x000000ffff587224 */ /* 0x000fe200078e007c */
[----:B------:R-:W-:Y:S01]  /*f340*/  LEA R2, R8, UR7, 0x4 ;  /* 0x0000000708027c11 */ /* 0x000fe2000f8e20ff */
[----:B------:R-:W-:Y:S01]  /*f350*/  BAR.SYNC.DEFER_BLOCKING 0x0 ;  /* 0x0000000000007b1d */ /* 0x000fe20000010000 */
[----:B------:R-:W-:Y:S01]  /*f360*/  MOV R57, R59 ;  /* 0x0000003b00397202 */ /* 0x000fe20000000f00 */
[----:B------:R-:W-:-:S02]  /*f370*/  IMAD.IADD R4, R7, 0x1, R6 ;  /* 0x0000000107047824 */ /* 0x000fc400078e0206 */
[----:B------:R-:W-:Y:S02]  /*f380*/  IMAD.MOV.U32 R59, RZ, RZ, R27 ;  /* 0x000000ffff3b7224 */ /* 0x000fe400078e001b */
[----:B------:R-:W-:Y:S02]  /*f390*/  IMAD.MOV.U32 R89, RZ, RZ, R126 ;  /* 0x000000ffff597224 */ /* 0x000fe400078e007e */
[----:B------:R-:W1:Y:S01]  /*f3a0*/  LDC R6, c[0x0][0x244] ;  /* 0x00009100ff067b82 */ /* 0x000e620000000800 */
[----:B------:R-:W-:Y:S02]  /*f3b0*/  IMAD.MOV.U32 R90, RZ, RZ, R92 ;  /* 0x000000ffff5a7224 */ /* 0x000fe400078e005c */
[----:B------:R-:W-:Y:S02]  /*f3c0*/  IMAD.MOV.U32 R91, RZ, RZ, R94 ;  /* 0x000000ffff5b7224 */ /* 0x000fe400078e005e */
[----:B------:R-:W-:Y:S02]  /*f3d0*/  IMAD.MOV.U32 R120, RZ, RZ, R60 ;  /* 0x000000ffff787224 */ /* 0x000fe400078e003c */
[----:B------:R-:W-:-:S02]  /*f3e0*/  IMAD.MOV.U32 R121, RZ, RZ, R62 ;  /* 0x000000ffff797224 */ /* 0x000fc400078e003e */
[----:B------:R-:W-:Y:S02]  /*f3f0*/  IMAD.MOV.U32 R123, RZ, RZ, R30 ;  /* 0x000000ffff7b7224 */ /* 0x000fe400078e001e */
[----:B------:R-:W-:Y:S02]  /*f400*/  IMAD.MOV.U32 R92, RZ, RZ, R61 ;  /* 0x000000ffff5c7224 */ /* 0x000fe400078e003d */
[----:B------:R-:W-:Y:S02]  /*f410*/  IMAD.MOV.U32 R94, RZ, RZ, R29 ;  /* 0x000000ffff5e7224 */ /* 0x000fe400078e001d */
[----:B------:R-:W-:Y:S01]  /*f420*/  IMAD.MOV.U32 R124, RZ, RZ, R64 ;  /* 0x000000ffff7c7224 */ /* 0x000fe200078e0040 */
[----:B------:R-:W-:Y:S01]  /*f430*/  STSM.16.M88.4 [R4], R12 ;  /* 0x0000000c04007844 */ /* 0x000fe20000000200 */
[----:B------:R-:W-:Y:S02]  /*f440*/  IMAD.MOV.U32 R126, RZ, RZ, R32 ;  /* 0x000000ffff7e7224 */ /* 0x000fe400078e0020 */
[----:B------:R-:W-:Y:S01]  /*f450*/  IMAD.MOV.U32 R152, RZ, RZ, R65 ;  /* 0x000000ffff987224 */ /* 0x000fe200078e0041 */
[----:B------:R-:W-:Y:S01]  /*f460*/  BAR.SYNC.DEFER_BLOCKING 0x0 ;  /* 0x0000000000007b1d */ /* 0x000fe20000010000 */
[----:B------:R-:W-:-:S02]  /*f470*/  IMAD.MOV.U32 R153, RZ, RZ, R67 ;  /* 0x000000ffff997224 */ /* 0x000fc400078e0043 */
[----:B------:R-:W-:Y:S02]  /*f480*/  IMAD.MOV.U32 R154, RZ, RZ, R33 ;  /* 0x000000ffff9a7224 */ /* 0x000fe400078e0021 */
[----:B------:R-:W-:Y:S02]  /*f490*/  IMAD.MOV.U32 R155, RZ, RZ, R35 ;  /* 0x000000ffff9b7224 */ /* 0x000fe400078e0023 */
[----:B-1----:R-:W-:Y:S01]  /*f4a0*/  IMAD R7, R3, R6, RZ ;  /* 0x0000000603077224 */ /* 0x002fe200078e02ff */
[----:B------:R-:W1:Y:S01]  /*f4b0*/  LDS.128 R8, [R2] ;  /* 0x0000000002087984 */ /* 0x000e620000000c00 */
[----:B------:R-:W-:Y:S06]  /*f4c0*/  BAR.SYNC.DEFER_BLOCKING 0x0 ;  /* 0x0000000000007b1d */ /* 0x000fec0000010000 */
[----:B------:R-:W-:Y:S02]  /*f4d0*/  STSM.16.M88.4 [R4], R16 ;  /* 0x0000001004007844 */ /* 0x000fe40000000200 */
[----:B------:R-:W-:Y:S06]  /*f4e0*/  BAR.SYNC.DEFER_BLOCKING 0x0 ;  /* 0x0000000000007b1d */ /* 0x000fec0000010000 */
[----:B------:R-:W3:Y:S02]  /*f4f0*/  LDS.128 R12, [R2] ;  /* 0x00000000020c7984 */ /* 0x000ee40000000c00 */
[----:B------:R-:W-:Y:S06]  /*f500*/  BAR.SYNC.DEFER_BLOCKING 0x0 ;  /* 0x0000000000007b1d */ /* 0x000fec0000010000 */
[----:B------:R-:W-:Y:S02]  /*f510*/  STSM.16.M88.4 [R4], R20 ;  /* 0x0000001404007844 */ /* 0x000fe40000000200 */
[----:B------:R-:W-:Y:S06]  /*f520*/  BAR.SYNC.DEFER_BLOCKING 0x0 ;  /* 0x0000000000007b1d */ /* 0x000fec0000010000 */
[----:B------:R-:W4:Y:S02]  /*f530*/  LDS.128 R24, [R2] ;  /* 0x0000000002187984 */ /* 0x000f240000000c00 */
[----:B------:R-:W-:Y:S06]  /*f540*/  BAR.SYNC.DEFER_BLOCKING 0x0 ;  /* 0x0000000000007b1d */ /* 0x000fec0000010000 */
[----:B------:R2:W-:Y:S02]  /*f550*/  STSM.16.M88.4 [R4], R56 ;  /* 0x0000003804007844 */ /* 0x0005e40000000200 */
[----:B------:R-:W-:Y:S01]  /*f560*/  BAR.SYNC.DEFER_BLOCKING 0x0 ;  /* 0x0000000000007b1d */ /* 0x000fe20000010000 */
[----:B--2---:R-:W-:-:S02]  /*f570*/  IMAD.MOV.U32 R56, RZ, RZ, R125 ;  /* 0x000000ffff387224 */ /* 0x004fc400078e007d */
[----:B------:R-:W-:Y:S02]  /*f580*/  IMAD.MOV.U32 R57, RZ, RZ, R127 ;  /* 0x000000ffff397224 */ /* 0x000fe400078e007f */
[----:B------:R-:W-:Y:S02]  /*f590*/  IMAD.MOV.U32 R58, RZ, RZ, R93 ;  /* 0x000000ffff3a7224 */ /* 0x000fe400078e005d */
[----:B------:R-:W-:Y:S01]  /*f5a0*/  IMAD.MOV.U32 R59, RZ, RZ, R95 ;  /* 0x000000ffff3b7224 */ /* 0x000fe200078e005f */
[----:B------:R-:W-:Y:S01]  /*f5b0*/  MOV R95, R31 ;  /* 0x0000001f005f7202 */ /* 0x000fe20000000f00 */
[----:B------:R-:W-:Y:S02]  /*f5c0*/  IMAD.MOV.U32 R93, RZ, RZ, R63 ;  /* 0x000000ffff5d7224 */ /* 0x000fe400078e003f */
[----:B------:R-:W-:Y:S01]  /*f5d0*/  IMAD.MOV.U32 R125, RZ, RZ, R66 ;  /* 0x000000ffff7d7224 */ /* 0x000fe200078e0042 */
[----:B------:R-:W2:Y:S01]  /*f5e0*/  LDS.128 R20, [R2] ;  /* 0x0000000002147984 */ /* 0x000ea20000000c00 */
[----:B------:R-:W-:Y:S01]  /*f5f0*/  IMAD.MOV.U32 R127, RZ, RZ, R34 ;  /* 0x000000ffff7f7224 */ /* 0x000fe200078e0022 */
[----:B------:R-:W-:Y:S06]  /*f600*/  BAR.SYNC.DEFER_BLOCKING 0x0 ;  /* 0x0000000000007b1d */ /* 0x000fec0000010000 */
[----:B------:R-:W-:Y:S02]  /*f610*/  STSM.16.M88.4 [R4], R88 ;  /* 0x0000005804007844 */ /* 0x000fe40000000200 */
[----:B------:R-:W-:Y:S06]  /*f620*/  BAR.SYNC.DEFER_BLOCKING 0x0 ;  /* 0x0000000000007b1d */ /* 0x000fec0000010000 */
[----:B------:R-:W2:Y:S02]  /*f630*/  LDS.128 R16, [R2] ;  /* 0x0000000002107984 */ /* 0x000ea40000000c00 */
[----:B------:R-:W-:Y:S06]  /*f640*/  BAR.SYNC.DEFER_BLOCKING 0x0 ;  /* 0x0000000000007b1d */ /* 0x000fec0000010000 */
[----:B------:R1:W-:Y:S02]  /*f650*/  STSM.16.M88.4 [R4], R120 ;  /* 0x0000007804007844 */ /* 0x0003e40000000200 */
[----:B------:R-:W-:Y:S01]  /*f660*/  BAR.SYNC.DEFER_BLOCKING 0x0 ;  /* 0x0000000000007b1d */ /* 0x000fe20000010000 */
[----:B-1----:R-:W-:Y:S01]  /*f670*/  IMAD.MOV.U32 R120, RZ, RZ, R128 ;  /* 0x000000ffff787224 */ /* 0x002fe200078e0080 */
[----:B------:R-:W-:Y:S01]  /*f680*/  MOV R128, R129 ;  /* 0x0000008100807202 */ /* 0x000fe20000000f00 */
[----:B------:R-:W-:-:S02]  /*f690*/  IMAD.MOV.U32 R121, RZ, RZ, R130 ;  /* 0x000000ffff797224 */ /* 0x000fc400078e0082 */
[----:B------:R-:W-:Y:S02]  /*f6a0*/  IMAD.MOV.U32 R122, RZ, RZ, R96 ;  /* 0x000000ffff7a7224 */ /* 0x000fe400078e0060 */
[----:B------:R-:W-:Y:S02]  /*f6b0*/  IMAD.MOV.U32 R123, RZ, RZ, R98 ;  /* 0x000000ffff7b7224 */ /* 0x000fe400078e0062 */
[----:B------:R-:W-:Y:S02]  /*f6c0*/  IMAD.MOV.U32 R129, RZ, RZ, R131 ;  /* 0x000000ffff817224 */ /* 0x000fe400078e0083 */
[----:B------:R-:W-:Y:S01]  /*f6d0*/  IMAD.MOV.U32 R130, RZ, RZ, R97 ;  /* 0x000000ffff827224 */ /* 0x000fe200078e0061 */
[----:B------:R-:W1:Y:S01]  /*f6e0*/  LDS.128 R88, [R2] ;  /* 0x0000000002587984 */ /* 0x000e620000000c00 */
[----:B------:R-:W-:Y:S01]  /*f6f0*/  IMAD.MOV.U32 R131, RZ, RZ, R99 ;  /* 0x000000ffff837224 */ /* 0x000fe200078e0063 */
[----:B------:R-:W-:Y:S06]  /*f700*/  BAR.SYNC.DEFER_BLOCKING 0x0 ;  /* 0x0000000000007b1d */ /* 0x000fec0000010000 */
[----:B------:R-:W-:Y:S02]  /*f710*/  STSM.16.M88.4 [R4], R56 ;  /* 0x0000003804007844 */ /* 0x000fe40000000200 */
[----:B------:R-:W-:Y:S06]  /*f720*/  BAR.SYNC.DEFER_BLOCKING 0x0 ;  /* 0x0000000000007b1d */ /* 0x000fec0000010000 */
[----:B------:R-:W1:Y:S02]  /*f730*/  LDS.128 R60, [R2] ;  /* 0x00000000023c7984 */ /* 0x000e640000000c00 */
[----:B------:R-:W-:Y:S06]  /*f740*/  BAR.SYNC.DEFER_BLOCKING 0x0 ;  /* 0x0000000000007b1d */ /* 0x000fec0000010000 */
[----:B------:R-:W-:Y:S02]  /*f750*/  STSM.16.M88.4 [R4], R92 ;  /* 0x0000005c04007844 */ /* 0x000fe40000000200 */
[----:B------:R-:W-:Y:S06]  /*f760*/  BAR.SYNC.DEFER_BLOCKING 0x0 ;  /* 0x0000000000007b1d */ /* 0x000fec0000010000 */
[----:B------:R-:W1:Y:S02]  /*f770*/  LDS.128 R56, [R2] ;  /* 0x0000000002387984 */ /* 0x000e640000000c00 */
[----:B------:R-:W-:Y:S06]  /*f780*/  BAR.SYNC.DEFER_BLOCKING 0x0 ;  /* 0x0000000000007b1d */ /* 0x000fec0000010000 */
[----:B------:R3:W-:Y:S02]  /*f790*/  STSM.16.M88.4 [R4], R120 ;  /* 0x0000007804007844 */ /* 0x0007e40000000200 */
[----:B------:R-:W-:Y:S01]  /*f7a0*/  BAR.SYNC.DEFER_BLOCKING 0x0 ;  /* 0x0000000000007b1d */ /* 0x000fe20000010000 */
[----:B---3--:R-:W-:Y:S01]  /*f7b0*/  IMAD.MOV.U32 R120, RZ, RZ, R132 ;  /* 0x000000ffff787224 */ /* 0x008fe200078e0084 */
[----:B------:R-:W-:Y:S01]  /*f7c0*/  MOV R121, R134 ;  /* 0x0000008600797202 */ /* 0x000fe20000000f00 */
[----:B------:R-:W-:-:S02]  /*f7d0*/  IMAD.MOV.U32 R122, RZ, RZ, R100 ;  /* 0x000000ffff7a7224 */ /* 0x000fc400078e0064 */
[----:B------:R-:W-:Y:S02]  /*f7e0*/  IMAD.MOV.U32 R123, RZ, RZ, R102 ;  /* 0x000000ffff7b7224 */ /* 0x000fe400078e0066 */
[----:B------:R-:W-:Y:S02]  /*f7f0*/  IMAD.MOV.U32 R132, RZ, RZ, R69 ;  /* 0x000000ffff847224 */ /* 0x000fe400078e0045 */
[----:B------:R-:W-:Y:S01]  /*f800*/  IMAD.MOV.U32 R134, RZ, RZ, R37 ;  /* 0x000000ffff867224 */ /* 0x000fe200078e0025 */
[----:B------:R-:W3:Y:S01]  /*f810*/  LDS.128 R28, [R2] ;  /* 0x00000000021c7984 */ /* 0x000ee20000000c00 */
[----:B------:R-:W-:Y:S06]  /*f820*/  BAR.SYNC.DEFER_BLOCKING 0x0 ;  /* 0x0000000000007b1d */ /* 0x000fec0000010000 */
[----:B------:R4:W-:Y:S02]  /*f830*/  STSM.16.M88.4 [R4], R124 ;  /* 0x0000007c04007844 */ /* 0x0009e40000000200 */
[----:B------:R-:W-:Y:S01]  /*f840*/  BAR.SYNC.DEFER_BLOCKING 0x0 ;  /* 0x0000000000007b1d */ /* 0x000fe20000010000 */
[----:B----4-:R-:W-:-:S02]  /*f850*/  IMAD.MOV.U32 R124, RZ, RZ, R68 ;  /* 0x000000ffff7c7224 */ /* 0x010fc400078e0044 */
[----:B------:R-:W-:Y:S02]  /*f860*/  IMAD.MOV.U32 R125, RZ, RZ, R70 ;  /* 0x000000ffff7d7224 */ /* 0x000fe400078e0046 */
[----:B------:R-:W-:Y:S02]  /*f870*/  IMAD.MOV.U32 R126, RZ, RZ, R36 ;  /* 0x000000ffff7e7224 */ /* 0x000fe400078e0024 */
[----:B------:R-:W-:Y:S01]  /*f880*/  IMAD.MOV.U32 R127, RZ, RZ, R38 ;  /* 0x000000ffff7f7224 */ /* 0x000fe200078e0026 */
[----:B------:R-:W4:Y:S01]  /*f890*/  LDS.128 R96, [R2] ;  /* 0x0000000002607984 */ /* 0x000f220000000c00 */
[----:B------:R-:W-:Y:S06]  /*f8a0*/  BAR.SYNC.DEFER_BLOCKING 0x0 ;  /* 0x0000000000007b1d */ /* 0x000fec0000010000 */
[----:B------:R2:W-:Y:S02]  /*f8b0*/  STSM.16.M88.4 [R4], R128 ;  /* 0x0000008004007844 */ /* 0x0005e40000000200 */
[----:B------:R-:W-:Y:S01]  /*f8c0*/  BAR.SYNC.DEFER_BLOCKING 0x0 ;  /* 0x0000000000007b1d */ /* 0x000fe20000010000 */
[----:B--2---:R-:W-:Y:S01]  /*f8d0*/  IMAD.MOV.U32 R128, RZ, RZ, R133 ;  /* 0x000000ffff807224 */ /* 0x004fe200078e0085 */
[----:B------:R-:W-:Y:S01]  /*f8e0*/  MOV R130, R101 ;  /* 0x0000006500827202 */ /* 0x000fe20000000f00 */
[----:B------:R-:W-:-:S02]  /*f8f0*/  IMAD.MOV.U32 R129, RZ, RZ, R135 ;  /* 0x000000ffff817224 */ /* 0x000fc400078e0087 */
[----:B------:R-:W-:Y:S02]  /*f900*/  IMAD.MOV.U32 R131, RZ, RZ, R103 ;  /* 0x000000ffff837224 */ /* 0x000fe400078e0067 */
[----:B------:R-:W-:Y:S02]  /*f910*/  IMAD.MOV.U32 R133, RZ, RZ, R71 ;  /* 0x000000ffff857224 */ /* 0x000fe400078e0047 */
[----:B------:R-:W-:Y:S01]  /*f920*/  IMAD.MOV.U32 R135, RZ, RZ, R39 ;  /* 0x000000ffff877224 */ /* 0x000fe200078e0027 */
[----:B------:R-:W2:Y:S01]  /*f930*/  LDS.128 R92, [R2] ;  /* 0x00000000025c7984 */ /* 0x000ea20000000c00 */
[----:B------:R-:W-:Y:S06]  /*f940*/  BAR.SYNC.DEFER_BLOCKING 0x0 ;  /* 0x0000000000007b1d */ /* 0x000fec0000010000 */
[----:B------:R1:W-:Y:S02]  /*f950*/  STSM.16.M88.4 [R4], R152 ;  /* 0x0000009804007844 */ /* 0x0003e40000000200 */
[----:B------:R-:W-:Y:S01]  /*f960*/  BAR.SYNC.DEFER_BLOCKING 0x0 ;  /* 0x0000000000007b1d */ /* 0x000fe20000010000 */
[----:B-1----:R-:W-:-:S02]  /*f970*/  IMAD.MOV.U32 R152, RZ, RZ, R72 ;  /* 0x000000ffff987224 */ /* 0x002fc400078e0048 */
[----:B------:R-:W-:Y:S02]  /*f980*/  IMAD.MOV.U32 R153, RZ, RZ, R74 ;  /* 0x000000ffff997224 */ /* 0x000fe400078e004a */
[----:B------:R-:W-:Y:S02]  /*f990*/  IMAD.MOV.U32 R154, RZ, RZ, R40 ;  /* 0x000000ffff9a7224 */ /* 0x000fe400078e0028 */
[----:B------:R-:W-:Y:S01]  /*f9a0*/  IMAD.MOV.U32 R155, RZ, RZ, R42 ;  /* 0x000000ffff9b7224 */ /* 0x000fe200078e002a */
[----:B------:R-:W1:Y:S01]  /*f9b0*/  LDS.128 R64, [R2] ;  /* 0x0000000002407984 */ /* 0x000e620000000c00 */
        /* <DEDUP_REMOVED lines=21> */
[----:B------:R-:W-:Y:S02]  /*fb10*/  IMAD.MOV.U32 R131, RZ, RZ, R107 ;  /* 0x000000ffff837224 */ /* 0x000fe400078e006b */
[----:B------:R-:W-:Y:S01]  /*fb20*/  IMAD.MOV.U32 R137, RZ, RZ, R142 ;  /* 0x000000ffff897224 */ /* 0x000fe200078e008e */
[----:B------:R-:W-:Y:S01]  /*fb30*/  MOV R142, R45 ;  /* 0x0000002d008e7202 */ /* 0x000fe20000000f00 */
[----:B------:R-:W-:Y:S01]  /*fb40*/  IMAD.MOV.U32 R139, RZ, RZ, R110 ;  /* 0x000000ffff8b7224 */ /* 0x000fe200078e006e */
[----:B------:R-:W4:Y:S01]  /*fb50*/  LDS.128 R100, [R2] ;  /* 0x0000000002647984 */ /* 0x000f220000000c00 */
[----:B------:R-:W-:Y:S06]  /*fb60*/  BAR.SYNC.DEFER_BLOCKING 0x0 ;  /* 0x0000000000007b1d */ /* 0x000fec0000010000 */
[----:B------:R2:W-:Y:S02]  /*fb70*/  STSM.16.M88.4 [R4], R132 ;  /* 0x0000008404007844 */ /* 0x0005e40000000200 */
[----:B------:R-:W-:Y:S01]  /*fb80*/  BAR.SYNC.DEFER_BLOCKING 0x0 ;  /* 0x0000000000007b1d */ /* 0x000fe20000010000 */
[----:B--2---:R-:W-:Y:S01]  /*fb90*/  MOV R132, R73 ;  /* 0x0000004900847202 */ /* 0x004fe20000000f00 */
[----:B------:R-:W-:-:S02]  /*fba0*/  IMAD.MOV.U32 R133, RZ, RZ, R75 ;  /* 0x000000ffff857224 */ /* 0x000fc400078e004b */
[----:B------:R-:W-:Y:S02]  /*fbb0*/  IMAD.MOV.U32 R134, RZ, RZ, R41 ;  /* 0x000000ffff867224 */ /* 0x000fe400078e0029 */
[----:B------:R-:W-:Y:S01]  /*fbc0*/  IMAD.MOV.U32 R135, RZ, RZ, R43 ;  /* 0x000000ffff877224 */ /* 0x000fe200078e002b */
[----:B------:R-:W2:Y:S01]  /*fbd0*/  LDS.128 R68, [R2] ;  /* 0x0000000002447984 */ /* 0x000ea20000000c00 */
        /* <DEDUP_REMOVED lines=10> */
[----:B------:R-:W-:Y:S01]  /*fc80*/  IMAD.MOV.U32 R155, RZ, RZ, R46 ;  /* 0x000000ffff9b7224 */ /* 0x000fe200078e002e */
        /* <DEDUP_REMOVED lines=8> */
[----:B---3--:R-:W-:-:S02]  /*fd10*/  IMAD.MOV.U32 R132, RZ, RZ, R141 ;  /* 0x000000ffff847224 */ /* 0x008fc400078e008d */
[----:B------:R-:W-:Y:S02]  /*fd20*/  IMAD.MOV.U32 R133, RZ, RZ, R143 ;  /* 0x000000ffff857224 */ /* 0x000fe400078e008f */
        /* <DEDUP_REMOVED lines=8> */
[----:B----4-:R-:W-:Y:S01]  /*fdb0*/  IMAD.MOV.U32 R136, RZ, RZ, R144 ;  /* 0x000000ffff887224 */ /* 0x010fe200078e0090 */
[----:B------:R-:W-:Y:S01]  /*fdc0*/  MOV R144, R148 ;  /* 0x0000009400907202 */ /* 0x000fe20000000f00 */
[----:B------:R-:W-:-:S02]  /*fdd0*/  IMAD.MOV.U32 R137, RZ, RZ, R146 ;  /* 0x000000ffff897224 */ /* 0x000fc400078e0092 */
[----:B------:R-:W-:Y:S02]  /*fde0*/  IMAD.MOV.U32 R138, RZ, RZ, R112 ;  /* 0x000000ffff8a7224 */ /* 0x000fe400078e0070 */
        /* <DEDUP_REMOVED lines=10> */
[----:B------:R-:W-:Y:S01]  /*fe90*/  IMAD.MOV.U32 R154, RZ, RZ, R48 ;  /* 0x000000ffff9a7224 */ /* 0x000fe200078e0030 */
[----:B------:R-:W2:Y:S02]  /*fea0*/  LDS.128 R128, [R2] ;  /* 0x0000000002807984 */ /* 0x000ea40000000c00 */
[----:B------:R-:W-:Y:S06]  /*feb0*/  BAR.SYNC.DEFER_BLOCKING 0x0 ;  /* 0x0000000000007b1d */ /* 0x000fec0000010000 */
[----:B------:R-:W-:Y:S02]  /*fec0*/  STSM.16.M88.4 [R4], R132 ;  /* 0x0000008404007844 */ /* 0x000fe40000000200 */
[----:B------:R-:W-:Y:S06]  /*fed0*/  BAR.SYNC.DEFER_BLOCKING 0x0 ;  /* 0x0000000000007b1d */ /* 0x000fec0000010000 */
[----:B------:R-:W2:Y:S02]  /*fee0*/  LDS.128 R108, [R2] ;  /* 0x00000000026c7984 */ /* 0x000ea40000000c00 */
[----:B------:R-:W-:Y:S06]  /*fef0*/  BAR.SYNC.DEFER_BLOCKING 0x0 ;  /* 0x0000000000007b1d */ /* 0x000fec0000010000 */
[----:B------:R1:W-:Y:S02]  /*ff00*/  STSM.16.M88.4 [R4], R140 ;  /* 0x0000008c04007844 */ /* 0x0003e40000000200 */
[----:B------:R-:W-:Y:S01]  /*ff10*/  BAR.SYNC.DEFER_BLOCKING 0x0 ;  /* 0x0000000000007b1d */ /* 0x000fe20000010000 */
[----:B-1----:R-:W-:-:S02]  /*ff20*/  IMAD.MOV.U32 R142, RZ, RZ, R113 ;  /* 0x000000ffff8e7224 */ /* 0x002fc400078e0071 */
[----:B------:R-:W-:Y:S02]  /*ff30*/  IMAD.MOV.U32 R143, RZ, RZ, R115 ;  /* 0x000000ffff8f7224 */ /* 0x000fe400078e0073 */
[----:B------:R-:W-:Y:S02]  /*ff40*/  IMAD.MOV.U32 R140, RZ, RZ, R145 ;  /* 0x000000ffff8c7224 */ /* 0x000fe400078e0091 */
[----:B------:R-:W-:Y:S02]  /*ff50*/  IMAD.MOV.U32 R141, RZ, RZ, R147 ;  /* 0x000000ffff8d7224 */ /* 0x000fe400078e0093 */
[----:B------:R-:W-:Y:S02]  /*ff60*/  IMAD.MOV.U32 R145, RZ, RZ, R150 ;  /* 0x000000ffff917224 */ /* 0x000fe400078e0096 */
[----:B------:R-:W-:Y:S01]  /*ff70*/  IMAD.MOV.U32 R147, RZ, RZ, R118 ;  /* 0x000000ffff937224 */ /* 0x000fe200078e0076 */
[----:B------:R-:W1:Y:S01]  /*ff80*/  LDS.128 R76, [R2] ;  /* 0x00000000024c7984 */ /* 0x000e620000000c00 */
[----:B------:R-:W-:Y:S01]  /*ff90*/  IMAD.MOV.U32 R150, RZ, RZ, R53 ;  /* 0x000000ffff967224 */ /* 0x000fe200078e0035 */
[----:B------:R-:W-:Y:S06]  /*ffa0*/  BAR.SYNC.DEFER_BLOCKING 0x0 ;  /* 0x0000000000007b1d */ /* 0x000fec0000010000 */
[----:B------:R3:W-:Y:S02]  /*ffb0*/  STSM.16.M88.4 [R4], R136 ;  /* 0x0000008804007844 */ /* 0x0007e40000000200 */
[----:B------:R-:W-:Y:S01]  /*ffc0*/  BAR.SYNC.DEFER_BLOCKING 0x0 ;  /* 0x0000000000007b1d */ /* 0x000fe20000010000 */
[----:B---3--:R-:W-:-:S02]  /*ffd0*/  IMAD.MOV.U32 R136, RZ, RZ, R81 ;  /* 0x000000ffff887224 */ /* 0x008fc400078e0051 */
[----:B------:R-:W-:Y:S02]  /*ffe0*/  IMAD.MOV.U32 R137, RZ, RZ, R83 ;  /* 0x000000ffff897224 */ /* 0x000fe400078e0053 */
[----:B------:R-:W-:Y:S02]  /*fff0*/  IMAD.MOV.U32 R138, RZ, RZ, R49 ;  /* 0x000000ffff8a7224 */ /* 0x000fe400078e0031 */
[----:B------:R-:W-:Y:S01]  /*10000*/  IMAD.MOV.U32 R139, RZ, RZ, R51 ;  /* 0x000000ffff8b7224 */ /* 0x000fe200078e0033 */
[----:B------:R-:W3:Y:S01]  /*10010*/  LDS.128 R44, [R2] ;  /* 0x00000000022c7984 */ /* 0x000ee20000000c00 */
[----:B------:R-:W-:Y:S06]  /*10020*/  BAR.SYNC.DEFER_BLOCKING 0x0 ;  /* 0x0000000000007b1d */ /* 0x000fec0000010000 */
[----:B------:R-:W-:Y:S02]  /*10030*/  STSM.16.M88.4 [R4], R152 ;  /* 0x0000009804007844 */ /* 0x000fe40000000200 */
[----:B------:R-:W-:Y:S06]  /*10040*/  BAR.SYNC.DEFER_BLOCKING 0x0 ;  /* 0x0000000000007b1d */ /* 0x000fec0000010000 */
[----:B------:R-:W3:Y:S02]  /*10050*/  LDS.128 R112, [R2] ;  /* 0x0000000002707984 */ /* 0x000ee40000000c00 */
[----:B------:R-:W-:Y:S06]  /*10060*/  BAR.SYNC.DEFER_BLOCKING 0x0 ;  /* 0x0000000000007b1d */ /* 0x000fec0000010000 */
[----:B------:R4:W-:Y:S02]  /*10070*/  STSM.16.M88.4 [R4], R140 ;  /* 0x0000008c04007844 */ /* 0x0009e40000000200 */
[----:B------:R-:W-:Y:S01]  /*10080*/  BAR.SYNC.DEFER_BLOCKING 0x0 ;  /* 0x0000000000007b1d */ /* 0x000fe20000010000 */
[----:B----4-:R-:W-:-:S02]  /*10090*/  IMAD.MOV.U32 R140, RZ, RZ, R84 ;  /* 0x000000ffff8c7224 */ /* 0x010fc400078e0054 */
[----:B------:R-:W-:Y:S02]  /*100a0*/  IMAD.MOV.U32 R141, RZ, RZ, R86 ;  /* 0x000000ffff8d7224 */ /* 0x000fe400078e0056 */
[----:B------:R-:W-:Y:S02]  /*100b0*/  IMAD.MOV.U32 R142, RZ, RZ, R52 ;  /* 0x000000ffff8e7224 */ /* 0x000fe400078e0034 */
[----:B------:R-:W-:Y:S02]  /*100c0*/  IMAD.MOV.U32 R143, RZ, RZ, R54 ;  /* 0x000000ffff8f7224 */ /* 0x000fe400078e0036 */
[----:B------:R-:W-:Y:S01]  /*100d0*/  IMAD R52, R6, 0x80, R7 ;  /* 0x0000008006347824 */ /* 0x000fe200078e0207 */
[C---:B------:R-:W-:Y:S01]  /*100e0*/  LEA R6, P6, R7.reuse, UR4, 0x2 ;  /* 0x0000000407067c11 */ /* 0x040fe2000f8c10ff */
[----:B------:R-:W4:Y:S03]  /*100f0*/  LDS.128 R132, [R2] ;  /* 0x0000000002847984 */ /* 0x000f260000000c00 */
[----:B------:R-:W-:Y:S01]  /*10100*/  LEA.HI.X.SX32 R7, R7, UR5, 0x2, P6 ;  /* 0x0000000507077c11 */ /* 0x000fe2000b0f16ff */
[----:B------:R-:W-:Y:S06]  /*10110*/  BAR.SYNC.DEFER_BLOCKING 0x0 ;  /* 0x0000000000007b1d */ /* 0x000fec0000010000 */
[----:B------:R2:W-:Y:S02]  /*10120*/  STSM.16.M88.4 [R4], R136 ;  /* 0x0000008804007844 */ /* 0x0005e40000000200 */
[----:B------:R-:W-:Y:S01]  /*10130*/  BAR.SYNC.DEFER_BLOCKING 0x0 ;  /* 0x0000000000007b1d */ /* 0x000fe20000010000 */
[----:B--2---:R-:W-:-:S05]  /*10140*/  LEA R136, P6, R52, UR4, 0x2 ;  /* 0x0000000434887c11 */ /* 0x004fca000f8c10ff */
[----:B------:R-:W-:Y:S02]  /*10150*/  ULDC UR4, c[0x0][0x248] ;  /* 0x0000920000047ab9 */ /* 0x000fe40000000800 */
[----:B------:R-:W-:Y:S01]  /*10160*/  IMAD R139, R0, UR4, RZ ;  /* 0x00000004008b7c24 */ /* 0x000fe2000f8e02ff */
[----:B------:R-:W-:Y:S02]  /*10170*/  LEA.HI.X.SX32 R137, R52, UR5, 0x2, P6 ;  /* 0x0000000534897c11 */ /* 0x000fe4000b0f16ff */
[-C--:B------:R-:W-:Y:S01]  /*10180*/  ISETP.LT.AND P6, PT, R3, R188.reuse, !P3 ;  /* 0x000000bc0300720c */ /* 0x080fe20005fc1270 */
[----:B------:R-:W-:Y:S01]  /*10190*/  IMAD.WIDE R84, R139, 0x4, R6 ;  /* 0x000000048b547825 */ /* 0x000fe200078e0206 */
[----:B------:R-:W-:Y:S01]  /*101a0*/  ISETP.LT.AND P3, PT, R5, R188, !P3 ;  /* 0x000000bc0500720c */ /* 0x000fe20005f61270 */
[----:B------:R-:W2:Y:S01]  /*101b0*/  LDS.128 R80, [R2] ;  /* 0x0000000002507984 */ /* 0x000ea20000000c00 */
        /* <DEDUP_REMOVED lines=9> */
[C---:B------:R-:W-:Y:S01]  /*10250*/  IMAD.WIDE R86, R139.reuse, 0x4, R136 ;  /* 0x000000048b567825 */ /* 0x040fe200078e0288 */
[----:B------:R-:W1:Y:S01]  /*10260*/  LDS.128 R48, [R2] ;  /* 0x0000000002307984 */ /* 0x000e620000000c00 */
[----:B------:R-:W-:Y:S06]  /*10270*/  BAR.SYNC.DEFER_BLOCKING 0x0 ;  /* 0x0000000000007b1d */ /* 0x000fec0000010000 */
[----:B------:R3:W-:Y:S02]  /*10280*/  STSM.16.M88.4 [R4], R140 ;  /* 0x0000008c04007844 */ /* 0x0007e40000000200 */
[----:B------:R-:W-:Y:S01]  /*10290*/  BAR.SYNC.DEFER_BLOCKING 0x0 ;  /* 0x0000000000007b1d */ /* 0x000fe20000010000 */
[----:B---3--:R-:W-:Y:S01]  /*102a0*/  VIADD R143, R139, UR4 ;  /* 0x000000048b8f7c36 */ /* 0x008fe20008000000 */
[----:B------:R-:W-:-:S03]  /*102b0*/  IADD3 R142, R0, 0x4, RZ ;  /* 0x00000004008e7810 */ /* 0x000fc60007ffe0ff */
[----:B------:R-:W-:-:S04]  /*102c0*/  IMAD.WIDE R138, R143, 0x4, R6 ;  /* 0x000000048f8a7825 */ /* 0x000fc800078e0206 */
[C---:B------:R-:W-:Y:S01]  /*102d0*/  IMAD.WIDE R140, R143.reuse, 0x4, R136 ;  /* 0x000000048f8c7825 */ /* 0x040fe200078e0288 */
[----:B------:R-:W3:Y:S03]  /*102e0*/  LDS.128 R116, [R2] ;  /* 0x0000000002747984 */ /* 0x000ee60000000c00 */
[----:B------:R-:W-:Y:S01]  /*102f0*/  VIADD R143, R143, UR4 ;  /* 0x000000048f8f7c36 */ /* 0x000fe20008000000 */
[----:B------:R-:W-:Y:S06]  /*10300*/  BAR.SYNC.DEFER_BLOCKING 0x0 ;  /* 0x0000000000007b1d */ /* 0x000fec0000010000 */
[----:B------:R-:W-:Y:S02]  /*10310*/  STSM.16.M88.4 [R4], R144 ;  /* 0x0000009004007844 */ /* 0x000fe40000000200 */
[----:B------:R-:W-:Y:S06]  /*10320*/  BAR.SYNC.DEFER_BLOCKING 0x0 ;  /* 0x0000000000007b1d */ /* 0x000fec0000010000 */
[----:B------:R-:W3:Y:S02]  /*10330*/  LDS.128 R52, [R2] ;  /* 0x0000000002347984 */ /* 0x000ee40000000c00 */
[----:B------:R-:W-:Y:S06]  /*10340*/  BAR.SYNC.DEFER_BLOCKING 0x0 ;  /* 0x0000000000007b1d */ /* 0x000fec0000010000 */
[----:B------:R4:W-:Y:S02]  /*10350*/  STSM.16.M88.4 [R4], R148 ;  /* 0x0000009404007844 */ /* 0x0009e40000000200 */
[----:B------:R-:W-:Y:S01]  /*10360*/  BAR.SYNC.DEFER_BLOCKING 0x0 ;  /* 0x0000000000007b1d */ /* 0x000fe20000010000 */
[----:B----4-:R-:W-:-:S05]  /*10370*/  VIADD R4, R0, 0x5 ;  /* 0x0000000500047836 */ /* 0x010fca0000000000 */
[----:B------:R4:W-:Y:S01]  /*10380*/  @P2 STG.E desc[UR14][R84.64], R8 ;  /* 0x0000000854002986 */ /* 0x0009e2000c10190e */
[----:B------:R-:W-:-:S03]  /*10390*/  ISETP.GE.AND P2, PT, R142, R189, PT ;  /* 0x000000bd8e00720c */ /* 0x000fc60003f46270 */
[----:B------:R2:W-:Y:S01]  /*103a0*/  @P5 STG.E desc[UR14][R86.64], R12 ;  /* 0x0000000c56005986 */ /* 0x0005e2000c10190e */
[-C--:B------:R-:W-:Y:S02]  /*103b0*/  ISETP.LT.AND P5, PT, R3, R188.reuse, !P1 ;  /* 0x000000bc0300720c */ /* 0x080fe40004fa1270 */
[-C--:B------:R-:W-:Y:S01]  /*103c0*/  ISETP.LT.AND P1, PT, R5, R188.reuse, !P1 ;  /* 0x000000bc0500720c */ /* 0x080fe20004f21270 */
[----:B------:R1:W-:Y:S01]  /*103d0*/  @P6 STG.E desc[UR14][R138.64], R24 ;  /* 0x000000188a006986 */ /* 0x0003e2000c10190e */
[-C--:B------:R-:W-:Y:S02]  /*103e0*/  ISETP.LT.AND P6, PT, R3, R188.reuse, !P4 ;  /* 0x000000bc0300720c */ /* 0x080fe400067c1270 */
[----:B------:R-:W-:Y:S01]  /*103f0*/  ISETP.LT.AND P4, PT, R5, R188, !P4 ;  /* 0x000000bc0500720c */ /* 0x000fe20006781270 */
[----:B----4-:R-:W-:Y:S01]  /*10400*/  IMAD.WIDE R84, R143, 0x4, R6 ;  /* 0x000000048f547825 */ /* 0x010fe200078e0206 */
[----:B------:R4:W-:Y:S01]  /*10410*/  @P3 STG.E desc[UR14][R140.64], R20 ;  /* 0x000000148c003986 */ /* 0x0009e2000c10190e */
[----:B------:R-:W-:-:S02]  /*10420*/  ISETP.GE.AND P3, PT, R4, R189, PT ;  /* 0x000000bd0400720c */ /* 0x000fc40003f66270 */
[----:B--2---:R-:W-:Y:S02]  /*10430*/  IMAD.WIDE R86, R143, 0x4, R136 ;  /* 0x000000048f567825 */ /* 0x004fe400078e0288 */
[----:B------:R2:W-:Y:S01]  /*10440*/  @P5 STG.E desc[UR14][R84.64], R9 ;  /* 0x0000000954005986 */ /* 0x0005e2000c10190e */
[-C--:B------:R-:W-:Y:S01]  /*10450*/  ISETP.LT.AND P5, PT, R3, R188.reuse, !P2 ;  /* 0x000000bc0300720c */ /* 0x080fe200057a1270 */
[----:B------:R-:W-:Y:S01]  /*10460*/  VIADD R143, R143, UR4 ;  /* 0x000000048f8f7c36 */ /* 0x000fe20008000000 */
[----:B------:R-:W-:Y:S01]  /*10470*/  ISETP.LT.AND P2, PT, R5, R188, !P2 ;  /* 0x000000bc0500720c */ /* 0x000fe20005741270 */
[----:B------:R3:W-:Y:S01]  /*10480*/  @P1 STG.E desc[UR14][R86.64], R13 ;  /* 0x0000000d56001986 */ /* 0x0007e2000c10190e */
[----:B------:R-:W-:Y:S02]  /*10490*/  VIADD R4, R0, 0x6 ;  /* 0x0000000600047836 */ /* 0x000fe40000000000 */
[----:B-1----:R-:W-:-:S03]  /*104a0*/  IMAD.WIDE R138, R143, 0x4, R6 ;  /* 0x000000048f8a7825 */ /* 0x002fc600078e0206 */
[----:B------:R-:W-:Y:S01]  /*104b0*/  ISETP.GE.AND P1, PT, R4, R189, PT ;  /* 0x000000bd0400720c */ /* 0x000fe20003f26270 */
[----:B----4-:R-:W-:Y:S01]  /*104c0*/  IMAD.WIDE R140, R143, 0x4, R136 ;  /* 0x000000048f8c7825 */ /* 0x010fe200078e0288 */
[----:B------:R-:W-:Y:S01]  /*104d0*/  @P6 STG.E desc[UR14][R138.64], R25 ;  /* 0x000000198a006986 */ /* 0x000fe2000c10190e */
[-C--:B------:R-:W-:Y:S02]  /*104e0*/  ISETP.LT.AND P6, PT, R3, R188.reuse, !P3 ;  /* 0x000000bc0300720c */ /* 0x080fe40005fc1270 */
[----:B------:R-:W-:Y:S01]  /*104f0*/  VIADD R143, R143, UR4 ;  /* 0x000000048f8f7c36 */ /* 0x000fe20008000000 */
[----:B------:R1:W-:Y:S01]  /*10500*/  @P4 STG.E desc[UR14][R140.64], R21 ;  /* 0x000000158c004986 */ /* 0x0003e2000c10190e */
[----:B------:R-:W-:Y:S01]  /*10510*/  VIADD R4, R0, 0x7 ;  /* 0x0000000700047836 */ /* 0x000fe20000000000 */
[----:B------:R-:W-:Y:S01]  /*10520*/  ISETP.LT.AND P3, PT, R5, R188, !P3 ;  /* 0x000000bc0500720c */ /* 0x000fe20005f61270 */
[----:B--2---:R-:W-:-:S03]  /*10530*/  IMAD.WIDE R8, R143, 0x4, R6 ;  /* 0x000000048f087825 */ /* 0x004fc600078e0206 */
[----:B------:R-:W-:Y:S01]  /*10540*/  ISETP.GE.AND P4, PT, R4, R189, PT ;  /* 0x000000bd0400720c */ /* 0x000fe20003f86270 */
[----:B---3--:R-:W-:Y:S01]  /*10550*/  IMAD.WIDE R12, R143, 0x4, R136 ;  /* 0x000000048f0c7825 */ /* 0x008fe200078e0288 */
[----:B------:R2:W-:Y:S01]  /*10560*/  @P5 STG.E desc[UR14][R8.64], R10 ;  /* 0x0000000a08005986 */ /* 0x0005e2000c10190e */
[-C--:B------:R-:W-:Y:S02]  /*10570*/  ISETP.LT.AND P5, PT, R3, R188.reuse, !P1 ;  /* 0x000000bc0300720c */ /* 0x080fe40004fa1270 */
[----:B------:R-:W-:Y:S01]  /*10580*/  VIADD R143, R143, UR4 ;  /* 0x000000048f8f7c36 */ /* 0x000fe20008000000 */
[----:B------:R3:W-:Y:S01]  /*10590*/  @P2 STG.E desc[UR14][R12.64], R14 ;  /* 0x0000000e0c002986 */ /* 0x0007e2000c10190e */
[----:B------:R-:W-:Y:S01]  /*105a0*/  VIADD R4, R0, 0x8 ;  /* 0x0000000800047836 */ /* 0x000fe20000000000 */
[----:B------:R-:W-:Y:S01]  /*105b0*/  ISETP.LT.AND P1, PT, R5, R188, !P1 ;  /* 0x000000bc0500720c */ /* 0x000fe20004f21270 */
[----:B-1----:R-:W-:-:S03]  /*105c0*/  IMAD.WIDE R20, R143, 0x4, R6 ;  /* 0x000000048f147825 */ /* 0x002fc600078e0206 */
[-C--:B------:R-:W-:Y:S01]  /*105d0*/  ISETP.GE.AND P2, PT, R4, R189.reuse, PT ;  /* 0x000000bd0400720c */ /* 0x080fe20003f46270 */
[C---:B------:R-:W-:Y:S01]  /*105e0*/  IMAD.WIDE R24, R143.reuse, 0x4, R136 ;  /* 0x000000048f187825 */ /* 0x040fe200078e0288 */
[----:B------:R-:W-:Y:S01]  /*105f0*/  IADD3 R143, R143, UR4, RZ ;  /* 0x000000048f8f7c10 */ /* 0x000fe2000fffe0ff */
[----:B------:R1:W-:Y:S01]  /*10600*/  @P6 STG.E desc[UR14][R20.64], R26 ;  /* 0x0000001a14006986 */ /* 0x0003e2000c10190e */
[-C--:B------:R-:W-:Y:S01]  /*10610*/  ISETP.LT.AND P6, PT, R3, R188.reuse, !P4 ;  /* 0x000000bc0300720c */ /* 0x080fe200067c1270 */
[----:B------:R-:W-:Y:S01]  /*10620*/  VIADD R4, R0, 0x9 ;  /* 0x0000000900047836 */ /* 0x000fe20000000000 */
[-C--:B------:R-:W-:Y:S01]  /*10630*/  ISETP.LT.AND P4, PT, R5, R188.reuse, !P4 ;  /* 0x000000bc0500720c */ /* 0x080fe20006781270 */
[C---:B--2---:R-:W-:Y:S01]  /*10640*/  IMAD.WIDE R8, R143.reuse, 0x4, R6 ;  /* 0x000000048f087825 */ /* 0x044fe200078e0206 */
[----:B------:R2:W-:Y:S02]  /*10650*/  @P3 STG.E desc[UR14][R24.64], R22 ;  /* 0x0000001618003986 */ /* 0x0005e4000c10190e */
[----:B------:R-:W-:Y:S01]  /*10660*/  ISETP.GE.AND P3, PT, R4, R189, PT ;  /* 0x000000bd0400720c */ /* 0x000fe20003f66270 */
[----:B---3--:R-:W-:Y:S01]  /*10670*/  IMAD.WIDE R12, R143, 0x4, R136 ;  /* 0x000000048f0c7825 */ /* 0x008fe200078e0288 */
[----:B------:R3:W-:Y:S01]  /*10680*/  @P5 STG.E desc[UR14][R8.64], R11 ;  /* 0x0000000b08005986 */ /* 0x0007e2000c10190e */
[----:B------:R-:W-:-:S02]  /*10690*/  ISETP.LT.AND P5, PT, R3, R188, !P2 ;  /* 0x000000bc0300720c */ /* 0x000fc400057a1270 */
[----:B------:R-:W-:Y:S01]  /*106a0*/  VIADD R143, R143, UR4 ;  /* 0x000000048f8f7c36 */ /* 0x000fe20008000000 */
[----:B------:R4:W-:Y:S01]  /*106b0*/  @P1 STG.E desc[UR14][R12.64], R15 ;  /* 0x0000000f0c001986 */ /* 0x0009e2000c10190e */
[----:B------:R-:W-:Y:S01]  /*106c0*/  VIADD R4, R0, 0xa ;  /* 0x0000000a00047836 */ /* 0x000fe20000000000 */
[----:B------:R-:W-:Y:S01]  /*106d0*/  ISETP.LT.AND P2, PT, R5, R188, !P2 ;  /* 0x000000bc0500720c */ /* 0x000fe20005741270 */
[----:B-1----:R-:W-:-:S03]  /*106e0*/  IMAD.WIDE R20, R143, 0x4, R6 ;  /* 0x000000048f147825 */ /* 0x002fc600078e0206 */
[-C--:B------:R-:W-:Y:S01]  /*106f0*/  ISETP.GE.AND P1, PT, R4, R189.reuse, PT ;  /* 0x000000bd0400720c */ /* 0x080fe20003f26270 */
[----:B--2---:R-:W-:Y:S01]  /*10700*/  IMAD.WIDE R24, R143, 0x4, R136 ;  /* 0x000000048f187825 */ /* 0x004fe200078e0288 */
[----:B------:R-:W-:Y:S01]  /*10710*/  @P6 STG.E desc[UR14][R20.64], R27 ;  /* 0x0000001b14006986 */ /* 0x000fe2000c10190e */
[-C--:B------:R-:W-:Y:S02]  /*10720*/  ISETP.LT.AND P6, PT, R3, R188.reuse, !P3 ;  /* 0x000000bc0300720c */ /* 0x080fe40005fc1270 */
[----:B------:R-:W-:Y:S01]  /*10730*/  VIADD R143, R143, UR4 ;  /* 0x000000048f8f7c36 */ /* 0x000fe20008000000 */
[----:B------:R-:W-:Y:S01]  /*10740*/  @P4 STG.E desc[UR14][R24.64], R23 ;  /* 0x0000001718004986 */ /* 0x000fe2000c10190e */
[----:B------:R-:W-:Y:S01]  /*10750*/  VIADD R4, R0, 0xb ;  /* 0x0000000b00047836 */ /* 0x000fe20000000000 */
[-C--:B------:R-:W-:Y:S01]  /*10760*/  ISETP.LT.AND P3, PT, R5, R188.reuse, !P3 ;  /* 0x000000bc0500720c */ /* 0x080fe20005f61270 */
[C---:B---3--:R-:W-:Y:S01]  /*10770*/  IMAD.WIDE R8, R143.reuse, 0x4, R6 ;  /* 0x000000048f087825 */ /* 0x048fe200078e0206 */
[----:B------:R-:W1:Y:S02]  /*10780*/  LDS.128 R24, [R2] ;  /* 0x0000000002187984 */ /* 0x000e640000000c00 */
[----:B------:R-:W-:Y:S01]  /*10790*/  ISETP.GE.AND P4, PT, R4, R189, PT ;  /* 0x000000bd0400720c */ /* 0x000fe20003f86270 */
[----:B------:R-:W-:Y:S01]  /*107a0*/  IMAD.WIDE R10, R143, 0x4, R136 ;  /* 0x000000048f0a7825 */ /* 0x000fe200078e0288 */
[----:B------:R2:W-:Y:S01]  /*107b0*/  @P5 STG.E desc[UR14][R8.64], R16 ;  /* 0x0000001008005986 */ /* 0x0005e2000c10190e */
[----:B------:R-:W-:-:S02]  /*107c0*/  ISETP.LT.AND P5, PT, R3, R188, !P1 ;  /* 0x000000bc0300720c */ /* 0x000fc40004fa1270 */
[----:B------:R-:W-:Y:S01]  /*107d0*/  VIADD R143, R143, UR4 ;  /* 0x000000048f8f7c36 */ /* 0x000fe20008000000 */
[----:B------:R3:W-:Y:S01]  /*107e0*/  @P2 STG.E desc[UR14][R10.64], R88 ;  /* 0x000000580a002986 */ /* 0x0007e2000c10190e */
[----:B------:R-:W-:Y:S01]  /*107f0*/  ISETP.LT.AND P1, PT, R5, R188, !P1 ;  /* 0x000000bc0500720c */ /* 0x000fe20004f21270 */
[----:B------:R-:W-:Y:S02]  /*10800*/  VIADD R4, R0, 0xc ;  /* 0x0000000c00047836 */ /* 0x000fe40000000000 */
[----:B----4-:R-:W-:-:S03]  /*10810*/  IMAD.WIDE R12, R143, 0x4, R6 ;  /* 0x000000048f0c7825 */ /* 0x010fc600078e0206 */
[-C--:B------:R-:W-:Y:S01]  /*10820*/  ISETP.GE.AND P2, PT, R4, R189.reuse, PT ;  /* 0x000000bd0400720c */ /* 0x080fe20003f46270 */
[----:B------:R-:W-:Y:S01]  /*10830*/  IMAD.WIDE R14, R143, 0x4, R136 ;  /* 0x000000048f0e7825 */ /* 0x000fe200078e0288 */
[----:B------:R4:W-:Y:S01]  /*10840*/  @P6 STG.E desc[UR14][R12.64], R60 ;  /* 0x0000003c0c006986 */ /* 0x0009e2000c10190e */
[-C--:B------:R-:W-:Y:S02]  /*10850*/  ISETP.LT.AND P6, PT, R3, R188.reuse, !P4 ;  /* 0x000000bc0300720c */ /* 0x080fe400067c1270 */
[----:B------:R-:W-:Y:S01]  /*10860*/  VIADD R143, R143, UR4 ;  /* 0x000000048f8f7c36 */ /* 0x000fe20008000000 */
[----:B------:R-:W-:Y:S01]  /*10870*/  IADD3 R4, R0, 0xd, RZ ;  /* 0x0000000d00047810 */ /* 0x000fe20007ffe0ff */
[----:B------:R4:W-:Y:S01]  /*10880*/  @P3 STG.E desc[UR14][R14.64], R56 ;  /* 0x000000380e003986 */ /* 0x0009e2000c10190e */
[----:B------:R-:W-:Y:S01]  /*10890*/  ISETP.LT.AND P4, PT, R5, R188, !P4 ;  /* 0x000000bc0500720c */ /* 0x000fe20006781270 */
[----:B--2---:R-:W-:Y:S01]  /*108a0*/  IMAD.WIDE R8, R143, 0x4, R6 ;  /* 0x000000048f087825 */ /* 0x004fe200078e0206 */
[----:B------:R-:W-:-:S03]  /*108b0*/  ISETP.GE.AND P3, PT, R4, R189, PT ;  /* 0x000000bd0400720c */ /* 0x000fc60003f66270 */
[----:B---3--:R-:W-:Y:S01]  /*108c0*/  IMAD.WIDE R10, R143, 0x4, R136 ;  /* 0x000000048f0a7825 */ /* 0x008fe200078e0288 */
[----:B------:R2:W-:Y:S01]  /*108d0*/  @P5 STG.E desc[UR14][R8.64], R17 ;  /* 0x0000001108005986 */ /* 0x0005e2000c10190e */
[-C--:B------:R-:W-:Y:S02]  /*108e0*/  ISETP.LT.AND P5, PT, R3, R188.reuse, !P2 ;  /* 0x000000bc0300720c */ /* 0x080fe400057a1270 */
[----:B------:R-:W-:Y:S01]  /*108f0*/  VIADD R143, R143, UR4 ;  /* 0x000000048f8f7c36 */ /* 0x000fe20008000000 */
[----:B------:R3:W-:Y:S01]  /*10900*/  @P1 STG.E desc[UR14][R10.64], R89 ;  /* 0x000000590a001986 */ /* 0x0007e2000c10190e */
[----:B------:R-:W-:Y:S01]  /*10910*/  VIADD R4, R0, 0xe ;  /* 0x0000000e00047836 */ /* 0x000fe20000000000 */
[----:B------:R-:W-:Y:S01]  /*10920*/  ISETP.LT.AND P2, PT, R5, R188, !P2 ;  /* 0x000000bc0500720c */ /* 0x000fe20005741270 */
[----:B----4-:R-:W-:-:S03]  /*10930*/  IMAD.WIDE R12, R143, 0x4, R6 ;  /* 0x000000048f0c7825 */ /* 0x010fc600078e0206 */
[----:B------:R-:W-:Y:S01]  /*10940*/  ISETP.GE.AND P1, PT, R4, R189, PT ;  /* 0x000000bd0400720c */ /* 0x000fe20003f26270 */
[----:B------:R-:W-:Y:S01]  /*10950*/  IMAD.WIDE R14, R143, 0x4, R136 ;  /* 0x000000048f0e7825 */ /* 0x000fe200078e0288 */
[----:B------:R4:W-:Y:S01]  /*10960*/  @P6 STG.E desc[UR14][R12.64], R61 ;  /* 0x0000003d0c006986 */ /* 0x0009e2000c10190e */
        /* <DEDUP_REMOVED lines=12> */
[----:B------:R-:W-:Y:S01]  /*10a30*/  ISETP.LT.AND P1, PT, R5, R188, !P1 ;  /* 0x000000bc0500720c */ /* 0x000fe20004f21270 */
[----:B------:R-:W-:Y:S02]  /*10a40*/  VIADD R4, R0, 0x10 ;  /* 0x0000001000047836 */ /* 0x000fe40000000000 */
[----:B----4-:R-:W-:-:S03]  /*10a50*/  IMAD.WIDE R12, R143, 0x4, R6 ;  /* 0x000000048f0c7825 */ /* 0x010fc600078e0206 */
[-C--:B------:R-:W-:Y:S01]  /*10a60*/  ISETP.GE.AND P2, PT, R4, R189.reuse, PT ;  /* 0x000000bd0400720c */ /* 0x080fe20003f46270 */
[----:B-1----:R-:W-:Y:S01]  /*10a70*/  IMAD.WIDE R14, R143, 0x4, R136 ;  /* 0x000000048f0e7825 */ /* 0x002fe200078e0288 */
        /* <DEDUP_REMOVED lines=16> */
[----:B------:R-:W-:Y:S01]  /*10b80*/  ISETP.GE.AND P1, PT, R4, R189, PT ;  /* 0x000000bd0400720c */ /* 0x000fe20003f26270 */
[----:B----4-:R-:W-:Y:S01]  /*10b90*/  IMAD.WIDE R14, R143, 0x4, R136 ;  /* 0x000000048f0e7825 */ /* 0x010fe200078e0288 */
        /* <DEDUP_REMOVED lines=15> */
[----:B-1----:R-:W-:-:S03]  /*10c90*/  IMAD.WIDE R12, R143, 0x4, R6 ;  /* 0x000000048f0c7825 */ /* 0x002fc600078e0206 */
[-C--:B------:R-:W-:Y:S01]  /*10ca0*/  ISETP.GE.AND P2, PT, R4, R189.reuse, PT ;  /* 0x000000bd0400720c */ /* 0x080fe20003f46270 */
[----:B----4-:R-:W-:Y:S01]  /*10cb0*/  IMAD.WIDE R14, R143, 0x4, R136 ;  /* 0x000000048f0e7825 */ /* 0x010fe200078e0288 */
        /* <DEDUP_REMOVED lines=106> */
[----:B------:R-:W-:Y:S01]  /*11360*/  ISETP.GE.AND P2, PT, R4, R189, PT ;  /* 0x000000bd0400720c */ /* 0x000fe20003f46270 */
[----:B----4-:R-:W-:Y:S01]  /*11370*/  IMAD.WIDE R14, R143, 0x4, R136 ;  /* 0x000000048f0e7825 */ /* 0x010fe200078e0288 */
[----:B------:R1:W-:Y:S01]  /*11380*/  @P6 STG.E desc[UR14][R12.64], R102 ;  /* 0x000000660c006986 */ /* 0x0003e2000c10190e */
[-C--:B------:R-:W-:Y:S02]  /*11390*/  ISETP.LT.AND P6, PT, R3, R188.reuse, !P4 ;  /* 0x000000bc0300720c */ /* 0x080fe400067c1270 */
[----:B------:R-:W-:Y:S01]  /*113a0*/  VIADD R143, R143, UR4 ;  /* 0x000000048f8f7c36 */ /* 0x000fe20008000000 */
[----:B------:R-:W-:Y:S01]  /*113b0*/  ISETP.LT.AND P4, PT, R5, R188, !P4 ;  /* 0x000000bc0500720c */ /* 0x000fe20006781270 */
[----:B------:R4:W-:Y:S01]  /*113c0*/  @P3 STG.E desc[UR14][R14.64], R70 ;  /* 0x000000460e003986 */ /* 0x0009e2000c10190e */
[----:B------:R-:W-:Y:S01]  /*113d0*/  IADD3 R4, R0, 0x21, RZ ;  /* 0x0000002100047810 */ /* 0x000fe20007ffe0ff */
[----:B--2---:R-:W-:-:S03]  /*113e0*/  IMAD.WIDE R8, R143, 0x4, R6 ;  /* 0x000000048f087825 */ /* 0x004fc600078e0206 */
[----:B------:R-:W-:Y:S01]  /*113f0*/  ISETP.GE.AND P3, PT, R4, R189, PT ;  /* 0x000000bd0400720c */ /* 0x000fe20003f66270 */
[----:B---3--:R-:W-:Y:S01]  /*11400*/  IMAD.WIDE R10, R143, 0x4, R136 ;  /* 0x000000048f0a7825 */ /* 0x008fe200078e0288 */
[----:B------:R2:W-:Y:S01]  /*11410*/  @P5 STG.E desc[UR14][R8.64], R35 ;  /* 0x0000002308005986 */ /* 0x0005e2000c10190e */
[-C--:B------:R-:W-:Y:S02]  /*11420*/  ISETP.LT.AND P5, PT, R3, R188.reuse, !P2 ;  /* 0x000000bc0300720c */ /* 0x080fe400057a1270 */
[----:B------:R-:W-:Y:S01]  /*11430*/  VIADD R143, R143, UR4 ;  /* 0x000000048f8f7c36 */ /* 0x000fe20008000000 */
[----:B------:R-:W-:Y:S01]  /*11440*/  ISETP.LT.AND P2, PT, R5, R188, !P2 ;  /* 0x000000bc0500720c */ /* 0x000fe20005741270 */
[----:B------:R3:W-:Y:S01]  /*11450*/  @P1 STG.E desc[UR14][R10.64], R123 ;  /* 0x0000007b0a001986 */ /* 0x0007e2000c10190e */
[----:B------:R-:W-:Y:S02]  /*11460*/  VIADD R4, R0, 0x22 ;  /* 0x0000002200047836 */ /* 0x000fe40000000000 */
[----:B-1----:R-:W-:-:S03]  /*11470*/  IMAD.WIDE R12, R143, 0x4, R6 ;  /* 0x000000048f0c7825 */ /* 0x002fc600078e0206 */
[----:B------:R-:W-:Y:S01]  /*11480*/  ISETP.GE.AND P1, PT, R4, R189, PT ;  /* 0x000000bd0400720c */ /* 0x000fe20003f26270 */
[----:B----4-:R-:W-:Y:S01]  /*11490*/  IMAD.WIDE R14, R143, 0x4, R136 ;  /* 0x000000048f0e7825 */ /* 0x010fe200078e0288 */
[----:B------:R1:W-:Y:S01]  /*114a0*/  @P6 STG.E desc[UR14][R12.64], R103 ;  /* 0x000000670c006986 */ /* 0x0003e2000c10190e */
[-C--:B------:R-:W-:Y:S02]  /*114b0*/  ISETP.LT.AND P6, PT, R5, R188.reuse, !P3 ;  /* 0x000000bc0500720c */ /* 0x080fe40005fc1270 */
[----:B------:R-:W-:Y:S01]  /*114c0*/  VIADD R143, R143, UR4 ;  /* 0x000000048f8f7c36 */ /* 0x000fe20008000000 */
[----:B------:R4:W-:Y:S01]  /*114d0*/  @P4 STG.E desc[UR14][R14.64], R71 ;  /* 0x000000470e004986 */ /* 0x0009e2000c10190e */
[----:B------:R-:W-:Y:S01]  /*114e0*/  ISETP.LT.AND P4, PT, R3, R188, !P3 ;  /* 0x000000bc0300720c */ /* 0x000fe20005f81270 */
[----:B------:R-:W-:Y:S02]  /*114f0*/  VIADD R4, R0, 0x23 ;  /* 0x0000002300047836 */ /* 0x000fe40000000000 */
        /* <DEDUP_REMOVED lines=17> */
[C---:B------:R-:W-:Y:S01]  /*11610*/  VIADD R2, R0.reuse, 0x3a ;  /* 0x0000003a00027836 */ /* 0x040fe20000000000 */
[----:B------:R-:W-:Y:S01]  /*11620*/  IADD3 R4, R0, 0x25, RZ ;  /* 0x0000002500047810 */ /* 0x000fe20007ffe0ff */
        /* <DEDUP_REMOVED lines=34> */
[----:B------:R-:W-:Y:S02]  /*11850*/  ISETP.LT.AND P6, PT, R5, R188, !P3 ;  /* 0x000000bc0500720c */ /* 0x000fe40005fc1270 */
[----:B--2---:R-:W-:Y:S01]  /*11860*/  IMAD.WIDE R8, R143, 0x4, R6 ;  /* 0x000000048f087825 */ /* 0x004fe200078e0206 */
[----:B------:R-:W-:-:S03]  /*11870*/  IADD3 R4, R0, 0x29, RZ ;  /* 0x0000002900047810 */ /* 0x000fc60007ffe0ff */
[C---:B---3--:R-:W-:Y:S01]  /*11880*/  IMAD.WIDE R10, R143.reuse, 0x4, R136 ;  /* 0x000000048f0a7825 */ /* 0x048fe200078e0288 */
[----:B------:R2:W-:Y:S01]  /*11890*/  @P2 STG.E desc[UR14][R8.64], R39 ;  /* 0x0000002708002986 */ /* 0x0005e2000c10190e */
[----:B------:R-:W-:Y:S02]  /*118a0*/  ISETP.GE.AND P3, PT, R4, R189, PT ;  /* 0x000000bd0400720c */ /* 0x000fe40003f66270 */
[----:B------:R-:W-:Y:S01]  /*118b0*/  VIADD R143, R143, UR4 ;  /* 0x000000048f8f7c36 */ /* 0x000fe20008000000 */
[----:B------:R3:W-:Y:S01]  /*118c0*/  @P5 STG.E desc[UR14][R10.64], R127 ;  /* 0x0000007f0a005986 */ /* 0x0007e2000c10190e */
[-C--:B------:R-:W-:Y:S01]  /*118d0*/  ISETP.LT.AND P2, PT, R3, R188.reuse, !P1 ;  /* 0x000000bc0300720c */ /* 0x080fe20004f41270 */
        /* <DEDUP_REMOVED lines=121> */
[C---:B---3--:R-:W-:Y:S01]  /*12070*/  IMAD.WIDE R10, R143.reuse, 0x4, R136 ;  /* 0x000000048f0a7825 */ /* 0x048fe200078e0288 */
[----:B------:R2:W-:Y:S03]  /*12080*/  @P2 STG.E desc[UR14][R8.64], R46 ;  /* 0x0000002e08002986 */ /* 0x0005e6000c10190e */
        /* <DEDUP_REMOVED lines=13> */
[C---:B------:R-:W-:Y:S01]  /*12160*/  VIADD R17, R143.reuse, UR4 ;  /* 0x000000048f117c36 */ /* 0x040fe20008000000 */
[----:B------:R-:W-:Y:S01]  /*12170*/  IADD3 R4, R0, 0x39, RZ ;  /* 0x0000003900047810 */ /* 0x000fe20007ffe0ff */
[----:B--2---:R-:W-:-:S03]  /*12180*/  IMAD.WIDE R8, R143, 0x4, R6 ;  /* 0x000000048f087825 */ /* 0x004fc600078e0206 */
[-C--:B------:R-:W-:Y:S01]  /*12190*/  ISETP.GE.AND P3, PT, R4, R189.reuse, PT ;  /* 0x000000bd0400720c */ /* 0x080fe20003f66270 */
[----:B---3--:R-:W-:Y:S01]  /*121a0*/  IMAD.WIDE R10, R143, 0x4, R136 ;  /* 0x000000048f0a7825 */ /* 0x008fe200078e0288 */
[----:B------:R2:W-:Y:S01]  /*121b0*/  @P5 STG.E desc[UR14][R8.64], R47 ;  /* 0x0000002f08005986 */ /* 0x0005e2000c10190e */
[-C--:B------:R-:W-:Y:S02]  /*121c0*/  ISETP.LT.AND P5, PT, R3, R188.reuse, !P2 ;  /* 0x000000bc0300720c */ /* 0x080fe400057a1270 */
[----:B-1----:R-:W-:Y:S01]  /*121d0*/  IMAD.WIDE R12, R17, 0x4, R6 ;  /* 0x00000004110c7825 */ /* 0x002fe200078e0206 */
[----:B------:R1:W-:Y:S01]  /*121e0*/  @P1 STG.E desc[UR14][R10.64], R115 ;  /* 0x000000730a001986 */ /* 0x0003e2000c10190e */
[----:B------:R-:W-:Y:S02]  /*121f0*/  ISETP.LT.AND P2, PT, R5, R188, !P2 ;  /* 0x000000bc0500720c */ /* 0x000fe40005741270 */
[----:B----4-:R-:W-:Y:S01]  /*12200*/  IMAD.WIDE R14, R17, 0x4, R136 ;  /* 0x00000004110e7825 */ /* 0x010fe200078e0288 */
[----:B------:R3:W-:Y:S01]  /*12210*/  @P4 STG.E desc[UR14][R12.64], R135 ;  /* 0x000000870c004986 */ /* 0x0007e2000c10190e */
[----:B------:R-:W-:-:S02]  /*12220*/  ISETP.GE.AND P1, PT, R2, R189, PT ;  /* 0x000000bd0200720c */ /* 0x000fc40003f26270 */
[----:B------:R-:W-:Y:S01]  /*12230*/  VIADD R17, R17, UR4 ;  /* 0x0000000411117c36 */ /* 0x000fe20008000000 */
[-C--:B------:R-:W-:Y:S01]  /*12240*/  ISETP.LT.AND P4, PT, R3, R188.reuse, !P3 ;  /* 0x000000bc0300720c */ /* 0x080fe20005f81270 */
[----:B------:R4:W-:Y:S01]  /*12250*/  @P6 STG.E desc[UR14][R14.64], R83 ;  /* 0x000000530e006986 */ /* 0x0009e2000c10190e */
[----:B------:R-:W-:Y:S01]  /*12260*/  VIADD R2, R0, 0x3b ;  /* 0x0000003b00027836 */ /* 0x000fe20000000000 */
[----:B------:R-:W-:Y:S01]  /*12270*/  ISETP.LT.AND P6, PT, R5, R188, !P3 ;  /* 0x000000bc0500720c */ /* 0x000fe20005fc1270 */
[C---:B------:R-:W-:Y:S02]  /*12280*/  VIADD R19, R17.reuse, UR4 ;  /* 0x0000000411137c36 */ /* 0x040fe40008000000 */
[----:B--2---:R-:W-:Y:S01]  /*12290*/  IMAD.WIDE R8, R17, 0x4, R6 ;  /* 0x0000000411087825 */ /* 0x004fe200078e0206 */
[----:B------:R-:W-:-:S03]  /*122a0*/  ISETP.GE.AND P3, PT, R2, R189, PT ;  /* 0x000000bd0200720c */ /* 0x000fc60003f66270 */
[----:B-1----:R-:W-:Y:S01]  /*122b0*/  IMAD.WIDE R10, R17, 0x4, R136 ;  /* 0x00000004110a7825 */ /* 0x002fe200078e0288 */
[----:B------:R1:W-:Y:S01]  /*122c0*/  @P5 STG.E desc[UR14][R8.64], R48 ;  /* 0x0000003008005986 */ /* 0x0003e2000c10190e */
[-C--:B------:R-:W-:Y:S02]  /*122d0*/  ISETP.LT.AND P5, PT, R3, R188.reuse, !P1 ;  /* 0x000000bc0300720c */ /* 0x080fe40004fa1270 */
[----:B------:R-:W-:Y:S01]  /*122e0*/  VIADD R2, R0, 0x3c ;  /* 0x0000003c00027836 */ /* 0x000fe20000000000 */
[----:B------:R2:W-:Y:S01]  /*122f0*/  @P2 STG.E desc[UR14][R10.64], R116 ;  /* 0x000000740a002986 */ /* 0x0005e2000c10190e */
[----:B---3--:R-:W-:Y:S01]  /*12300*/  IMAD.WIDE R12, R19, 0x4, R6 ;  /* 0x00000004130c7825 */ /* 0x008fe200078e0206 */
[-C--:B------:R-:W-:Y:S02]  /*12310*/  ISETP.LT.AND P1, PT, R5, R188.reuse, !P1 ;  /* 0x000000bc0500720c */ /* 0x080fe40004f21270 */
[----:B------:R-:W-:Y:S01]  /*12320*/  ISETP.GE.AND P2, PT, R2, R189, PT ;  /* 0x000000bd0200720c */ /* 0x000fe20003f46270 */
[----:B----4-:R-:W-:Y:S01]  /*12330*/  IMAD.WIDE R14, R19, 0x4, R136 ;  /* 0x00000004130e7825 */ /* 0x010fe200078e0288 */
[----:B------:R3:W-:Y:S01]  /*12340*/  @P4 STG.E desc[UR14][R12.64], R52 ;  /* 0x000000340c004986 */ /* 0x0007e2000c10190e */
[----:B------:R-:W-:-:S02]  /*12350*/  ISETP.LT.AND P4, PT, R3, R188, !P3 ;  /* 0x000000bc0300720c */ /* 0x000fc40005f81270 */
[----:B------:R-:W-:Y:S01]  /*12360*/  VIADD R19, R19, UR4 ;  /* 0x0000000413137c36 */ /* 0x000fe20008000000 */
[----:B------:R4:W-:Y:S01]  /*12370*/  @P6 STG.E desc[UR14][R14.64], R24 ;  /* 0x000000180e006986 */ /* 0x0009e2000c10190e */
[-C--:B------:R-:W-:Y:S02]  /*12380*/  ISETP.LT.AND P3, PT, R5, R188.reuse, !P3 ;  /* 0x000000bc0500720c */ /* 0x080fe40005f61270 */
[----:B------:R-:W-:Y:S01]  /*12390*/  VIADD R17, R19, UR4 ;  /* 0x0000000413117c36 */ /* 0x000fe20008000000 */
[-C--:B------:R-:W-:Y:S01]  /*123a0*/  ISETP.LT.AND P6, PT, R3, R188.reuse, !P2 ;  /* 0x000000bc0300720c */ /* 0x080fe200057c1270 */
[----:B-1----:R-:W-:Y:S01]  /*123b0*/  IMAD.WIDE R8, R19, 0x4, R6 ;  /* 0x0000000413087825 */ /* 0x002fe200078e0206 */
[----:B------:R-:W-:Y:S02]  /*123c0*/  IADD3 R2, R0, 0x3d, RZ ;  /* 0x0000003d00027810 */ /* 0x000fe40007ffe0ff */
[----:B------:R-:W-:Y:S01]  /*123d0*/  ISETP.LT.AND P2, PT, R5, R188, !P2 ;  /* 0x000000bc0500720c */ /* 0x000fe20005741270 */
[----:B------:R-:W-:Y:S01]  /*123e0*/  VIADD R21, R17, UR4 ;  /* 0x0000000411157c36 */ /* 0x000fe20008000000 */
[----:B------:R1:W-:Y:S01]  /*123f0*/  @P5 STG.E desc[UR14][R8.64], R49 ;  /* 0x0000003108005986 */ /* 0x0003e2000c10190e */
[----:B--2---:R-:W-:Y:S01]  /*12400*/  IMAD.WIDE R10, R19, 0x4, R136 ;  /* 0x00000004130a7825 */ /* 0x004fe200078e0288 */
[----:B------:R-:W-:-:S03]  /*12410*/  ISETP.GE.AND P5, PT, R2, R189, PT ;  /* 0x000000bd0200720c */ /* 0x000fc60003fa6270 */
[C---:B---3--:R-:W-:Y:S01]  /*12420*/  IMAD.WIDE R12, R17.reuse, 0x4, R6 ;  /* 0x00000004110c7825 */ /* 0x048fe200078e0206 */
[----:B------:R-:W-:Y:S03]  /*12430*/  @P1 STG.E desc[UR14][R10.64], R117 ;  /* 0x000000750a001986 */ /* 0x000fe6000c10190e */
[----:B------:R-:W-:Y:S01]  /*12440*/  VIADD R0, R0, 0x3e ;  /* 0x0000003e00007836 */ /* 0x000fe20000000000 */
[----:B------:R-:W-:Y:S01]  /*12450*/  @P4 STG.E desc[UR14][R12.64], R53 ;  /* 0x000000350c004986 */ /* 0x000fe2000c10190e */
[----:B----4-:R-:W-:-:S03]  /*12460*/  IMAD.WIDE R14, R17, 0x4, R136 ;  /* 0x00000004110e7825 */ /* 0x010fc600078e0288 */
[----:B------:R-:W-:Y:S01]  /*12470*/  ISETP.GE.AND P1, PT, R0, R189, PT ;  /* 0x000000bd0000720c */ /* 0x000fe20003f26270 */
[----:B------:R-:W-:Y:S01]  /*12480*/  IMAD.WIDE R16, R21, 0x4, R6 ;  /* 0x0000000415107825 */ /* 0x000fe200078e0206 */
[----:B------:R2:W-:Y:S01]  /*12490*/  @P3 STG.E desc[UR14][R14.64], R25 ;  /* 0x000000190e003986 */ /* 0x0005e2000c10190e */
[-C--:B------:R-:W-:Y:S02]  /*124a0*/  ISETP.LT.AND P3, PT, R3, R188.reuse, !P0 ;  /* 0x000000bc0300720c */ /* 0x080fe40004761270 */
[----:B-1----:R-:W-:Y:S01]  /*124b0*/  VIADD R9, R21, UR4 ;  /* 0x0000000415097c36 */ /* 0x002fe20008000000 */
[----:B------:R1:W-:Y:S01]  /*124c0*/  @P6 STG.E desc[UR14][R16.64], R50 ;  /* 0x0000003210006986 */ /* 0x0003e2000c10190e */
[-C--:B------:R-:W-:Y:S02]  /*124d0*/  ISETP.LT.AND P6, PT, R3, R188.reuse, !P5 ;  /* 0x000000bc0300720c */ /* 0x080fe40006fc1270 */
[-C--:B------:R-:W-:Y:S01]  /*124e0*/  ISETP.LT.AND P5, PT, R5, R188.reuse, !P5 ;  /* 0x000000bc0500720c */ /* 0x080fe20006fa1270 */
[----:B------:R-:W-:Y:S01]  /*124f0*/  VIADD R19, R9, UR4 ;  /* 0x0000000409137c36 */ /* 0x000fe20008000000 */
[-C--:B------:R-:W-:Y:S01]  /*12500*/  ISETP.LT.AND P4, PT, R3, R188.reuse, !P1 ;  /* 0x000000bc0300720c */ /* 0x080fe20004f81270 */
[----:B------:R-:W-:Y:S01]  /*12510*/  IMAD.WIDE R2, R21, 0x4, R136 ;  /* 0x0000000415027825 */ /* 0x000fe200078e0288 */
[----:B------:R-:W-:-:S02]  /*12520*/  ISETP.LT.AND P1, PT, R5, R188, !P1 ;  /* 0x000000bc0500720c */ /* 0x000fc40004f21270 */
[----:B------:R-:W-:Y:S01]  /*12530*/  ISETP.LT.AND P0, PT, R5, R188, !P0 ;  /* 0x000000bc0500720c */ /* 0x000fe20004701270 */
[----:B--2---:R-:W-:Y:S01]  /*12540*/  VIADD R15, R19, UR4 ;  /* 0x00000004130f7c36 */ /* 0x004fe20008000000 */
[----:B------:R1:W-:Y:S01]  /*12550*/  @P2 STG.E desc[UR14][R2.64], R118 ;  /* 0x0000007602002986 */ /* 0x0003e2000c10190e */
[----:B------:R-:W-:-:S04]  /*12560*/  IMAD.WIDE R4, R9, 0x4, R6 ;  /* 0x0000000409047825 */ /* 0x000fc800078e0206 */
[----:B------:R-:W-:Y:S01]  /*12570*/  IMAD.WIDE R8, R9, 0x4, R136 ;  /* 0x0000000409087825 */ /* 0x000fe200078e0288 */
[----:B------:R1:W-:Y:S03]  /*12580*/  @P6 STG.E desc[UR14][R4.64], R54 ;  /* 0x0000003604006986 */ /* 0x0003e6000c10190e */
[C---:B------:R-:W-:Y:S01]  /*12590*/  IMAD.WIDE R10, R19.reuse, 0x4, R6 ;  /* 0x00000004130a7825 */ /* 0x040fe200078e0206 */
[----:B------:R1:W-:Y:S03]  /*125a0*/  @P5 STG.E desc[UR14][R8.64], R26 ;  /* 0x0000001a08005986 */ /* 0x0003e6000c10190e */
[----:B------:R-:W-:Y:S01]  /*125b0*/  IMAD.WIDE R12, R19, 0x4, R136 ;  /* 0x00000004130c7825 */ /* 0x000fe200078e0288 */
[----:B------:R1:W-:Y:S03]  /*125c0*/  @P4 STG.E desc[UR14][R10.64], R51 ;  /* 0x000000330a004986 */ /* 0x0003e6000c10190e */
[C---:B------:R-:W-:Y:S01]  /*125d0*/  IMAD.WIDE R6, R15.reuse, 0x4, R6 ;  /* 0x000000040f067825 */ /* 0x040fe200078e0206 */
[----:B------:R1:W-:Y:S03]  /*125e0*/  @P1 STG.E desc[UR14][R12.64], R119 ;  /* 0x000000770c001986 */ /* 0x0003e6000c10190e */
[----:B------:R-:W-:Y:S01]  /*125f0*/  IMAD.WIDE R136, R15, 0x4, R136 ;  /* 0x000000040f887825 */ /* 0x000fe200078e0288 */
[----:B------:R1:W-:Y:S01]  /*12600*/  @P3 STG.E desc[UR14][R6.64], R55 ;  /* 0x0000003706003986 */ /* 0x0003e2000c10190e */
[----:B------:R-:W-:Y:S05]  /*12610*/  @!P0 EXIT ;  /* 0x000000000000894d */ /* 0x000fea0003800000 */
[----:B------:R-:W-:Y:S01]  /*12620*/  STG.E desc[UR14][R136.64], R27 ;  /* 0x0000001b88007986 */ /* 0x000fe2000c10190e */
[----:B------:R-:W-:Y:S05]  /*12630*/  EXIT ;  /* 0x000000000000794d */ /* 0x000fea0003800000 */
.L_x_2:
[----:B------:R-:W-:-:S00]  /*12640*/  BRA `(.L_x_2) ;  /* 0xfffffffc00fc7947 */ /* 0x000fc0000383ffff */
[----:B------:R-:W-:-:S00]  /*12650*/  NOP ;  /* 0x0000000000007918 */ /* 0x000fc00000000000 */
        /* <DEDUP_REMOVED lines=10> */
.L_x_3:


//--------------------- .nv.shared.matmul_kernel  --------------------------
	.section	.nv.shared.matmul_kernel,"aw",@nobits
	.sectionflags	@""
	.align	16
	.zero		1024


//--------------------- .nv.shared.reserved.0     --------------------------
	.section	.nv.shared.reserved.0,"aw",@nobits
	.weak		__nv_reservedSMEM_offset_0_alias
	.size		__nv_reservedSMEM_offset_0_alias, 0, 0
	.other		__nv_reservedSMEM_offset_0_alias,@"STO_CUDA_RESERVED_SHARED STV_DEFAULT"
__nv_reservedSMEM_offset_0_alias:
	.zero		0


//--------------------- .nv.constant0.matmul_kernel --------------------------
	.section	.nv.constant0.matmul_kernel,"a",@progbits
	.sectionflags	@""
	.align	4
.nv.constant0.matmul_kernel:
	.zero		608


//--------------------- SYMBOLS --------------------------

	.type		.nv.reservedSmem.offset0,@object
	.size		.nv.reservedSmem.offset0,0x4
